def matmul_kernel(
    a_ptr,
    b_ptr,
    c_ptr,
    M,
    N,
    K,
    stride_am,
    stride_ak,
    stride_bk,
    stride_bn,
    stride_cm,
    stride_cn,
    BLOCK_M: tl.constexpr,
    BLOCK_N: tl.constexpr,
    BLOCK_K: tl.constexpr,
    GROUP_M: tl.constexpr,
):
    pid = tl.program_id(axis=0)
    num_pid_m = tl.cdiv(M, BLOCK_M)
    num_pid_n = tl.cdiv(N, BLOCK_N)
    num_pid_in_group = GROUP_M * num_pid_n
    group_id = pid // num_pid_in_group
    first_pid_m = group_id * GROUP_M
    group_size_m = min(num_pid_m - first_pid_m, GROUP_M)
    pid_m = first_pid_m + ((pid % num_pid_in_group) % group_size_m)
    pid_n = (pid % num_pid_in_group) // group_size_m

    offs_am = (pid_m * BLOCK_M + tl.arange(0, BLOCK_M)) % M
    offs_bn = (pid_n * BLOCK_N + tl.arange(0, BLOCK_N)) % N
    offs_k = tl.arange(0, BLOCK_K)
    a_ptrs = a_ptr + offs_am[:, None] * stride_am + offs_k[None, :] * stride_ak
    b_ptrs = b_ptr + offs_k[:, None] * stride_bk + offs_bn[None, :] * stride_bn

    acc = tl.zeros((BLOCK_M, BLOCK_N), dtype=tl.float32)
    for kk in range(0, tl.cdiv(K, BLOCK_K)):
        a = tl.load(a_ptrs, mask=offs_k[None, :] < K - kk * BLOCK_K, other=0.0)
        b = tl.load(b_ptrs, mask=offs_k[:, None] < K - kk * BLOCK_K, other=0.0)
        acc = tl.dot(a, b, acc)
        a_ptrs += BLOCK_K * stride_ak
        b_ptrs += BLOCK_K * stride_bk

    c = acc.to(c_ptr.dtype.element_ty)
    offs_cm = pid_m * BLOCK_M + tl.arange(0, BLOCK_M)
    offs_cn = pid_n * BLOCK_N + tl.arange(0, BLOCK_N)
    c_ptrs = c_ptr + offs_cm[:, None] * stride_cm + offs_cn[None, :] * stride_cn
    mask = (offs_cm[:, None] < M) & (offs_cn[None, :] < N)
    tl.store(c_ptrs, c, mask=mask)

# config = {"BLOCK_K": 128, "BLOCK_M": 64, "BLOCK_N": 256, "GROUP_M": 8, "arch": "sm_100", "dtype": "fp16", "num_ctas": 4, "num_stages": 3, "num_warps": 4}
# arch = sm_100


// ===== COMPILED SASS (sm_100a) =====

	.target	sm_100a

	.elftype	@"ET_EXEC"


//--------------------- .note.nv.tkinfo           --------------------------
	.section	.note.nv.tkinfo,"",@"SHT_NOTE"
	.sectionflags	@"SHF_NOTE_NV_TKINFO"
	.tkinfo
        /*0018*/ 	.word	0x00000081
        /*0030*/ 	.string	""
        /*0030*/ 	.string	"ptxas-blackwell"
        /*0030*/ 	.string	"Cuda compilation tools, release 12.9, V12.9.86"
        /*0030*/ 	.string	"Build cuda_12.9.r12.9/compiler.36037853_0"
        /*0030*/ 	.string	"-v  -suppress-debug-info  -lineinfo  -arch sm_100a "



//--------------------- .note.nv.cuver            --------------------------
	.section	.note.nv.cuver,"",@"SHT_NOTE"
	.sectionflags	@"SHF_NOTE_NV_CUVER"
        /*0018*/ 	.short	0x0001
        /*001a*/ 	.short	0x0064
        /*001c*/ 	.short	0x0001
        /*001e*/ 	.short	0x0000
        /*0020*/ 	.short	0x0001
        /*0022*/ 	.short	0x0000


//--------------------- .nv.info                  --------------------------
	.section	.nv.info,"",@"SHT_CUDA_INFO"
	.align	4


	//----- nvinfo : EIATTR_REGCOUNT
	.align		4
        /*0000*/ 	.byte	0x04, 0x2f
        /*0002*/ 	.short	(.L_4 - .L_3)
	.align		4
.L_3:
        /*0004*/ 	.word	index@(matmul_kernel)
        /*0008*/ 	.word	0x00000038


	//----- nvinfo : EIATTR_FRAME_SIZE
	.align		4
.L_4:
        /*000c*/ 	.byte	0x04, 0x11
        /*000e*/ 	.short	(.L_6 - .L_5)
	.align		4
.L_5:
        /*0010*/ 	.word	index@($__internal_2_$__cuda_sm10x_tcgen05_guardrail_trap_unallocated_columns_being_dealloced)
        /*0014*/ 	.word	0x00000b30


	//----- nvinfo : EIATTR_FRAME_SIZE
	.align		4
.L_6:
        /*0018*/ 	.byte	0x04, 0x11
        /*001a*/ 	.short	(.L_8 - .L_7)
	.align		4
.L_7:
        /*001c*/ 	.word	index@($__internal_1_$__cuda_sm10x_tcgen05_guardrail_trap_phase_invalid_during_alloc)
        /*0020*/ 	.word	0x00000b30


	//----- nvinfo : EIATTR_FRAME_SIZE
	.align		4
.L_8:
        /*0024*/ 	.byte	0x04, 0x11
        /*0026*/ 	.short	(.L_10 - .L_9)
	.align		4
.L_9:
        /*0028*/ 	.word	index@($__internal_0_$__cuda_sm10x_tcgen05_guardrail_trap_col_being_dealloced_not_returned_by_alloc)
        /*002c*/ 	.word	0x00000b30


	//----- nvinfo : EIATTR_FRAME_SIZE
	.align		4
.L_10:
        /*0030*/ 	.byte	0x04, 0x11
        /*0032*/ 	.short	(.L_12 - .L_11)
	.align		4
.L_11:
        /*0034*/ 	.word	index@(matmul_kernel)
        /*0038*/ 	.word	0x00000b30


	//----- nvinfo : EIATTR_MIN_STACK_SIZE
	.align		4
.L_12:
        /*003c*/ 	.byte	0x04, 0x12
        /*003e*/ 	.short	(.L_14 - .L_13)
	.align		4
.L_13:
        /*0040*/ 	.word	index@(matmul_kernel)
        /*0044*/ 	.word	0x00000b30
.L_14:


//--------------------- .nv.info.matmul_kernel    --------------------------
	.section	.nv.info.matmul_kernel,"",@"SHT_CUDA_INFO"
	.sectionflags	@""
	.align	4


	//----- nvinfo : EIATTR_CUDA_API_VERSION
	.align		4
        /*0000*/ 	.byte	0x04, 0x37
        /*0002*/ 	.short	(.L_16 - .L_15)
.L_15:
        /*0004*/ 	.word	0x00000081


	//----- nvinfo : EIATTR_KPARAM_INFO
	.align		4
.L_16:
        /*0008*/ 	.byte	0x04, 0x17
        /*000a*/ 	.short	(.L_18 - .L_17)
.L_17:
        /*000c*/ 	.word	0x00000000
        /*0010*/ 	.short	0x000d
        /*0012*/ 	.short	0x0048
        /*0014*/ 	.byte	0x00, 0xf4, 0x21, 0x00


	//----- nvinfo : EIATTR_KPARAM_INFO
	.align		4
.L_18:
        /*0018*/ 	.byte	0x04, 0x17
        /*001a*/ 	.short	(.L_20 - .L_19)
.L_19:
        /*001c*/ 	.word	0x00000000
        /*0020*/ 	.short	0x000c
        /*0022*/ 	.short	0x0040
        /*0024*/ 	.byte	0x00, 0xf4, 0x21, 0x00


	//----- nvinfo : EIATTR_KPARAM_INFO
	.align		4
.L_20:
        /*0028*/ 	.byte	0x04, 0x17
        /*002a*/ 	.short	(.L_22 - .L_21)
.L_21:
        /*002c*/ 	.word	0x00000000
        /*0030*/ 	.short	0x000b
        /*0032*/ 	.short	0x0038
        /*0034*/ 	.byte	0x00, 0xf0, 0x11, 0x00


	//----- nvinfo : EIATTR_KPARAM_INFO
	.align		4
.L_22:
        /*0038*/ 	.byte	0x04, 0x17
        /*003a*/ 	.short	(.L_24 - .L_23)
.L_23:
        /*003c*/ 	.word	0x00000000
        /*0040*/ 	.short	0x000a
        /*0042*/ 	.short	0x0034
        /*0044*/ 	.byte	0x00, 0xf0, 0x11, 0x00


	//----- nvinfo : EIATTR_KPARAM_INFO
	.align		4
.L_24:
        /*0048*/ 	.byte	0x04, 0x17
        /*004a*/ 	.short	(.L_26 - .L_25)
.L_25:
        /*004c*/ 	.word	0x00000000
        /*0050*/ 	.short	0x0009
        /*0052*/ 	.short	0x0030
        /*0054*/ 	.byte	0x00, 0xf0, 0x11, 0x00


	//----- nvinfo : EIATTR_KPARAM_INFO
	.align		4
.L_26:
        /*0058*/ 	.byte	0x04, 0x17
        /*005a*/ 	.short	(.L_28 - .L_27)
.L_27:
        /*005c*/ 	.word	0x00000000
        /*0060*/ 	.short	0x0008
        /*0062*/ 	.short	0x002c
        /*0064*/ 	.byte	0x00, 0xf0, 0x11, 0x00


	//----- nvinfo : EIATTR_KPARAM_INFO
	.align		4
.L_28:
        /*0068*/ 	.byte	0x04, 0x17
        /*006a*/ 	.short	(.L_30 - .L_29)
.L_29:
        /*006c*/ 	.word	0x00000000
        /*0070*/ 	.short	0x0007
        /*0072*/ 	.short	0x0028
        /*0074*/ 	.byte	0x00, 0xf0, 0x11, 0x00


	//----- nvinfo : EIATTR_KPARAM_INFO
	.align		4
.L_30:
        /*0078*/ 	.byte	0x04, 0x17
        /*007a*/ 	.short	(.L_32 - .L_31)
.L_31:
        /*007c*/ 	.word	0x00000000
        /*0080*/ 	.short	0x0006
        /*0082*/ 	.short	0x0024
        /*0084*/ 	.byte	0x00, 0xf0, 0x11, 0x00


	//----- nvinfo : EIATTR_KPARAM_INFO
	.align		4
.L_32:
        /*0088*/ 	.byte	0x04, 0x17
        /*008a*/ 	.short	(.L_34 - .L_33)
.L_33:
        /*008c*/ 	.word	0x00000000
        /*0090*/ 	.short	0x0005
        /*0092*/ 	.short	0x0020
        /*0094*/ 	.byte	0x00, 0xf0, 0x11, 0x00


	//----- nvinfo : EIATTR_KPARAM_INFO
	.align		4
.L_34:
        /*0098*/ 	.byte	0x04, 0x17
        /*009a*/ 	.short	(.L_36 - .L_35)
.L_35:
        /*009c*/ 	.word	0x00000000
        /*00a0*/ 	.short	0x0004
        /*00a2*/ 	.short	0x001c
        /*00a4*/ 	.byte	0x00, 0xf0, 0x11, 0x00


	//----- nvinfo : EIATTR_KPARAM_INFO
	.align		4
.L_36:
        /*00a8*/ 	.byte	0x04, 0x17
        /*00aa*/ 	.short	(.L_38 - .L_37)
.L_37:
        /*00ac*/ 	.word	0x00000000
        /*00b0*/ 	.short	0x0003
        /*00b2*/ 	.short	0x0018
        /*00b4*/ 	.byte	0x00, 0xf0, 0x11, 0x00


	//----- nvinfo : EIATTR_KPARAM_INFO
	.align		4
.L_38:
        /*00b8*/ 	.byte	0x04, 0x17
        /*00ba*/ 	.short	(.L_40 - .L_39)
.L_39:
        /*00bc*/ 	.word	0x00000000
        /*00c0*/ 	.short	0x0002
        /*00c2*/ 	.short	0x0010
        /*00c4*/ 	.byte	0x00, 0xf4, 0x21, 0x00


	//----- nvinfo : EIATTR_KPARAM_INFO
	.align		4
.L_40:
        /*00c8*/ 	.byte	0x04, 0x17
        /*00ca*/ 	.short	(.L_42 - .L_41)
.L_41:
        /*00cc*/ 	.word	0x00000000
        /*00d0*/ 	.short	0x0001
        /*00d2*/ 	.short	0x0008
        /*00d4*/ 	.byte	0x00, 0xf4, 0x21, 0x00


	//----- nvinfo : EIATTR_KPARAM_INFO
	.align		4
.L_42:
        /*00d8*/ 	.byte	0x04, 0x17
        /*00da*/ 	.short	(.L_44 - .L_43)
.L_43:
        /*00dc*/ 	.word	0x00000000
        /*00e0*/ 	.short	0x0000
        /*00e2*/ 	.short	0x0000
        /*00e4*/ 	.byte	0x00, 0xf4, 0x21, 0x00


	//----- nvinfo : EIATTR_EXPLICIT_CLUSTER
	.align		4
.L_44:
        /*00e8*/ 	.byte	0x01, 0x3e
	.zero		2


	//----- nvinfo : EIATTR_CTA_PER_CLUSTER
	.align		4
        /*00ec*/ 	.byte	0x04, 0x3d
        /*00ee*/ 	.short	(.L_46 - .L_45)
.L_45:
        /*00f0*/ 	.word	0x00000004
        /*00f4*/ 	.word	0x00000001
        /*00f8*/ 	.word	0x00000001


	//----- nvinfo : EIATTR_AT_ENTRY_FRAGMENTS
	.align		4
.L_46:
        /*00fc*/ 	.byte	0x04, 0x4f
        /*00fe*/ 	.short	(.L_48 - .L_47)


	//   ....[0]....
.L_47:
        /*0100*/ 	.word	0x00000004


	//----- nvinfo : EIATTR_RESERVED_SMEM_USED
	.align		4
.L_48:
        /*0104*/ 	.byte	0x01, 0x41
	.zero		2


	//----- nvinfo : EIATTR_SPARSE_MMA_MASK
	.align		4
        /*0108*/ 	.byte	0x03, 0x50
        /*010a*/ 	.short	0x0000


	//----- nvinfo : EIATTR_TCGEN05_1CTA_USED
	.align		4
        /*010c*/ 	.byte	0x01, 0x51
	.zero		2


	//----- nvinfo : EIATTR_MAXREG_COUNT
	.align		4
        /*0110*/ 	.byte	0x03, 0x1b
        /*0112*/ 	.short	0x00ff


	//----- nvinfo : EIATTR_NUM_BARRIERS
	.align		4
        /*0114*/ 	.byte	0x02, 0x4c
        /*0116*/ 	.byte	0x01
	.zero		1


	//----- nvinfo : EIATTR_ANNOTATIONS
	.align		4
        /*0118*/ 	.byte	0x04, 0x55
        /*011a*/ 	.short	(.L_50 - .L_49)


	//   ....[0]....
.L_49:
        /*011c*/ 	.word	0x00000001
        /*0120*/ 	.byte	0xd0, 0x09, 0x00, 0x00, 0x01, 0x00, 0x00, 0x00, 0x70, 0x0a, 0x00, 0x00, 0x01, 0x00, 0x00, 0x00
        /* <DEDUP_REMOVED lines=928> */
        /*3b30*/ 	.byte	0x50, 0x5a, 0x01, 0x00, 0x01, 0x00, 0x00, 0x00, 0x70, 0x5a, 0x01, 0x00


	//----- nvinfo : EIATTR_INT_WARP_WIDE_INSTR_OFFSETS
	.align		4
.L_50:
        /*3b3c*/ 	.byte	0x04, 0x31
        /*3b3e*/ 	.short	(.L_52 - .L_51)


	//   ....[0]....
.L_51:
        /*3b40*/ 	.word	0x000049c0


	//   ....[1]....
        /*3b44*/ 	.word	0x000049f0


	//   ....[2]....
        /*3b48*/ 	.word	0x000089c0


	//   ....[3]....
        /*3b4c*/ 	.word	0x00015920


	//   ....[4]....
        /*3b50*/ 	.word	0x00015970


	//----- nvinfo : EIATTR_COOP_GROUP_MASK_REGIDS
	.align		4
.L_52:
        /*3b54*/ 	.byte	0x04, 0x29
        /*3b56*/ 	.short	(.L_54 - .L_53)


	//   ....[0]....
.L_53:
        /*3b58*/ 	.word	0xffffffff


	//   ....[1]....
        /*3b5c*/ 	.word	0xffffffff


	//   ....[2]....
        /*3b60*/ 	.word	0xffffffff


	//   ....[3]....
        /*3b64*/ 	.word	0xffffffff


	//----- nvinfo : EIATTR_COOP_GROUP_INSTR_OFFSETS
	.align		4
.L_54:
        /*3b68*/ 	.byte	0x04, 0x28
        /*3b6a*/ 	.short	(.L_56 - .L_55)


	//   ....[0]....
.L_55:
        /*3b6c*/ 	.word	0x00000080


	//   ....[1]....
        /*3b70*/ 	.word	0x00000340


	//   ....[2]....
        /*3b74*/ 	.word	0x000157b0


	//   ....[3]....
        /*3b78*/ 	.word	0x00015a20


	//----- nvinfo : EIATTR_VRC_CTA_INIT_COUNT
	.align		4
.L_56:
        /*3b7c*/ 	.byte	0x02, 0x4a
        /*3b7e*/ 	.byte	0x80
	.zero		1


	//----- nvinfo : EIATTR_MBARRIER_INSTR_OFFSETS
	.align		4
        /*3b80*/ 	.byte	0x04, 0x39
        /*3b82*/ 	.short	(.L_58 - .L_57)


	//   ....[0]....
.L_57:
        /*3b84*/ 	.word	0x00004bb0
        /*3b88*/ 	.word	0x000000ff
        /*3b8c*/ 	.word	0x00000000
        /*3b90*/ 	.short	0x0100
        /*3b92*/ 	.byte	0x0c
	.zero		1


	//   ....[1]....
        /*3b94*/ 	.word	0x00008a10
        /*3b98*/ 	.word	0x000000ff
        /*3b9c*/ 	.word	0x00010008
        /*3ba0*/ 	.short	0x0100
        /*3ba2*/ 	.byte	0x0b
	.zero		1


	//   ....[2]....
        /*3ba4*/ 	.word	0x0000de30
        /*3ba8*/ 	.word	0x000000ff
        /*3bac*/ 	.word	0x00000000
        /*3bb0*/ 	.short	0x010a
        /*3bb2*/ 	.byte	0x0c
	.zero		1


	//   ....[3]....
        /*3bb4*/ 	.word	0x000146a0
        /*3bb8*/ 	.word	0x000000ff
        /*3bbc*/ 	.word	0x00000000
        /*3bc0*/ 	.short	0x010a
        /*3bc2*/ 	.byte	0x0c
	.zero		1


	//   ....[4]....
        /*3bc4*/ 	.word	0x00014740
        /*3bc8*/ 	.word	0x000000ff
        /*3bcc*/ 	.word	0x00010000
        /*3bd0*/ 	.short	0x0108
        /*3bd2*/ 	.byte	0x0b
	.zero		1


	//   ....[5]....
        /*3bd4*/ 	.word	0x000147e0
        /*3bd8*/ 	.word	0x000000ff
        /*3bdc*/ 	.word	0x00010008
        /*3be0*/ 	.short	0x0108
        /*3be2*/ 	.byte	0x0b
	.zero		1


	//   ....[6]....
        /*3be4*/ 	.word	0x00015a60
        /*3be8*/ 	.word	0x000000ff
        /*3bec*/ 	.word	0x00000000
        /*3bf0*/ 	.short	0x010a
        /*3bf2*/ 	.byte	0x0c
	.zero		1


	//   ....[7]....
        /*3bf4*/ 	.word	0x00015aa0
        /*3bf8*/ 	.word	0x000000ff
        /*3bfc*/ 	.word	0x00000000
        /*3c00*/ 	.short	0x010a
        /*3c02*/ 	.byte	0x0c
	.zero		1


	//----- nvinfo : EIATTR_NUM_MBARRIERS
	.align		4
.L_58:
        /*3c04*/ 	.byte	0x03, 0x38
        /*3c06*/ 	.short	0x0002


	//----- nvinfo : EIATTR_EXIT_INSTR_OFFSETS
	.align		4
        /*3c08*/ 	.byte	0x04, 0x1c
        /*3c0a*/ 	.short	(.L_60 - .L_59)


	//   ....[0]....
.L_59:
        /*3c0c*/ 	.word	0x00015a30


	//----- nvinfo : EIATTR_REQNTID
	.align		4
.L_60:
        /*3c10*/ 	.byte	0x04, 0x10
        /*3c12*/ 	.short	(.L_62 - .L_61)
.L_61:
        /*3c14*/ 	.word	0x00000080
        /*3c18*/ 	.word	0x00000001
        /*3c1c*/ 	.word	0x00000001


	//----- nvinfo : EIATTR_CRS_STACK_SIZE
	.align		4
.L_62:
        /*3c20*/ 	.byte	0x04, 0x1e
        /*3c22*/ 	.short	(.L_64 - .L_63)
.L_63:
        /*3c24*/ 	.word	0x00000000


	//----- nvinfo : EIATTR_CBANK_PARAM_SIZE
	.align		4
.L_64:
        /*3c28*/ 	.byte	0x03, 0x19
        /*3c2a*/ 	.short	0x0050


	//----- nvinfo : EIATTR_PARAM_CBANK
	.align		4
        /*3c2c*/ 	.byte	0x04, 0x0a
        /*3c2e*/ 	.short	(.L_66 - .L_65)
	.align		4
.L_65:
        /*3c30*/ 	.word	index@(.nv.constant0.matmul_kernel)
        /*3c34*/ 	.short	0x0380
        /*3c36*/ 	.short	0x0050


	//----- nvinfo : EIATTR_SW_WAR
	.align		4
.L_66:
        /*3c38*/ 	.byte	0x04, 0x36
        /*3c3a*/ 	.short	(.L_68 - .L_67)
.L_67:
        /*3c3c*/ 	.word	0x00000008
.L_68:


//--------------------- .nv.compat                --------------------------
	.section	.nv.compat,"",@"SHT_CUDA_COMPAT_INFO"
	.align	4
        /*0000*/ 	.byte	0x02, 0x02, 0x02, 0x00, 0x02, 0x05, 0x05, 0x00, 0x02, 0x03, 0x00, 0x00, 0x02, 0x06, 0x01, 0x00


//--------------------- .nv.callgraph             --------------------------
	.section	.nv.callgraph,"",@"SHT_CUDA_CALLGRAPH"
	.align	4
	.sectionentsize	8
	.align		4
        /*0000*/ 	.word	0x00000000
	.align		4
        /*0004*/ 	.word	0xffffffff
	.align		4
        /*0008*/ 	.word	0x00000000
	.align		4
        /*000c*/ 	.word	0xfffffffe
	.align		4
        /*0010*/ 	.word	0x00000000
	.align		4
        /*0014*/ 	.word	0xfffffffd
	.align		4
        /*0018*/ 	.word	0x00000000
	.align		4
        /*001c*/ 	.word	0xfffffffc


//--------------------- .text.matmul_kernel       --------------------------
	.section	.text.matmul_kernel,"ax",@progbits
	.align	128
        .global         matmul_kernel
        .type           matmul_kernel,@function
        .size           matmul_kernel,(.L_x_20 - matmul_kernel)
        .other          matmul_kernel,@"STO_CUDA_ENTRY STV_DEFAULT"
matmul_kernel:
.text.matmul_kernel:
[----:B------:R-:W0:Y:S01]  /*0000*/  LDC R1, c[0x0][0x37c] ;  /* 0x0000df00ff017b82 */ /* 0x000e220000000800 */
[----:B------:R-:W1:Y:S01]  /*0010*/  S2R R0, SR_TID.X ;  /* 0x0000000000007919 */ /* 0x000e620000002100 */
[----:B0-----:R-:W-:Y:S01]  /*0020*/  VIADD R1, R1, 0xfffff4d0 ;  /* 0xfffff4d001017836 */ /* 0x001fe20000000000 */
[----:B------:R-:W0:Y:S01]  /*0030*/  LDCU.64 UR22, c[0x0][0x358] ;  /* 0x00006b00ff1677ac */ /* 0x000e220008000a00 */
[----:B-1----:R-:W-:-:S13]  /*0040*/  ISETP.GE.U32.AND P0, PT, R0, 0x20, PT ;  /* 0x000000200000780c */ /* 0x002fda0003f06070 */
[----:B------:R-:W-:Y:S02]  /*0050*/  VOTEU.ANY UP0, P0 ;  /* 0x0000000000ff7886 */ /* 0x000fe40000000100 */
[----:B------:R-:W-:Y:S05]  /*0060*/  BRA.U UP0, `(.L_x_0) ;  /* 0x0000000100b87547 */ /* 0x000fea000b800000 */
[----:B------:R-:W1:Y:S01]  /*0070*/  S2UR UR6, SR_CgaCtaId ;  /* 0x00000000000679c3 */ /* 0x000e620000008800 */
[----:B------:R-:W-:Y:S01]  /*0080*/  NOP ;  /* 0x0000000000007918 */ /* 0x000fe20000000000 */
[----:B------:R-:W-:Y:S02]  /*0090*/  UMOV UR4, 0x40 ;  /* 0x0000004000047882 */ /* 0x000fe40000000000 */
[----:B-1----:R-:W-:-:S09]  /*00a0*/  ULEA UR4, UR6, UR4, 0x18 ;  /* 0x0000000406047291 */ /* 0x002fd2000f8ec0ff */
[----:B------:R-:W1:Y:S01]  /*00b0*/  LDS.U8 R0, [UR4] ;  /* 0x00000004ff007984 */ /* 0x000e620008000000 */
[----:B------:R-:W-:Y:S02]  /*00c0*/  UMOV UR4, 0x400 ;  /* 0x0000040000047882 */ /* 0x000fe40000000000 */
[----:B------:R-:W-:Y:S01]  /*00d0*/  ULEA UR4, UR6, UR4, 0x18 ;  /* 0x0000000406047291 */ /* 0x000fe2000f8ec0ff */
[----:B-1----:R-:W-:-:S13]  /*00e0*/  ISETP.NE.AND P0, PT, R0, RZ, PT ;  /* 0x000000ff0000720c */ /* 0x002fda0003f05270 */
[----:B------:R-:W-:Y:S05]  /*00f0*/  @P0 BRA `(.L_x_1) ;  /* 0x00000000007c0947 */ /* 0x000fea0003800000 */
[----:B------:R-:W-:-:S13]  /*0100*/  ELECT P0, URZ, PT ;  /* 0x0000000000ff782f */ /* 0x000fda0003800000 */
[----:B------:R-:W-:Y:S05]  /*0110*/  @!P0 BRA `(.L_x_2) ;  /* 0x0000000000848947 */ /* 0x000fea0003800000 */
[----:B------:R-:W-:Y:S01]  /*0120*/  UMOV UR5, 0x2 ;  /* 0x0000000200057882 */ /* 0x000fe20000000000 */
[----:B------:R-:W-:Y:S02]  /*0130*/  IMAD.MOV.U32 R4, RZ, RZ, 0x1 ;  /* 0x00000001ff047424 */ /* 0x000fe400078e00ff */
[----:B------:R-:W-:Y:S02]  /*0140*/  IMAD.MOV.U32 R5, RZ, RZ, 0x3 ;  /* 0x00000003ff057424 */ /* 0x000fe400078e00ff */
[----:B------:R-:W-:Y:S04]  /*0150*/  DEPBAR.LE SB1, 0x36 ;  /* 0x00009d800000791a */ /* 0x000fe80000000000 */
[----:B------:R-:W1:Y:S02]  /*0160*/  UTCATOMSWS.FIND_AND_SET.ALIGN UP1, UR5, UR5 ;  /* 0x00000005000575e3 */ /* 0x000e640008020800 */
[----:B-1----:R-:W-:-:S04]  /*0170*/  PLOP3.LUT P0, PT, PT, PT, UP1, 0x80, 0x8 ;  /* 0x000000000008781c */ /* 0x002fc80003f0f018 */
[----:B------:R-:W-:-:S04]  /*0180*/  SEL R0, RZ, 0xffffffff, !P0 ;  /* 0xffffffffff007807 */ /* 0x000fc80004000000 */
[----:B------:R-:W-:Y:S01]  /*0190*/  ISETP.NE.AND P0, PT, R0, RZ, PT ;  /* 0x000000ff0000720c */ /* 0x000fe20003f05270 */
[----:B------:R-:W-:-:S12]  /*01a0*/  IMAD.U32 R0, RZ, RZ, UR5 ;  /* 0x00000005ff007e24 */ /* 0x000fd8000f8e00ff */
[----:B------:R-:W-:Y:S05]  /*01b0*/  @P0 BRA `(.L_x_3) ;  /* 0x0000000000240947 */ /* 0x000fea0003800000 */
.L_x_4:
[----:B------:R-:W-:Y:S05]  /*01c0*/  NANOSLEEP 0x64 ;  /* 0x000000640000795d */ /* 0x000fea0003800000 */
[----:B------:R-:W-:-:S05]  /*01d0*/  UMOV UR5, 0x2 ;  /* 0x0000000200057882 */ /* 0x000fca0000000000 */
[----:B------:R-:W-:Y:S04]  /*01e0*/  DEPBAR.LE SB1, 0x36 ;  /* 0x00009d800000791a */ /* 0x000fe80000000000 */
[----:B------:R-:W1:Y:S02]  /*01f0*/  UTCATOMSWS.FIND_AND_SET.ALIGN UP1, UR5, UR5 ;  /* 0x00000005000575e3 */ /* 0x000e640008020800 */
[----:B-1----:R-:W-:-:S04]  /*0200*/  PLOP3.LUT P0, PT, PT, PT, UP1, 0x80, 0x8 ;  /* 0x000000000008781c */ /* 0x002fc80003f0f018 */
[----:B------:R-:W-:-:S04]  /*0210*/  SEL R0, RZ, 0xffffffff, !P0 ;  /* 0xffffffffff007807 */ /* 0x000fc80004000000 */
[----:B------:R-:W-:Y:S01]  /*0220*/  ISETP.NE.AND P0, PT, R0, RZ, PT ;  /* 0x000000ff0000720c */ /* 0x000fe20003f05270 */
[----:B------:R-:W-:-:S12]  /*0230*/  IMAD.U32 R0, RZ, RZ, UR5 ;  /* 0x00000005ff007e24 */ /* 0x000fd8000f8e00ff */
[----:B------:R-:W-:Y:S05]  /*0240*/  @!P0 BRA `(.L_x_4) ;  /* 0xfffffffc00dc8947 */ /* 0x000fea000383ffff */
.L_x_3:
[C---:B------:R-:W-:Y:S01]  /*0250*/  VIADD R3, R0.reuse, 0x10 ;  /* 0x0000001000037836 */ /* 0x040fe20000000000 */
[----:B------:R-:W-:Y:S01]  /*0260*/  UMOV UR5, 0x50 ;  /* 0x0000005000057882 */ /* 0x000fe20000000000 */
[----:B------:R-:W-:Y:S01]  /*0270*/  SHF.L.U32 R2, R5, R0, RZ ;  /* 0x0000000005027219 */ /* 0x000fe200000006ff */
[----:B------:R-:W-:Y:S01]  /*0280*/  ULEA UR5, UR6, UR5, 0x18 ;  /* 0x0000000506057291 */ /* 0x000fe2000f8ec0ff */
[----:B------:R-:W-:Y:S01]  /*0290*/  IMAD.SHL.U32 R0, R0, 0x20, RZ ;  /* 0x0000002000007824 */ /* 0x000fe200078e00ff */
[----:B------:R-:W-:-:S04]  /*02a0*/  SHF.L.U32 R3, R4, R3, RZ ;  /* 0x0000000304037219 */ /* 0x000fc800000006ff */
[----:B------:R-:W-:-:S05]  /*02b0*/  LOP3.LUT R2, R3, R2, RZ, 0xfc, !PT ;  /* 0x0000000203027212 */ /* 0x000fca00078efcff */
[----:B------:R1:W-:Y:S04]  /*02c0*/  ATOMS.OR RZ, [UR5], R2 ;  /* 0x00000002ffff798c */ /* 0x0003e8000b000005 */
[----:B------:R1:W-:Y:S01]  /*02d0*/  STS [UR4], R0 ;  /* 0x00000000ff007988 */ /* 0x0003e20008000804 */
[----:B------:R-:W-:Y:S05]  /*02e0*/  BRA `(.L_x_2) ;  /* 0x0000000000107947 */ /* 0x000fea0003800000 */
.L_x_1:
[----:B------:R-:W-:Y:S01]  /*02f0*/  IMAD.MOV.U32 R0, RZ, RZ, -0x1 ;  /* 0xffffffffff007424 */ /* 0x000fe200078e00ff */
[----:B------:R-:W-:-:S04]  /*0300*/  MOV R2, 0x330 ;  /* 0x0000033000027802 */ /* 0x000fc80000000f00 */
[----:B------:R1:W-:Y:S03]  /*0310*/  STS [UR4], R0 ;  /* 0x00000000ff007988 */ /* 0x0003e60008000804 */
[----:B01----:R-:W-:Y:S05]  /*0320*/  CALL.REL.NOINC `($__internal_1_$__cuda_sm10x_tcgen05_guardrail_trap_phase_invalid_during_alloc) ;  /* 0x0000015400f47944 */ /* 0x003fea0003c00000 */
.L_x_2:
[----:B------:R-:W-:Y:S05]  /*0330*/  WARPSYNC.ALL ;  /* 0x0000000000007948 */ /* 0x000fea0003800000 */
[----:B------:R-:W-:Y:S01]  /*0340*/  NOP ;  /* 0x0000000000007918 */ /* 0x000fe20000000000 */
.L_x_0:
[----:B------:R-:W2:Y:S08]  /*0350*/  LDC.64 R22, c[0x0][0x398] ;  /* 0x0000e600ff167b82 */ /* 0x000eb00000000a00 */
[----:B------:R-:W3:Y:S02]  /*0360*/  S2UR UR5, SR_CgaSize ;  /* 0x00000000000579c3 */ /* 0x000ee40000008a00 */
[----:B---3--:R-:W-:-:S12]  /*0370*/  UIMAD UR5, UR5, -0xa0, URZ ;  /* 0xffffff60050578a4 */ /* 0x008fd8000f8e02ff */
[----:B------:R-:W3:Y:S01]  /*0380*/  LDCU UR5, c[0x0][UR5+0x2b0] ;  /* 0x00005600050577ac */ /* 0x000ee20008000800 */
[----:B------:R-:W4:Y:S01]  /*0390*/  S2R R12, SR_TID.X ;  /* 0x00000000000c7919 */ /* 0x000f220000002100 */
[----:B------:R-:W5:Y:S01]  /*03a0*/  S2R R11, SR_CgaCtaId ;  /* 0x00000000000b7919 */ /* 0x000f620000008800 */
[----:B------:R-:W1:Y:S02]  /*03b0*/  S2UR UR4, SR_CTAID.X ;  /* 0x00000000000479c3 */ /* 0x000e640000002500 */
[----:B-12---:R-:W-:Y:S01]  /*03c0*/  VIADD R0, R23, 0xff ;  /* 0x000000ff17007836 */ /* 0x006fe20000000000 */
[----:B------:R-:W-:-:S04]  /*03d0*/  IABS R21, R23 ;  /* 0x0000001700157213 */ /* 0x000fc80000000000 */
[----:B------:R-:W-:Y:S02]  /*03e0*/  SHF.R.S32.HI R3, RZ, 0x1f, R0 ;  /* 0x0000001fff037819 */ /* 0x000fe40000011400 */
[----:B------:R-:W-:Y:S01]  /*03f0*/  I2FP.F32.U32 R5, UR4 ;  /* 0x0000000400057c45 */ /* 0x000fe20008201000 */
[----:B------:R-:W1:Y:S01]  /*0400*/  S2UR UR4, SR_CgaCtaId ;  /* 0x00000000000479c3 */ /* 0x000e620000008800 */
[----:B------:R-:W-:-:S03]  /*0410*/  LEA.HI R3, R3, R0, RZ, 0x8 ;  /* 0x0000000003037211 */ /* 0x000fc600078f40ff */
[----:B---3--:R-:W-:Y:S01]  /*0420*/  FMUL R5, R5, UR5 ;  /* 0x0000000505057c20 */ /* 0x008fe20008400000 */
[----:B------:R-:W-:-:S05]  /*0430*/  SHF.R.S32.HI R3, RZ, 0x8, R3 ;  /* 0x00000008ff037819 */ /* 0x000fca0000011403 */
[----:B------:R-:W-:Y:S01]  /*0440*/  IMAD.SHL.U32 R4, R3, 0x8, RZ ;  /* 0x0000000803047824 */ /* 0x000fe200078e00ff */
[----:B------:R-:W-:Y:S04]  /*0450*/  F2I.U32.TRUNC.NTZ R5, R5 ;  /* 0x0000000500057305 */ /* 0x000fe8000020f000 */
[----:B------:R-:W-:-:S04]  /*0460*/  IABS R7, R4 ;  /* 0x0000000400077213 */ /* 0x000fc80000000000 */
[----:B------:R-:W2:Y:S08]  /*0470*/  I2F.RP R0, R7 ;  /* 0x0000000700007306 */ /* 0x000eb00000209400 */
[----:B--2---:R-:W2:Y:S02]  /*0480*/  MUFU.RCP R0, R0 ;  /* 0x0000000000007308 */ /* 0x004ea40000001000 */
[----:B--2---:R-:W-:Y:S01]  /*0490*/  VIADD R2, R0, 0xffffffe ;  /* 0x0ffffffe00027836 */ /* 0x004fe20000000000 */
[----:B------:R-:W-:-:S05]  /*04a0*/  IABS R0, R5 ;  /* 0x0000000500007213 */ /* 0x000fca0000000000 */
[----:B------:R2:W3:Y:S02]  /*04b0*/  F2I.FTZ.U32.TRUNC.NTZ R3, R2 ;  /* 0x0000000200037305 */ /* 0x0004e4000021f000 */
[----:B--2---:R-:W-:Y:S02]  /*04c0*/  IMAD.MOV.U32 R2, RZ, RZ, RZ ;  /* 0x000000ffff027224 */ /* 0x004fe400078e00ff */
[----:B---3--:R-:W-:-:S04]  /*04d0*/  IMAD.MOV R6, RZ, RZ, -R3 ;  /* 0x000000ffff067224 */ /* 0x008fc800078e0a03 */
[----:B------:R-:W-:Y:S01]  /*04e0*/  IMAD R9, R6, R7, RZ ;  /* 0x0000000706097224 */ /* 0x000fe200078e02ff */
[----:B------:R-:W-:-:S03]  /*04f0*/  IABS R6, R4 ;  /* 0x0000000400067213 */ /* 0x000fc60000000000 */
[----:B------:R-:W-:-:S04]  /*0500*/  IMAD.HI.U32 R3, R3, R9, R2 ;  /* 0x0000000903037227 */ /* 0x000fc800078e0002 */
[----:B------:R-:W-:Y:S02]  /*0510*/  IMAD.MOV R2, RZ, RZ, -R6 ;  /* 0x000000ffff027224 */ /* 0x000fe400078e0a06 */
[----:B------:R-:W-:-:S04]  /*0520*/  IMAD.HI.U32 R3, R3, R0, RZ ;  /* 0x0000000003037227 */ /* 0x000fc800078e00ff */
[----:B------:R-:W-:Y:S01]  /*0530*/  IMAD R0, R3, R2, R0 ;  /* 0x0000000203007224 */ /* 0x000fe200078e0200 */
[----:B------:R-:W-:Y:S04]  /*0540*/  BAR.SYNC.DEFER_BLOCKING 0x0 ;  /* 0x0000000000007b1d */ /* 0x000fe80000010000 */
[----:B------:R-:W-:-:S13]  /*0550*/  ISETP.GT.U32.AND P1, PT, R7, R0, PT ;  /* 0x000000000700720c */ /* 0x000fda0003f24070 */
[----:B------:R-:W-:Y:S02]  /*0560*/  @!P1 IMAD.IADD R0, R0, 0x1, -R7 ;  /* 0x0000000100009824 */ /* 0x000fe400078e0a07 */
[----:B------:R-:W-:Y:S01]  /*0570*/  @!P1 VIADD R3, R3, 0x1 ;  /* 0x0000000103039836 */ /* 0x000fe20000000000 */
[----:B------:R-:W-:Y:S02]  /*0580*/  ISETP.NE.AND P1, PT, R4, RZ, PT ;  /* 0x000000ff0400720c */ /* 0x000fe40003f25270 */
[----:B------:R-:W-:Y:S02]  /*0590*/  ISETP.GE.U32.AND P0, PT, R0, R7, PT ;  /* 0x000000070000720c */ /* 0x000fe40003f06070 */
[----:B------:R-:W-:-:S04]  /*05a0*/  LOP3.LUT R0, R5, R4, RZ, 0x3c, !PT ;  /* 0x0000000405007212 */ /* 0x000fc800078e3cff */
[----:B------:R-:W-:Y:S01]  /*05b0*/  ISETP.GE.AND P2, PT, R0, RZ, PT ;  /* 0x000000ff0000720c */ /* 0x000fe20003f46270 */
[----:B------:R-:W-:-:S06]  /*05c0*/  VIADD R0, R22, 0x3f ;  /* 0x0000003f16007836 */ /* 0x000fcc0000000000 */
[----:B------:R-:W-:-:S04]  /*05d0*/  @P0 VIADD R3, R3, 0x1 ;  /* 0x0000000103030836 */ /* 0x000fc80000000000 */
[----:B------:R-:W-:Y:S01]  /*05e0*/  IMAD.MOV.U32 R2, RZ, RZ, R3 ;  /* 0x000000ffff027224 */ /* 0x000fe200078e0003 */
[----:B------:R-:W-:-:S03]  /*05f0*/  SHF.R.S32.HI R3, RZ, 0x1f, R0 ;  /* 0x0000001fff037819 */ /* 0x000fc60000011400 */
[----:B------:R-:W-:Y:S01]  /*0600*/  @!P2 IMAD.MOV R2, RZ, RZ, -R2 ;  /* 0x000000ffff02a224 */ /* 0x000fe200078e0a02 */
[----:B------:R-:W-:Y:S02]  /*0610*/  @!P1 LOP3.LUT R2, RZ, R4, RZ, 0x33, !PT ;  /* 0x00000004ff029212 */ /* 0x000fe400078e33ff */
[----:B------:R-:W-:-:S03]  /*0620*/  LEA.HI R3, R3, R0, RZ, 0x6 ;  /* 0x0000000003037211 */ /* 0x000fc600078f30ff */
[----:B------:R-:W-:Y:S02]  /*0630*/  IMAD.SHL.U32 R8, R2, 0x8, RZ ;  /* 0x0000000802087824 */ /* 0x000fe400078e00ff */
[----:B------:R-:W-:-:S03]  /*0640*/  IMAD.MOV R2, RZ, RZ, -R2 ;  /* 0x000000ffff027224 */ /* 0x000fc600078e0a02 */
[----:B------:R-:W-:Y:S01]  /*0650*/  LEA.HI.SX32 R3, R3, -R8, 0x1a ;  /* 0x8000000803037211 */ /* 0x000fe200078fd2ff */
[----:B------:R-:W-:Y:S02]  /*0660*/  IMAD R10, R4, R2, R5 ;  /* 0x00000002040a7224 */ /* 0x000fe400078e0205 */
[----:B------:R-:W-:Y:S01]  /*0670*/  IMAD.MOV.U32 R2, RZ, RZ, RZ ;  /* 0x000000ffff027224 */ /* 0x000fe200078e00ff */
[----:B------:R-:W-:-:S04]  /*0680*/  VIMNMX R9, PT, PT, R3, 0x8, PT ;  /* 0x0000000803097848 */ /* 0x000fc80003fe0100 */
[-C--:B------:R-:W-:Y:S02]  /*0690*/  IABS R6, R9.reuse ;  /* 0x0000000900067213 */ /* 0x080fe40000000000 */
[----:B------:R-:W-:Y:S02]  /*06a0*/  IABS R4, R9 ;  /* 0x0000000900047213 */ /* 0x000fe40000000000 */
[----:B------:R-:W2:Y:S08]  /*06b0*/  I2F.RP R0, R6 ;  /* 0x0000000600007306 */ /* 0x000eb00000209400 */
[----:B--2---:R-:W2:Y:S02]  /*06c0*/  MUFU.RCP R0, R0 ;  /* 0x0000000000007308 */ /* 0x004ea40000001000 */
[----:B--2---:R-:W-:Y:S01]  /*06d0*/  VIADD R3, R0, 0xffffffe ;  /* 0x0ffffffe00037836 */ /* 0x004fe20000000000 */
[----:B------:R-:W-:-:S05]  /*06e0*/  IABS R0, R22 ;  /* 0x0000001600007213 */ /* 0x000fca0000000000 */
[----:B------:R-:W2:Y:S02]  /*06f0*/  F2I.FTZ.U32.TRUNC.NTZ R3, R3 ;  /* 0x0000000300037305 */ /* 0x000ea4000021f000 */
[----:B--2---:R-:W-:-:S04]  /*0700*/  IMAD.MOV R7, RZ, RZ, -R3 ;  /* 0x000000ffff077224 */ /* 0x004fc800078e0a03 */
[----:B------:R-:W-:Y:S01]  /*0710*/  IMAD.MOV.U32 R5, RZ, RZ, R7 ;  /* 0x000000ffff057224 */ /* 0x000fe200078e0007 */
[----:B------:R-:W-:-:S03]  /*0720*/  IABS R7, R10 ;  /* 0x0000000a00077213 */ /* 0x000fc60000000000 */
[----:B------:R-:W-:-:S04]  /*0730*/  IMAD R5, R5, R6, RZ ;  /* 0x0000000605057224 */ /* 0x000fc800078e02ff */
[----:B------:R-:W-:Y:S02]  /*0740*/  IMAD.HI.U32 R2, R3, R5, R2 ;  /* 0x0000000503027227 */ /* 0x000fe400078e0002 */
[----:B------:R-:W2:Y:S02]  /*0750*/  I2F.RP R5, R21 ;  /* 0x0000001500057306 */ /* 0x000ea40000209400 */
[----:B------:R-:W-:Y:S02]  /*0760*/  IMAD.MOV R3, RZ, RZ, -R4 ;  /* 0x000000ffff037224 */ /* 0x000fe400078e0a04 */
[----:B------:R-:W-:-:S04]  /*0770*/  IMAD.HI.U32 R2, R2, R7, RZ ;  /* 0x0000000702027227 */ /* 0x000fc800078e00ff */
[----:B------:R-:W-:Y:S01]  /*0780*/  IMAD R3, R2, R3, R7 ;  /* 0x0000000302037224 */ /* 0x000fe200078e0207 */
[----:B------:R-:W3:Y:S01]  /*0790*/  I2F.RP R4, R0 ;  /* 0x0000000000047306 */ /* 0x000ee20000209400 */
[----:B----4-:R-:W-:Y:S02]  /*07a0*/  LOP3.LUT R7, R12, 0x3f, RZ, 0xc0, !PT ;  /* 0x0000003f0c077812 */ /* 0x010fe400078ec0ff */
[----:B------:R-:W-:Y:S02]  /*07b0*/  SHF.R.U32.HI R12, RZ, 0x5, R12 ;  /* 0x00000005ff0c7819 */ /* 0x000fe4000001160c */
[----:B------:R-:W-:-:S03]  /*07c0*/  ISETP.GT.U32.AND P1, PT, R6, R3, PT ;  /* 0x000000030600720c */ /* 0x000fc60003f24070 */
[----:B--2---:R-:W2:Y:S08]  /*07d0*/  MUFU.RCP R5, R5 ;  /* 0x0000000500057308 */ /* 0x004eb00000001000 */
[----:B---3--:R-:W3:Y:S02]  /*07e0*/  MUFU.RCP R4, R4 ;  /* 0x0000000400047308 */ /* 0x008ee40000001000 */
[----:B------:R-:W-:-:S02]  /*07f0*/  @!P1 IMAD.IADD R3, R3, 0x1, -R6 ;  /* 0x0000000103039824 */ /* 0x000fc400078e0a06 */
[----:B------:R-:W-:Y:S01]  /*0800*/  @!P1 VIADD R2, R2, 0x1 ;  /* 0x0000000102029836 */ /* 0x000fe20000000000 */
[----:B------:R-:W-:Y:S02]  /*0810*/  ISETP.NE.AND P1, PT, R9, RZ, PT ;  /* 0x000000ff0900720c */ /* 0x000fe40003f25270 */
[----:B------:R-:W-:Y:S02]  /*0820*/  ISETP.GE.U32.AND P0, PT, R3, R6, PT ;  /* 0x000000060300720c */ /* 0x000fe40003f06070 */
[----:B------:R-:W-:Y:S01]  /*0830*/  LOP3.LUT R3, R10, R9, RZ, 0x3c, !PT ;  /* 0x000000090a037212 */ /* 0x000fe200078e3cff */
[----:B--2---:R-:W-:-:S03]  /*0840*/  VIADD R5, R5, 0xffffffe ;  /* 0x0ffffffe05057836 */ /* 0x004fc60000000000 */
[----:B------:R-:W-:-:S03]  /*0850*/  ISETP.GE.AND P2, PT, R3, RZ, PT ;  /* 0x000000ff0300720c */ /* 0x000fc60003f46270 */
[----:B------:R-:W-:Y:S01]  /*0860*/  F2I.FTZ.U32.TRUNC.NTZ R5, R5 ;  /* 0x0000000500057305 */ /* 0x000fe2000021f000 */
[----:B---3--:R-:W-:Y:S01]  /*0870*/  VIADD R3, R4, 0xffffffe ;  /* 0x0ffffffe04037836 */ /* 0x008fe20000000000 */
[----:B------:R-:W-:Y:S02]  /*0880*/  MOV R4, 0x400 ;  /* 0x0000040000047802 */ /* 0x000fe40000000f00 */
[----:B------:R-:W-:Y:S02]  /*0890*/  @P0 VIADD R2, R2, 0x1 ;  /* 0x0000000102020836 */ /* 0x000fe40000000000 */
[----:B------:R-:W-:Y:S02]  /*08a0*/  R2UR UR11, R4 ;  /* 0x00000000040b72ca */ /* 0x000fe400000e0000 */
[----:B------:R-:W-:Y:S01]  /*08b0*/  IMAD.MOV.U32 R6, RZ, RZ, R2 ;  /* 0x000000ffff067224 */ /* 0x000fe200078e0002 */
[----:B------:R-:W2:Y:S03]  /*08c0*/  F2I.FTZ.U32.TRUNC.NTZ R3, R3 ;  /* 0x0000000300037305 */ /* 0x000ea6000021f000 */
[----:B------:R-:W-:Y:S01]  /*08d0*/  @!P2 IMAD.MOV R6, RZ, RZ, -R6 ;  /* 0x000000ffff06a224 */ /* 0x000fe200078e0a06 */
[----:B------:R-:W-:-:S05]  /*08e0*/  @!P1 LOP3.LUT R6, RZ, R9, RZ, 0x33, !PT ;  /* 0x00000009ff069212 */ /* 0x000fca00078e33ff */
[----:B------:R-:W-:Y:S01]  /*08f0*/  IMAD.MOV R2, RZ, RZ, -R6 ;  /* 0x000000ffff027224 */ /* 0x000fe200078e0a06 */
[----:B-1----:R-:W-:Y:S01]  /*0900*/  ULEA UR11, UR4, UR11, 0x18 ;  /* 0x0000000b040b7291 */ /* 0x002fe2000f8ec0ff */
[----:B------:R-:W-:Y:S01]  /*0910*/  IMAD.SHL.U32 R52, R6, 0x100, RZ ;  /* 0x0000010006347824 */ /* 0x000fe200078e00ff */
[----:B------:R-:W1:Y:S01]  /*0920*/  LDCU.128 UR4, c[0x0][0x380] ;  /* 0x00007000ff0477ac */ /* 0x000e620008000c00 */
[----:B------:R-:W-:Y:S02]  /*0930*/  IMAD R2, R9, R2, R10 ;  /* 0x0000000209027224 */ /* 0x000fe400078e020a */
[----:B--2---:R-:W-:Y:S02]  /*0940*/  IMAD.MOV R9, RZ, RZ, -R3 ;  /* 0x000000ffff097224 */ /* 0x004fe400078e0a03 */
[----:B------:R-:W-:Y:S02]  /*0950*/  IMAD.IADD R2, R8, 0x1, R2 ;  /* 0x0000000108027824 */ /* 0x000fe400078e0202 */
[----:B------:R-:W2:Y:S01]  /*0960*/  LDS R8, [UR11] ;  /* 0x0000000bff087984 */ /* 0x000ea20008000800 */
[----:B------:R-:W-:-:S02]  /*0970*/  IMAD.SHL.U32 R6, R12, 0x200000, RZ ;  /* 0x002000000c067824 */ /* 0x000fc400078e00ff */
[----:B------:R-:W-:Y:S02]  /*0980*/  IMAD R15, R2, 0x40, R7 ;  /* 0x00000040020f7824 */ /* 0x000fe400078e0207 */
[----:B------:R-:W-:Y:S01]  /*0990*/  IMAD R7, R9, R0, RZ ;  /* 0x0000000009077224 */ /* 0x000fe200078e02ff */
[----:B------:R-:W-:Y:S01]  /*09a0*/  LOP3.LUT R6, R6, 0x600000, RZ, 0xc0, !PT ;  /* 0x0060000006067812 */ /* 0x000fe200078ec0ff */
[----:B------:R-:W-:Y:S01]  /*09b0*/  IMAD.MOV.U32 R2, RZ, RZ, RZ ;  /* 0x000000ffff027224 */ /* 0x000fe200078e00ff */
[----:B------:R-:W-:Y:S01]  /*09c0*/  IABS R4, R15 ;  /* 0x0000000f00047213 */ /* 0x000fe20000000000 */
[----:B------:R3:W-:Y:S01]  /*09d0*/  STL [R1+0x568], R15 ;  /* 0x0005680f01007387 */ /* 0x0007e20000100800 */
[----:B------:R-:W-:Y:S01]  /*09e0*/  R2UR UR10, R6 ;  /* 0x00000000060a72ca */ /* 0x000fe200000e0000 */
[----:B------:R-:W-:Y:S01]  /*09f0*/  IMAD.HI.U32 R2, R3, R7, R2 ;  /* 0x0000000703027227 */ /* 0x000fe200078e0002 */
[----:B------:R-:W-:Y:S01]  /*0a00*/  BAR.SYNC.DEFER_BLOCKING 0x0 ;  /* 0x0000000000007b1d */ /* 0x000fe20000010000 */
[----:B------:R-:W-:-:S02]  /*0a10*/  ISETP.GE.AND P6, PT, R15, RZ, PT ;  /* 0x000000ff0f00720c */ /* 0x000fc40003fc6270 */
[----:B-----5:R-:W-:Y:S02]  /*0a20*/  IMAD.SHL.U32 R3, R11, 0x40, RZ ;  /* 0x000000400b037824 */ /* 0x020fe400078e00ff */
[----:B------:R-:W-:Y:S02]  /*0a30*/  IMAD.MOV.U32 R7, RZ, RZ, R4 ;  /* 0x000000ffff077224 */ /* 0x000fe400078e0004 */
[----:B------:R-:W-:Y:S01]  /*0a40*/  IMAD.MOV R4, RZ, RZ, -R5 ;  /* 0x000000ffff047224 */ /* 0x000fe200078e0a05 */
[----:B------:R-:W-:Y:S01]  /*0a50*/  LOP3.LUT R3, R3, 0xc0, RZ, 0xc0, !PT ;  /* 0x000000c003037812 */ /* 0x000fe200078ec0ff */
[----:B------:R-:W-:Y:S01]  /*0a60*/  IMAD.HI.U32 R2, R2, R7, RZ ;  /* 0x0000000702027227 */ /* 0x000fe200078e00ff */
[----:B------:R-:W-:Y:S02]  /*0a70*/  STL [R1+0x33c], R52 ;  /* 0x00033c3401007387 */ /* 0x000fe40000100800 */
[----:B------:R-:W-:Y:S01]  /*0a80*/  LOP3.LUT R11, R52, R3, RZ, 0xfc, !PT ;  /* 0x00000003340b7212 */ /* 0x000fe200078efcff */
[----:B------:R-:W-:Y:S01]  /*0a90*/  IMAD R9, R4, R21, RZ ;  /* 0x0000001504097224 */ /* 0x000fe200078e02ff */
[C-C-:B------:R-:W-:Y:S01]  /*0aa0*/  LOP3.LUT R13, R52.reuse, 0x1, R3.reuse, 0xfe, !PT ;  /* 0x00000001340d7812 */ /* 0x140fe200078efe03 */
[----:B------:R-:W-:Y:S01]  /*0ab0*/  IMAD.MOV.U32 R4, RZ, RZ, RZ ;  /* 0x000000ffff047224 */ /* 0x000fe200078e00ff */
[----:B------:R-:W-:Y:S01]  /*0ac0*/  IABS R10, R11 ;  /* 0x0000000b000a7213 */ /* 0x000fe20000000000 */
[----:B------:R-:W-:Y:S01]  /*0ad0*/  IMAD.MOV R2, RZ, RZ, -R2 ;  /* 0x000000ffff027224 */ /* 0x000fe200078e0a02 */
[----:B------:R-:W-:Y:S01]  /*0ae0*/  LOP3.LUT R14, R52, 0x2, R3, 0xfe, !PT ;  /* 0x00000002340e7812 */ /* 0x000fe200078efe03 */
[----:B------:R-:W-:Y:S01]  /*0af0*/  IMAD.HI.U32 R4, R5, R9, R4 ;  /* 0x0000000905047227 */ /* 0x000fe200078e0004 */
[----:B------:R-:W-:-:S02]  /*0b00*/  ISETP.GE.AND P4, PT, R11, RZ, PT ;  /* 0x000000ff0b00720c */ /* 0x000fc40003f86270 */
[----:B------:R-:W-:Y:S01]  /*0b10*/  IABS R9, R14 ;  /* 0x0000000e00097213 */ /* 0x000fe20000000000 */
[----:B------:R-:W-:Y:S01]  /*0b20*/  IMAD R2, R0, R2, R7 ;  /* 0x0000000200027224 */ /* 0x000fe200078e0207 */
[----:B------:R-:W-:Y:S01]  /*0b30*/  IABS R7, R13 ;  /* 0x0000000d00077213 */ /* 0x000fe20000000000 */
[----:B------:R-:W-:Y:S01]  /*0b40*/  IMAD.HI.U32 R5, R4, R10, RZ ;  /* 0x0000000a04057227 */ /* 0x000fe200078e00ff */
[----:B------:R-:W-:Y:S02]  /*0b50*/  LOP3.LUT R11, R52, 0x3, R3, 0xfe, !PT ;  /* 0x00000003340b7812 */ /* 0x000fe400078efe03 */
[----:B------:R-:W-:Y:S01]  /*0b60*/  ISETP.GT.U32.AND P0, PT, R0, R2, PT ;  /* 0x000000020000720c */ /* 0x000fe20003f04070 */
[----:B------:R-:W-:Y:S01]  /*0b70*/  IMAD.MOV R5, RZ, RZ, -R5 ;  /* 0x000000ffff057224 */ /* 0x000fe200078e0a05 */
[----:B--2---:R-:W-:Y:S01]  /*0b80*/  R2UR UR9, R8 ;  /* 0x00000000080972ca */ /* 0x004fe200000e0000 */
[----:B------:R-:W-:Y:S01]  /*0b90*/  IMAD.HI.U32 R6, R4, R9, RZ ;  /* 0x0000000904067227 */ /* 0x000fe200078e00ff */
[----:B------:R-:W-:-:S02]  /*0ba0*/  ISETP.GE.AND P5, PT, R14, RZ, PT ;  /* 0x000000ff0e00720c */ /* 0x000fc40003fa6270 */
[C-C-:B------:R-:W-:Y:S01]  /*0bb0*/  LOP3.LUT R14, R52.reuse, 0x5, R3.reuse, 0xfe, !PT ;  /* 0x00000005340e7812 */ /* 0x140fe200078efe03 */
[C---:B------:R-:W-:Y:S01]  /*0bc0*/  IMAD R10, R21.reuse, R5, R10 ;  /* 0x00000005150a7224 */ /* 0x040fe200078e020a */
[--C-:B------:R-:W-:Y:S01]  /*0bd0*/  LOP3.LUT R25, R52, 0x6, R3.reuse, 0xfe, !PT ;  /* 0x0000000634197812 */ /* 0x100fe200078efe03 */
[----:B------:R-:W-:Y:S01]  /*0be0*/  IMAD.HI.U32 R5, R4, R7, RZ ;  /* 0x0000000704057227 */ /* 0x000fe200078e00ff */
[----:B------:R-:W-:Y:S02]  /*0bf0*/  LOP3.LUT R19, R52, 0x7, R3, 0xfe, !PT ;  /* 0x0000000734137812 */ /* 0x000fe400078efe03 */
[----:B------:R-:W-:Y:S01]  /*0c00*/  ISETP.GT.U32.AND P3, PT, R21, R10, PT ;  /* 0x0000000a1500720c */ /* 0x000fe20003f64070 */
[----:B------:R-:W-:Y:S01]  /*0c10*/  @!P0 IMAD.IADD R2, R2, 0x1, -R0 ;  /* 0x0000000102028824 */ /* 0x000fe200078e0a00 */
[----:B------:R-:W-:Y:S01]  /*0c20*/  ISETP.GE.AND P0, PT, R13, RZ, PT ;  /* 0x000000ff0d00720c */ /* 0x000fe20003f06270 */
[----:B------:R-:W-:Y:S01]  /*0c30*/  IMAD.MOV R8, RZ, RZ, -R5 ;  /* 0x000000ffff087224 */ /* 0x000fe200078e0a05 */
[----:B------:R-:W-:Y:S01]  /*0c40*/  IABS R5, R11 ;  /* 0x0000000b00057213 */ /* 0x000fe20000000000 */
[----:B------:R-:W-:Y:S01]  /*0c50*/  IMAD.MOV R12, RZ, RZ, -R6 ;  /* 0x000000ffff0c7224 */ /* 0x000fe200078e0a06 */
[----:B------:R-:W-:Y:S01]  /*0c60*/  ISETP.GT.U32.AND P1, PT, R0, R2, PT ;  /* 0x000000020000720c */ /* 0x000fe20003f24070 */
[C---:B------:R-:W-:Y:S01]  /*0c70*/  IMAD R6, R21.reuse, R8, R7 ;  /* 0x0000000815067224 */ /* 0x040fe200078e0207 */
[----:B------:R-:W-:Y:S01]  /*0c80*/  LOP3.LUT R13, R52, 0x4, R3, 0xfe, !PT ;  /* 0x00000004340d7812 */ /* 0x000fe200078efe03 */
[C---:B------:R-:W-:Y:S01]  /*0c90*/  IMAD R8, R21.reuse, R12, R9 ;  /* 0x0000000c15087224 */ /* 0x040fe200078e0209 */
[----:B------:R-:W-:Y:S01]  /*0ca0*/  IABS R9, R14 ;  /* 0x0000000e00097213 */ /* 0x000fe20000000000 */
[----:B------:R-:W-:Y:S01]  /*0cb0*/  IMAD.MOV.U32 R12, RZ, RZ, R5 ;  /* 0x000000ffff0c7224 */ /* 0x000fe200078e0005 */
[----:B------:R-:W-:Y:S01]  /*0cc0*/  ISETP.GT.U32.AND P2, PT, R21, R6, PT ;  /* 0x000000061500720c */ /* 0x000fe20003f44070 */
[----:B------:R-:W-:Y:S01]  /*0cd0*/  @!P3 IMAD.IADD R10, R10, 0x1, -R21 ;  /* 0x000000010a0ab824 */ /* 0x000fe200078e0a15 */
[----:B------:R-:W-:Y:S01]  /*0ce0*/  IABS R7, R13 ;  /* 0x0000000d00077213 */ /* 0x000fe20000000000 */
[----:B------:R-:W-:Y:S01]  /*0cf0*/  IMAD.HI.U32 R5, R4, R9, RZ ;  /* 0x0000000904057227 */ /* 0x000fe200078e00ff */
[----:B------:R-:W-:-:S02]  /*0d00*/  IABS R20, R25 ;  /* 0x0000001900147213 */ /* 0x000fc40000000000 */
[C---:B------:R-:W-:Y:S01]  /*0d10*/  ISETP.GT.U32.AND P3, PT, R21.reuse, R10, PT ;  /* 0x0000000a1500720c */ /* 0x040fe20003f64070 */
[----:B------:R-:W-:Y:S01]  /*0d20*/  @!P1 IMAD.IADD R2, R2, 0x1, -R0 ;  /* 0x0000000102029824 */ /* 0x000fe200078e0a00 */
[----:B------:R-:W-:Y:S01]  /*0d30*/  ISETP.NE.AND P1, PT, R22, RZ, PT ;  /* 0x000000ff1600720c */ /* 0x000fe20003f25270 */
[----:B------:R-:W-:Y:S01]  /*0d40*/  IMAD.HI.U32 R0, R4, R12, RZ ;  /* 0x0000000c04007227 */ /* 0x000fe200078e00ff */
[C-C-:B------:R-:W-:Y:S02]  /*0d50*/  LOP3.LUT R17, R52.reuse, 0x8, R3.reuse, 0xfe, !PT ;  /* 0x0000000834117812 */ /* 0x140fe400078efe03 */
[C-C-:B------:R-:W-:Y:S01]  /*0d60*/  LOP3.LUT R29, R52.reuse, 0x24, R3.reuse, 0xfe, !PT ;  /* 0x00000024341d7812 */ /* 0x140fe200078efe03 */
[----:B------:R-:W-:Y:S01]  /*0d70*/  IMAD.MOV R0, RZ, RZ, -R0 ;  /* 0x000000ffff007224 */ /* 0x000fe200078e0a00 */
[----:B------:R-:W-:Y:S01]  /*0d80*/  IABS R16, R17 ;  /* 0x0000001100107213 */ /* 0x000fe20000000000 */
[----:B------:R-:W-:Y:S01]  /*0d90*/  @!P6 IMAD.MOV R2, RZ, RZ, -R2 ;  /* 0x000000ffff02e224 */ /* 0x000fe200078e0a02 */
[C-C-:B------:R-:W-:Y:S01]  /*0da0*/  LOP3.LUT R33, R52.reuse, 0x28, R3.reuse, 0xfe, !PT ;  /* 0x0000002834217812 */ /* 0x140fe200078efe03 */
[C---:B------:R-:W-:Y:S01]  /*0db0*/  IMAD R12, R21.reuse, R0, R12 ;  /* 0x00000000150c7224 */ /* 0x040fe200078e020c */
[----:B------:R-:W-:Y:S01]  /*0dc0*/  LOP3.LUT R32, R52, 0x29, R3, 0xfe, !PT ;  /* 0x0000002934207812 */ /* 0x000fe200078efe03 */
[----:B------:R-:W-:Y:S01]  /*0dd0*/  @!P3 IMAD.IADD R10, R10, 0x1, -R21 ;  /* 0x000000010a0ab824 */ /* 0x000fe200078e0a15 */
[C---:B------:R-:W-:Y:S01]  /*0de0*/  ISETP.GT.U32.AND P3, PT, R21.reuse, R8, PT ;  /* 0x000000081500720c */ /* 0x040fe20003f64070 */
[----:B------:R-:W-:Y:S01]  /*0df0*/  IMAD.HI.U32 R0, R4, R7, RZ ;  /* 0x0000000704007227 */ /* 0x000fe200078e00ff */
[----:B------:R-:W-:-:S02]  /*0e00*/  ISETP.GT.U32.AND P6, PT, R21, R12, PT ;  /* 0x0000000c1500720c */ /* 0x000fc40003fc4070 */
[----:B------:R-:W-:Y:S01]  /*0e10*/  @!P1 LOP3.LUT R2, RZ, R22, RZ, 0x33, !PT ;  /* 0x00000016ff029212 */ /* 0x000fe200078e33ff */
[----:B------:R-:W-:Y:S01]  /*0e20*/  @!P2 IMAD.IADD R6, R6, 0x1, -R21 ;  /* 0x000000010606a824 */ /* 0x000fe200078e0a15 */
[----:B------:R-:W-:Y:S01]  /*0e30*/  IABS R22, R19 ;  /* 0x0000001300167213 */ /* 0x000fe20000000000 */
[----:B------:R-:W-:Y:S01]  /*0e40*/  IMAD.MOV R0, RZ, RZ, -R0 ;  /* 0x000000ffff007224 */ /* 0x000fe200078e0a00 */
[----:B------:R-:W-:Y:S01]  /*0e50*/  ISETP.GE.AND P1, PT, R11, RZ, PT ;  /* 0x000000ff0b00720c */ /* 0x000fe20003f26270 */
[----:B---3--:R-:W-:Y:S01]  /*0e60*/  IMAD.MOV.U32 R15, RZ, RZ, R10 ;  /* 0x000000ffff0f7224 */ /* 0x008fe200078e000a */
[----:B------:R-:W-:Y:S01]  /*0e70*/  ISETP.GT.U32.AND P2, PT, R21, R6, PT ;  /* 0x000000061500720c */ /* 0x000fe20003f44070 */
[----:B------:R-:W-:Y:S01]  /*0e80*/  IMAD.MOV R10, RZ, RZ, -R5 ;  /* 0x000000ffff0a7224 */ /* 0x000fe200078e0a05 */
[----:B------:R-:W-:Y:S01]  /*0e90*/  IABS R30, R32 ;  /* 0x00000020001e7213 */ /* 0x000fe20000000000 */
[----:B------:R-:W-:Y:S01]  /*0ea0*/  @!P3 IMAD.IADD R8, R8, 0x1, -R21 ;  /* 0x000000010808b824 */ /* 0x000fe200078e0a15 */
[----:B------:R-:W-:Y:S01]  /*0eb0*/  LOP3.LUT R45, R52, 0x32, R3, 0xfe, !PT ;  /* 0x00000032342d7812 */ /* 0x000fe200078efe03 */
[----:B------:R-:W-:-:S02]  /*0ec0*/  @!P6 IMAD.IADD R12, R12, 0x1, -R21 ;  /* 0x000000010c0ce824 */ /* 0x000fc400078e0a15 */
[C---:B------:R-:W-:Y:S01]  /*0ed0*/  IMAD R0, R21.reuse, R0, R7 ;  /* 0x0000000015007224 */ /* 0x040fe200078e0207 */
[C---:B------:R-:W-:Y:S01]  /*0ee0*/  ISETP.GT.U32.AND P3, PT, R21.reuse, R8, PT ;  /* 0x000000081500720c */ /* 0x040fe20003f64070 */
[C---:B------:R-:W-:Y:S01]  /*0ef0*/  IMAD R10, R21.reuse, R10, R9 ;  /* 0x0000000a150a7224 */ /* 0x040fe200078e0209 */
[----:B------:R-:W-:Y:S01]  /*0f00*/  ISETP.GT.U32.AND P6, PT, R21, R12, PT ;  /* 0x0000000c1500720c */ /* 0x000fe20003fc4070 */
[----:B------:R-:W-:Y:S01]  /*0f10*/  IMAD.HI.U32 R5, R4, R20, RZ ;  /* 0x0000001404057227 */ /* 0x000fe200078e00ff */
[----:B------:R-:W-:-:S03]  /*0f20*/  IABS R39, R45 ;  /* 0x0000002d00277213 */ /* 0x000fc60000000000 */
[----:B------:R-:W-:Y:S01]  /*0f30*/  @!P4 IMAD.MOV R15, RZ, RZ, -R15 ;  /* 0x000000ffff0fc224 */ /* 0x000fe200078e0a0f */
[----:B------:R-:W-:Y:S01]  /*0f40*/  ISETP.GE.AND P4, PT, R13, RZ, PT ;  /* 0x000000ff0d00720c */ /* 0x000fe20003f86270 */
[----:B------:R-:W-:Y:S01]  /*0f50*/  IMAD.MOV R9, RZ, RZ, -R5 ;  /* 0x000000ffff097224 */ /* 0x000fe200078e0a05 */
[----:B------:R-:W-:Y:S01]  /*0f60*/  LOP3.LUT R13, R52, 0xa, R3, 0xfe, !PT ;  /* 0x0000000a340d7812 */ /* 0x000fe200078efe03 */
[----:B------:R-:W-:Y:S01]  /*0f70*/  IMAD.HI.U32 R5, R4, R22, RZ ;  /* 0x0000001604057227 */ /* 0x000fe200078e00ff */
[----:B------:R2:W-:Y:S03]  /*0f80*/  STL [R1+0x70], R15 ;  /* 0x0000700f01007387 */ /* 0x0005e60000100800 */
[--C-:B------:R-:W-:Y:S01]  /*0f90*/  @!P3 IMAD.IADD R8, R8, 0x1, -R21.reuse ;  /* 0x000000010808b824 */ /* 0x100fe200078e0a15 */
[C---:B------:R-:W-:Y:S01]  /*0fa0*/  ISETP.GT.U32.AND P3, PT, R21.reuse, R0, PT ;  /* 0x000000001500720c */ /* 0x040fe20003f64070 */
[--C-:B------:R-:W-:Y:S01]  /*0fb0*/  @!P6 IMAD.IADD R12, R12, 0x1, -R21.reuse ;  /* 0x000000010c0ce824 */ /* 0x100fe200078e0a15 */
[C---:B------:R-:W-:Y:S01]  /*0fc0*/  ISETP.GT.U32.AND P6, PT, R21.reuse, R10, PT ;  /* 0x0000000a1500720c */ /* 0x040fe20003fc4070 */
[----:B------:R-:W-:Y:S01]  /*0fd0*/  @!P2 IMAD.IADD R6, R6, 0x1, -R21 ;  /* 0x000000010606a824 */ /* 0x000fe200078e0a15 */
[----:B------:R-:W-:Y:S01]  /*0fe0*/  ISETP.GE.AND P2, PT, R14, RZ, PT ;  /* 0x000000ff0e00720c */ /* 0x000fe20003f46270 */
[----:B------:R-:W-:Y:S01]  /*0ff0*/  IMAD R20, R21, R9, R20 ;  /* 0x0000000915147224 */ /* 0x000fe200078e0214 */
[----:B------:R-:W-:Y:S01]  /*1000*/  IABS R14, R13 ;  /* 0x0000000d000e7213 */ /* 0x000fe20000000000 */
[----:B------:R-:W-:Y:S01]  /*1010*/  IMAD.MOV R11, RZ, RZ, -R5 ;  /* 0x000000ffff0b7224 */ /* 0x000fe200078e0a05 */
[----:B--2---:R-:W-:Y:S01]  /*1020*/  LOP3.LUT R15, R52, 0x9, R3, 0xfe, !PT ;  /* 0x00000009340f7812 */ /* 0x004fe200078efe03 */
[----:B------:R-:W-:-:S02]  /*1030*/  IMAD.MOV.U32 R26, RZ, RZ, R6 ;  /* 0x000000ffff1a7224 */ /* 0x000fc400078e0006 */
[----:B------:R-:W-:Y:S01]  /*1040*/  IMAD.HI.U32 R5, R4, R14, RZ ;  /* 0x0000000e04057227 */ /* 0x000fe200078e00ff */
[----:B------:R-:W-:-:S03]  /*1050*/  IABS R18, R15 ;  /* 0x0000000f00127213 */ /* 0x000fc60000000000 */
[----:B------:R-:W-:Y:S01]  /*1060*/  @!P3 IMAD.IADD R0, R0, 0x1, -R21 ;  /* 0x000000010000b824 */ /* 0x000fe200078e0a15 */
[C---:B------:R-:W-:Y:S01]  /*1070*/  ISETP.GT.U32.AND P3, PT, R21.reuse, R20, PT ;  /* 0x000000141500720c */ /* 0x040fe20003f64070 */
[C---:B------:R-:W-:Y:S01]  /*1080*/  IMAD R22, R21.reuse, R11, R22 ;  /* 0x0000000b15167224 */ /* 0x040fe200078e0216 */
[----:B------:R-:W-:Y:S01]  /*1090*/  LOP3.LUT R11, R52, 0xc, R3, 0xfe, !PT ;  /* 0x0000000c340b7812 */ /* 0x000fe200078efe03 */
[----:B------:R-:W-:Y:S02]  /*10a0*/  IMAD.MOV R5, RZ, RZ, -R5 ;  /* 0x000000ffff057224 */ /* 0x000fe400078e0a05 */
[----:B------:R-:W-:Y:S01]  /*10b0*/  @!P6 IMAD.IADD R10, R10, 0x1, -R21 ;  /* 0x000000010a0ae824 */ /* 0x000fe200078e0a15 */
[C---:B------:R-:W-:Y:S01]  /*10c0*/  ISETP.GT.U32.AND P6, PT, R21.reuse, R22, PT ;  /* 0x000000161500720c */ /* 0x040fe20003fc4070 */
[----:B------:R-:W-:Y:S02]  /*10d0*/  IMAD R14, R21, R5, R14 ;  /* 0x00000005150e7224 */ /* 0x000fe400078e020e */
[----:B------:R-:W-:-:S02]  /*10e0*/  IMAD.MOV.U32 R5, RZ, RZ, R8 ;  /* 0x000000ffff057224 */ /* 0x000fc400078e0008 */
[----:B------:R-:W-:-:S04]  /*10f0*/  IMAD.HI.U32 R7, R4, R16, RZ ;  /* 0x0000001004077227 */ /* 0x000fc800078e00ff */
[----:B------:R-:W-:Y:S01]  /*1100*/  @!P0 IMAD.MOV R26, RZ, RZ, -R26 ;  /* 0x000000ffff1a8224 */ /* 0x000fe200078e0a1a */
[C---:B------:R-:W-:Y:S01]  /*1110*/  ISETP.GT.U32.AND P0, PT, R21.reuse, R0, PT ;  /* 0x000000001500720c */ /* 0x040fe20003f04070 */
[----:B------:R-:W-:Y:S02]  /*1120*/  @!P5 IMAD.MOV R5, RZ, RZ, -R5 ;  /* 0x000000ffff05d224 */ /* 0x000fe400078e0a05 */
[----:B------:R-:W-:Y:S01]  /*1130*/  @!P3 IMAD.IADD R20, R20, 0x1, -R21 ;  /* 0x000000011414b824 */ /* 0x000fe200078e0a15 */
[----:B------:R-:W-:Y:S01]  /*1140*/  STL [R1+0x6c], R26 ;  /* 0x00006c1a01007387 */ /* 0x000fe20000100800 */
[----:B------:R-:W-:Y:S01]  /*1150*/  IMAD.MOV R7, RZ, RZ, -R7 ;  /* 0x000000ffff077224 */ /* 0x000fe200078e0a07 */
[C---:B------:R-:W-:Y:S01]  /*1160*/  ISETP.GT.U32.AND P3, PT, R21.reuse, R10, PT ;  /* 0x0000000a1500720c */ /* 0x040fe20003f64070 */
[----:B------:R-:W-:Y:S01]  /*1170*/  @!P6 IMAD.IADD R22, R22, 0x1, -R21 ;  /* 0x000000011616e824 */ /* 0x000fe200078e0a15 */
[----:B------:R2:W-:Y:S01]  /*1180*/  STL [R1+0x68], R5 ;  /* 0x0000680501007387 */ /* 0x0005e20000100800 */
[C---:B------:R-:W-:Y:S01]  /*1190*/  IMAD R16, R21.reuse, R7, R16 ;  /* 0x0000000715107224 */ /* 0x040fe200078e0210 */
[C---:B------:R-:W-:Y:S01]  /*11a0*/  ISETP.GT.U32.AND P6, PT, R21.reuse, R20, PT ;  /* 0x000000141500720c */ /* 0x040fe20003fc4070 */
[----:B------:R-:W-:Y:S01]  /*11b0*/  IMAD.HI.U32 R9, R4, R18, RZ ;  /* 0x0000001204097227 */ /* 0x000fe200078e00ff */
[----:B------:R-:W-:-:S02]  /*11c0*/  ISETP.GT.U32.AND P5, PT, R21, R22, PT ;  /* 0x000000161500720c */ /* 0x000fc40003fa4070 */
[----:B------:R-:W-:Y:S01]  /*11d0*/  IABS R7, R11 ;  /* 0x0000000b00077213 */ /* 0x000fe20000000000 */
[----:B------:R-:W-:Y:S02]  /*11e0*/  IMAD.MOV R9, RZ, RZ, -R9 ;  /* 0x000000ffff097224 */ /* 0x000fe400078e0a09 */
[----:B------:R-:W-:Y:S02]  /*11f0*/  @!P0 IMAD.IADD R0, R0, 0x1, -R21 ;  /* 0x0000000100008824 */ /* 0x000fe400078e0a15 */
[----:B--2---:R-:W-:Y:S02]  /*1200*/  IMAD.MOV.U32 R5, RZ, RZ, R12 ;  /* 0x000000ffff057224 */ /* 0x004fe400078e000c */
[C---:B------:R-:W-:Y:S01]  /*1210*/  IMAD R18, R21.reuse, R9, R18 ;  /* 0x0000000915127224 */ /* 0x040fe200078e0212 */
[----:B------:R-:W-:Y:S01]  /*1220*/  LOP3.LUT R9, R52, 0xb, R3, 0xfe, !PT ;  /* 0x0000000b34097812 */ /* 0x000fe200078efe03 */
[----:B------:R-:W-:Y:S01]  /*1230*/  @!P1 IMAD.MOV R5, RZ, RZ, -R5 ;  /* 0x000000ffff059224 */ /* 0x000fe200078e0a05 */
[C---:B------:R-:W-:Y:S01]  /*1240*/  ISETP.GT.U32.AND P1, PT, R21.reuse, R16, PT ;  /* 0x000000101500720c */ /* 0x040fe20003f24070 */
[--C-:B------:R-:W-:Y:S01]  /*1250*/  @!P3 IMAD.IADD R10, R10, 0x1, -R21.reuse ;  /* 0x000000010a0ab824 */ /* 0x100fe200078e0a15 */
[C---:B------:R-:W-:Y:S01]  /*1260*/  ISETP.GT.U32.AND P0, PT, R21.reuse, R18, PT ;  /* 0x000000121500720c */ /* 0x040fe20003f04070 */
[----:B------:R-:W-:Y:S01]  /*1270*/  @!P6 IMAD.IADD R20, R20, 0x1, -R21 ;  /* 0x000000011414e824 */ /* 0x000fe200078e0a15 */
[----:B------:R-:W-:Y:S01]  /*1280*/  ISETP.GT.U32.AND P6, PT, R21, R14, PT ;  /* 0x0000000e1500720c */ /* 0x000fe20003fc4070 */
[----:B------:R-:W-:Y:S01]  /*1290*/  IMAD.MOV.U32 R12, RZ, RZ, R0 ;  /* 0x000000ffff0c7224 */ /* 0x000fe200078e0000 */
[----:B------:R-:W-:Y:S01]  /*12a0*/  ISETP.GE.AND P3, PT, R25, RZ, PT ;  /* 0x000000ff1900720c */ /* 0x000fe20003f66270 */
[----:B------:R-:W-:Y:S01]  /*12b0*/  IMAD.MOV.U32 R8, RZ, RZ, R10 ;  /* 0x000000ffff087224 */ /* 0x000fe200078e000a */
[----:B------:R-:W-:Y:S01]  /*12c0*/  IABS R24, R9 ;  /* 0x0000000900187213 */ /* 0x000fe20000000000 */
[----:B------:R-:W-:Y:S01]  /*12d0*/  @!P4 IMAD.MOV R12, RZ, RZ, -R12 ;  /* 0x000000ffff0cc224 */ /* 0x000fe200078e0a0c */
[----:B------:R2:W-:Y:S01]  /*12e0*/  STL [R1+0x64], R5 ;  /* 0x0000640501007387 */ /* 0x0005e20000100800 */
[----:B------:R-:W-:Y:S01]  /*12f0*/  @!P2 IMAD.MOV R8, RZ, RZ, -R8 ;  /* 0x000000ffff08a224 */ /* 0x000fe200078e0a08 */
[----:B------:R-:W-:Y:S01]  /*1300*/  LOP3.LUT R25, R52, 0x22, R3, 0xfe, !PT ;  /* 0x0000002234197812 */ /* 0x000fe200078efe03 */
[--C-:B------:R-:W-:Y:S01]  /*1310*/  @!P1 IMAD.IADD R16, R16, 0x1, -R21.reuse ;  /* 0x0000000110109824 */ /* 0x100fe200078e0a15 */
[----:B------:R-:W-:Y:S01]  /*1320*/  STL [R1+0x58], R12 ;  /* 0x0000580c01007387 */ /* 0x000fe20000100800 */
[----:B------:R-:W-:Y:S01]  /*1330*/  @!P5 IMAD.IADD R22, R22, 0x1, -R21 ;  /* 0x000000011616d824 */ /* 0x000fe200078e0a15 */
[----:B------:R-:W-:Y:S01]  /*1340*/  ISETP.GE.AND P5, PT, R19, RZ, PT ;  /* 0x000000ff1300720c */ /* 0x000fe20003fa6270 */
[C---:B------:R-:W-:Y:S01]  /*1350*/  IMAD.HI.U32 R6, R4.reuse, R7, RZ ;  /* 0x0000000704067227 */ /* 0x040fe200078e00ff */
[----:B------:R-:W-:Y:S01]  /*1360*/  ISETP.GT.U32.AND P4, PT, R21, R16, PT ;  /* 0x000000101500720c */ /* 0x000fe20003f84070 */
[----:B------:R3:W-:Y:S01]  /*1370*/  STL [R1+0x54], R8 ;  /* 0x0000540801007387 */ /* 0x0007e20000100800 */
[----:B------:R-:W-:Y:S01]  /*1380*/  ISETP.GE.AND P1, PT, R17, RZ, PT ;  /* 0x000000ff1100720c */ /* 0x000fe20003f26270 */
[----:B--2---:R-:W-:Y:S01]  /*1390*/  IMAD.HI.U32 R5, R4, R24, RZ ;  /* 0x0000001804057227 */ /* 0x004fe200078e00ff */
[----:B------:R-:W-:-:S02]  /*13a0*/  LOP3.LUT R17, R52, 0x13, R3, 0xfe, !PT ;  /* 0x0000001334117812 */ /* 0x000fc400078efe03 */
[----:B------:R-:W-:Y:S01]  /*13b0*/  LOP3.LUT R19, R52, 0x1e, R3, 0xfe, !PT ;  /* 0x0000001e34137812 */ /* 0x000fe200078efe03 */
[----:B------:R-:W-:Y:S01]  /*13c0*/  IMAD.MOV R5, RZ, RZ, -R5 ;  /* 0x000000ffff057224 */ /* 0x000fe200078e0a05 */
[----:B------:R-:W-:Y:S01]  /*13d0*/  IABS R53, R17 ;  /* 0x0000001100357213 */ /* 0x000fe20000000000 */
[--C-:B------:R-:W-:Y:S02]  /*13e0*/  @!P6 IMAD.IADD R14, R14, 0x1, -R21.reuse ;  /* 0x000000010e0ee824 */ /* 0x100fe400078e0a15 */
[----:B---3--:R-:W-:Y:S02]  /*13f0*/  IMAD.MOV.U32 R8, RZ, RZ, R20 ;  /* 0x000000ffff087224 */ /* 0x008fe400078e0014 */
[----:B------:R-:W-:Y:S01]  /*1400*/  IMAD.MOV R6, RZ, RZ, -R6 ;  /* 0x000000ffff067224 */ /* 0x000fe200078e0a06 */
[----:B------:R-:W-:Y:S01]  /*1410*/  ISETP.GT.U32.AND P6, PT, R21, R14, PT ;  /* 0x0000000e1500720c */ /* 0x000fe20003fc4070 */
[----:B------:R-:W-:Y:S01]  /*1420*/  @!P0 IMAD.IADD R18, R18, 0x1, -R21 ;  /* 0x0000000112128824 */ /* 0x000fe200078e0a15 */
[----:B------:R-:W-:Y:S01]  /*1430*/  ISETP.GE.AND P0, PT, R15, RZ, PT ;  /* 0x000000ff0f00720c */ /* 0x000fe20003f06270 */
[----:B------:R-:W-:-:S02]  /*1440*/  @!P3 IMAD.MOV R8, RZ, RZ, -R8 ;  /* 0x000000ffff08b224 */ /* 0x000fc400078e0a08 */
[C---:B------:R-:W-:Y:S01]  /*1450*/  IMAD R24, R21.reuse, R5, R24 ;  /* 0x0000000515187224 */ /* 0x040fe200078e0218 */
[----:B------:R-:W-:Y:S01]  /*1460*/  LOP3.LUT R5, R52, 0xd, R3, 0xfe, !PT ;  /* 0x0000000d34057812 */ /* 0x000fe200078efe03 */
[----:B------:R-:W-:Y:S01]  /*1470*/  IMAD.MOV.U32 R0, RZ, RZ, R22 ;  /* 0x000000ffff007224 */ /* 0x000fe200078e0016 */
[C---:B------:R-:W-:Y:S01]  /*1480*/  ISETP.GT.U32.AND P2, PT, R21.reuse, R18, PT ;  /* 0x000000121500720c */ /* 0x040fe20003f44070 */
[C---:B------:R-:W-:Y:S01]  /*1490*/  IMAD R6, R21.reuse, R6, R7 ;  /* 0x0000000615067224 */ /* 0x040fe200078e0207 */
[----:B------:R2:W-:Y:S01]  /*14a0*/  STL [R1+0x50], R8 ;  /* 0x0000500801007387 */ /* 0x0005e20000100800 */
[----:B------:R-:W-:Y:S01]  /*14b0*/  @!P5 IMAD.MOV R0, RZ, RZ, -R0 ;  /* 0x000000ffff00d224 */ /* 0x000fe200078e0a00 */
[C---:B------:R-:W-:Y:S01]  /*14c0*/  ISETP.GT.U32.AND P3, PT, R21.reuse, R24, PT ;  /* 0x000000181500720c */ /* 0x040fe20003f64070 */
[--C-:B------:R-:W-:Y:S01]  /*14d0*/  @!P4 IMAD.IADD R16, R16, 0x1, -R21.reuse ;  /* 0x000000011010c824 */ /* 0x100fe200078e0a15 */
[----:B------:R-:W-:Y:S01]  /*14e0*/  ISETP.GT.U32.AND P4, PT, R21, R6, PT ;  /* 0x000000061500720c */ /* 0x000fe20003f84070 */
[----:B------:R-:W-:Y:S01]  /*14f0*/  @!P6 IMAD.IADD R14, R14, 0x1, -R21 ;  /* 0x000000010e0ee824 */ /* 0x000fe200078e0a15 */
[----:B------:R-:W-:Y:S01]  /*1500*/  ISETP.GE.AND P5, PT, R13, RZ, PT ;  /* 0x000000ff0d00720c */ /* 0x000fe20003fa6270 */
[----:B------:R3:W-:Y:S01]  /*1510*/  STL [R1+0x4c], R0 ;  /* 0x00004c0001007387 */ /* 0x0007e20000100800 */
[----:B------:R-:W-:Y:S01]  /*1520*/  LOP3.LUT R7, R52, 0xe, R3, 0xfe, !PT ;  /* 0x0000000e34077812 */ /* 0x000fe200078efe03 */
[----:B------:R-:W-:Y:S01]  /*1530*/  IMAD.MOV.U32 R15, RZ, RZ, R16 ;  /* 0x000000ffff0f7224 */ /* 0x000fe200078e0010 */
[----:B--2---:R-:W-:Y:S01]  /*1540*/  IABS R8, R5 ;  /* 0x0000000500087213 */ /* 0x004fe20000000000 */
[--C-:B------:R-:W-:Y:S01]  /*1550*/  @!P2 IMAD.IADD R18, R18, 0x1, -R21.reuse ;  /* 0x000000011212a824 */ /* 0x100fe200078e0a15 */
[----:B------:R-:W-:Y:S01]  /*1560*/  ISETP.GE.AND P2, PT, R9, RZ, PT ;  /* 0x000000ff0900720c */ /* 0x000fe20003f46270 */
[----:B------:R-:W-:Y:S01]  /*1570*/  IMAD.MOV.U32 R9, RZ, RZ, R14 ;  /* 0x000000ffff097224 */ /* 0x000fe200078e000e */
[----:B------:R-:W-:Y:S01]  /*1580*/  IABS R12, R7 ;  /* 0x00000007000c7213 */ /* 0x000fe20000000000 */
[----:B------:R-:W-:Y:S01]  /*1590*/  @!P3 IMAD.IADD R24, R24, 0x1, -R21 ;  /* 0x000000011818b824 */ /* 0x000fe200078e0a15 */
[----:B------:R-:W-:Y:S01]  /*15a0*/  ISETP.GE.AND P3, PT, R5, RZ, PT ;  /* 0x000000ff0500720c */ /* 0x000fe20003f66270 */
[----:B---3--:R-:W-:Y:S01]  /*15b0*/  IMAD.HI.U32 R0, R4, R8, RZ ;  /* 0x0000000804007227 */ /* 0x008fe200078e00ff */
[----:B------:R-:W-:-:S02]  /*15c0*/  ISETP.GE.AND P6, PT, R11, RZ, PT ;  /* 0x000000ff0b00720c */ /* 0x000fc40003fc6270 */
[C-C-:B------:R-:W-:Y:S01]  /*15d0*/  LOP3.LUT R13, R52.reuse, 0x11, R3.reuse, 0xfe, !PT ;  /* 0x00000011340d7812 */ /* 0x140fe200078efe03 */
[----:B------:R-:W-:Y:S01]  /*15e0*/  IMAD.MOV R0, RZ, RZ, -R0 ;  /* 0x000000ffff007224 */ /* 0x000fe200078e0a00 */
[----:B------:R-:W-:Y:S01]  /*15f0*/  LOP3.LUT R16, R52, 0x12, R3, 0xfe, !PT ;  /* 0x0000001234107812 */ /* 0x000fe200078efe03 */
[----:B------:R-:W-:Y:S01]  /*1600*/  @!P4 IMAD.IADD R6, R6, 0x1, -R21 ;  /* 0x000000010606c824 */ /* 0x000fe200078e0a15 */
[----:B------:R-:W-:Y:S01]  /*1610*/  IABS R11, R13 ;  /* 0x0000000d000b7213 */ /* 0x000fe20000000000 */
[C---:B------:R-:W-:Y:S01]  /*1620*/  IMAD R8, R21.reuse, R0, R8 ;  /* 0x0000000015087224 */ /* 0x040fe200078e0208 */
[----:B------:R-:W-:Y:S01]  /*1630*/  LOP3.LUT R0, R52, 0xf, R3, 0xfe, !PT ;  /* 0x0000000f34007812 */ /* 0x000fe200078efe03 */
[----:B------:R-:W-:Y:S01]  /*1640*/  @!P5 IMAD.MOV R9, RZ, RZ, -R9 ;  /* 0x000000ffff09d224 */ /* 0x000fe200078e0a09 */
[C---:B------:R-:W-:Y:S01]  /*1650*/  ISETP.GT.U32.AND P4, PT, R21.reuse, R6, PT ;  /* 0x000000061500720c */ /* 0x040fe20003f84070 */
[----:B------:R-:W-:Y:S01]  /*1660*/  IMAD.HI.U32 R5, R4, R12, RZ ;  /* 0x0000000c04057227 */ /* 0x000fe200078e00ff */
[----:B------:R-:W-:-:S03]  /*1670*/  ISETP.GT.U32.AND P5, PT, R21, R8, PT ;  /* 0x000000081500720c */ /* 0x000fc60003fa4070 */
[----:B------:R-:W-:Y:S02]  /*1680*/  IMAD.MOV.U32 R10, RZ, RZ, R18 ;  /* 0x000000ffff0a7224 */ /* 0x000fe400078e0012 */
[----:B------:R-:W-:Y:S01]  /*1690*/  @!P1 IMAD.MOV R15, RZ, RZ, -R15 ;  /* 0x000000ffff0f9224 */ /* 0x000fe200078e0a0f */
[C---:B------:R-:W-:Y:S01]  /*16a0*/  ISETP.GT.U32.AND P1, PT, R21.reuse, R24, PT ;  /* 0x000000181500720c */ /* 0x040fe20003f24070 */
[----:B------:R-:W-:Y:S02]  /*16b0*/  IMAD.MOV R5, RZ, RZ, -R5 ;  /* 0x000000ffff057224 */ /* 0x000fe400078e0a05 */
[----:B------:R-:W-:Y:S01]  /*16c0*/  @!P0 IMAD.MOV R10, RZ, RZ, -R10 ;  /* 0x000000ffff0a8224 */ /* 0x000fe200078e0a0a */
[----:B------:R2:W-:Y:S01]  /*16d0*/  STL [R1+0x48], R15 ;  /* 0x0000480f01007387 */ /* 0x0005e20000100800 */
[----:B------:R-:W-:Y:S01]  /*16e0*/  IMAD R12, R21, R5, R12 ;  /* 0x00000005150c7224 */ /* 0x000fe200078e020c */
[----:B------:R-:W-:Y:S01]  /*16f0*/  ISETP.GE.AND P0, PT, R7, RZ, PT ;  /* 0x000000ff0700720c */ /* 0x000fe20003f06270 */
[--C-:B------:R-:W-:Y:S01]  /*1700*/  @!P5 IMAD.IADD R8, R8, 0x1, -R21.reuse ;  /* 0x000000010808d824 */ /* 0x100fe200078e0a15 */
[----:B------:R-:W-:Y:S01]  /*1710*/  STL [R1+0x44], R10 ;  /* 0x0000440a01007387 */ /* 0x000fe20000100800 */
[----:B------:R-:W-:Y:S01]  /*1720*/  @!P4 IMAD.IADD R6, R6, 0x1, -R21 ;  /* 0x000000010606c824 */ /* 0x000fe200078e0a15 */
[----:B------:R-:W-:-:S02]  /*1730*/  ISETP.GT.U32.AND P4, PT, R21, R12, PT ;  /* 0x0000000c1500720c */ /* 0x000fc40003f84070 */
[----:B------:R3:W-:Y:S01]  /*1740*/  STL [R1+0x34], R9 ;  /* 0x0000340901007387 */ /* 0x0007e20000100800 */
[----:B------:R-:W-:Y:S01]  /*1750*/  @!P1 IMAD.IADD R24, R24, 0x1, -R21 ;  /* 0x0000000118189824 */ /* 0x000fe200078e0a15 */
[----:B------:R-:W-:Y:S01]  /*1760*/  ISETP.GE.AND P1, PT, R0, RZ, PT ;  /* 0x000000ff0000720c */ /* 0x000fe20003f26270 */
[----:B------:R-:W-:Y:S01]  /*1770*/  @!P6 IMAD.MOV R6, RZ, RZ, -R6 ;  /* 0x000000ffff06e224 */ /* 0x000fe200078e0a06 */
[----:B------:R-:W-:Y:S01]  /*1780*/  ISETP.GT.U32.AND P5, PT, R21, R8, PT ;  /* 0x000000081500720c */ /* 0x000fe20003fa4070 */
[----:B------:R-:W-:Y:S01]  /*1790*/  IMAD.MOV.U32 R7, RZ, RZ, R24 ;  /* 0x000000ffff077224 */ /* 0x000fe200078e0018 */
[C-C-:B------:R-:W-:Y:S02]  /*17a0*/  LOP3.LUT R5, R52.reuse, 0x10, R3.reuse, 0xfe, !PT ;  /* 0x0000001034057812 */ /* 0x140fe400078efe03 */
[----:B--2---:R-:W-:Y:S01]  /*17b0*/  LOP3.LUT R15, R52, 0x14, R3, 0xfe, !PT ;  /* 0x00000014340f7812 */ /* 0x004fe200078efe03 */
[----:B------:R-:W-:Y:S01]  /*17c0*/  @!P2 IMAD.MOV R7, RZ, RZ, -R7 ;  /* 0x000000ffff07a224 */ /* 0x000fe200078e0a07 */
[----:B---3--:R-:W-:Y:S01]  /*17d0*/  IABS R9, R0 ;  /* 0x0000000000097213 */ /* 0x008fe20000000000 */
[----:B------:R-:W-:Y:S01]  /*17e0*/  @!P4 IMAD.IADD R12, R12, 0x1, -R21 ;  /* 0x000000010c0cc824 */ /* 0x000fe200078e0a15 */
[----:B------:R-:W-:-:S02]  /*17f0*/  IABS R10, R5 ;  /* 0x00000005000a7213 */ /* 0x000fc40000000000 */
[----:B------:R-:W-:Y:S01]  /*1800*/  ISETP.GE.AND P2, PT, R5, RZ, PT ;  /* 0x000000ff0500720c */ /* 0x000fe20003f46270 */
[----:B------:R-:W-:Y:S01]  /*1810*/  IMAD.HI.U32 R0, R4, R9, RZ ;  /* 0x0000000904007227 */ /* 0x000fe200078e00ff */
[----:B------:R2:W-:Y:S01]  /*1820*/  STL [R1+0x30], R7 ;  /* 0x0000300701007387 */ /* 0x0005e20000100800 */
[----:B------:R-:W-:Y:S02]  /*1830*/  ISETP.GT.U32.AND P4, PT, R21, R12, PT ;  /* 0x0000000c1500720c */ /* 0x000fe40003f84070 */
[----:B------:R-:W-:Y:S01]  /*1840*/  IMAD.MOV R0, RZ, RZ, -R0 ;  /* 0x000000ffff007224 */ /* 0x000fe200078e0a00 */
[----:B------:R3:W-:Y:S01]  /*1850*/  STL [R1+0x2c], R6 ;  /* 0x00002c0601007387 */ /* 0x0007e20000100800 */
[----:B------:R-:W-:Y:S01]  /*1860*/  @!P5 IMAD.IADD R8, R8, 0x1, -R21 ;  /* 0x000000010808d824 */ /* 0x000fe200078e0a15 */
[----:B------:R-:W-:Y:S01]  /*1870*/  ISETP.GE.AND P6, PT, R13, RZ, PT ;  /* 0x000000ff0d00720c */ /* 0x000fe20003fc6270 */
[----:B------:R-:W-:Y:S01]  /*1880*/  IMAD R0, R21, R0, R9 ;  /* 0x0000000015007224 */ /* 0x000fe200078e0209 */
[----:B------:R-:W-:Y:S01]  /*1890*/  LOP3.LUT R13, R52, 0x15, R3, 0xfe, !PT ;  /* 0x00000015340d7812 */ /* 0x000fe200078efe03 */
[----:B------:R-:W-:Y:S01]  /*18a0*/  IMAD.HI.U32 R5, R4, R10, RZ ;  /* 0x0000000a04057227 */ /* 0x000fe200078e00ff */
[----:B------:R-:W-:-:S02]  /*18b0*/  IABS R9, R15 ;  /* 0x0000000f00097213 */ /* 0x000fc40000000000 */
[----:B------:R-:W-:Y:S01]  /*18c0*/  ISETP.GT.U32.AND P5, PT, R21, R0, PT ;  /* 0x000000001500720c */ /* 0x000fe20003fa4070 */
[----:B--2---:R-:W-:-:S04]  /*18d0*/  IMAD.HI.U32 R7, R4, R11, RZ ;  /* 0x0000000b04077227 */ /* 0x004fc800078e00ff */
[----:B------:R-:W-:Y:S02]  /*18e0*/  IMAD.MOV R5, RZ, RZ, -R5 ;  /* 0x000000ffff057224 */ /* 0x000fe400078e0a05 */
[----:B------:R-:W-:Y:S01]  /*18f0*/  IMAD.MOV R14, RZ, RZ, -R7 ;  /* 0x000000ffff0e7224 */ /* 0x000fe200078e0a07 */
[----:B------:R-:W-:Y:S01]  /*1900*/  IABS R7, R16 ;  /* 0x0000001000077213 */ /* 0x000fe20000000000 */
[C---:B---3--:R-:W-:Y:S02]  /*1910*/  IMAD R6, R21.reuse, R5, R10 ;  /* 0x0000000515067224 */ /* 0x048fe400078e020a */
[C---:B------:R-:W-:Y:S01]  /*1920*/  IMAD R10, R21.reuse, R14, R11 ;  /* 0x0000000e150a7224 */ /* 0x040fe200078e020b */
[----:B------:R-:W-:Y:S01]  /*1930*/  IABS R11, R13 ;  /* 0x0000000d000b7213 */ /* 0x000fe20000000000 */
[--C-:B------:R-:W-:Y:S02]  /*1940*/  @!P5 IMAD.IADD R0, R0, 0x1, -R21.reuse ;  /* 0x000000010000d824 */ /* 0x100fe400078e0a15 */
[----:B------:R-:W-:Y:S01]  /*1950*/  @!P4 IMAD.IADD R12, R12, 0x1, -R21 ;  /* 0x000000010c0cc824 */ /* 0x000fe200078e0a15 */
[C---:B------:R-:W-:Y:S01]  /*1960*/  ISETP.GT.U32.AND P5, PT, R21.reuse, R10, PT ;  /* 0x0000000a1500720c */ /* 0x040fe20003fa4070 */
[----:B------:R-:W-:Y:S01]  /*1970*/  IMAD.MOV.U32 R18, RZ, RZ, R8 ;  /* 0x000000ffff127224 */ /* 0x000fe200078e0008 */
[----:B------:R-:W-:Y:S01]  /*1980*/  ISETP.GT.U32.AND P4, PT, R21, R6, PT ;  /* 0x000000061500720c */ /* 0x000fe20003f84070 */
[----:B------:R-:W-:-:S04]  /*1990*/  IMAD.HI.U32 R5, R4, R7, RZ ;  /* 0x0000000704057227 */ /* 0x000fc800078e00ff */
[----:B------:R-:W-:Y:S01]  /*19a0*/  @!P3 IMAD.MOV R18, RZ, RZ, -R18 ;  /* 0x000000ffff12b224 */ /* 0x000fe200078e0a12 */
[C---:B------:R-:W-:Y:S01]  /*19b0*/  ISETP.GT.U32.AND P3, PT, R21.reuse, R0, PT ;  /* 0x000000001500720c */ /* 0x040fe20003f64070 */
[----:B------:R-:W-:Y:S02]  /*19c0*/  IMAD.MOV.U32 R8, RZ, RZ, R12 ;  /* 0x000000ffff087224 */ /* 0x000fe400078e000c */
[----:B------:R-:W-:Y:S01]  /*19d0*/  IMAD.MOV R12, RZ, RZ, -R5 ;  /* 0x000000ffff0c7224 */ /* 0x000fe200078e0a05 */
[----:B------:R-:W-:Y:S01]  /*19e0*/  STL [R1+0x28], R18 ;  /* 0x0000281201007387 */ /* 0x000fe20000100800 */
[--C-:B------:R-:W-:Y:S02]  /*19f0*/  @!P5 IMAD.IADD R10, R10, 0x1, -R21.reuse ;  /* 0x000000010a0ad824 */ /* 0x100fe400078e0a15 */
[----:B------:R-:W-:Y:S02]  /*1a00*/  @!P4 IMAD.IADD R6, R6, 0x1, -R21 ;  /* 0x000000010606c824 */ /* 0x000fe400078e0a15 */
[----:B------:R-:W-:Y:S01]  /*1a10*/  @!P0 IMAD.MOV R8, RZ, RZ, -R8 ;  /* 0x000000ffff088224 */ /* 0x000fe200078e0a08 */
[C---:B------:R-:W-:Y:S01]  /*1a20*/  ISETP.GT.U32.AND P5, PT, R21.reuse, R10, PT ;  /* 0x0000000a1500720c */ /* 0x040fe20003fa4070 */
[C---:B------:R-:W-:Y:S01]  /*1a30*/  IMAD R12, R21.reuse, R12, R7 ;  /* 0x0000000c150c7224 */ /* 0x040fe200078e0207 */
[----:B------:R-:W-:Y:S01]  /*1a40*/  ISETP.GT.U32.AND P4, PT, R21, R6, PT ;  /* 0x000000061500720c */ /* 0x000fe20003f84070 */
[----:B------:R-:W-:Y:S01]  /*1a50*/  IMAD.HI.U32 R7, R4, R9, RZ ;  /* 0x0000000904077227 */ /* 0x000fe200078e00ff */
[----:B------:R2:W-:Y:S01]  /*1a60*/  STL [R1+0x24], R8 ;  /* 0x0000240801007387 */ /* 0x0005e20000100800 */
[----:B------:R-:W-:-:S02]  /*1a70*/  ISETP.GE.AND P0, PT, R16, RZ, PT ;  /* 0x000000ff1000720c */ /* 0x000fc40003f06270 */
[----:B------:R-:W-:Y:S01]  /*1a80*/  @!P3 IMAD.IADD R0, R0, 0x1, -R21 ;  /* 0x000000010000b824 */ /* 0x000fe200078e0a15 */
[----:B------:R-:W-:Y:S01]  /*1a90*/  ISETP.GT.U32.AND P3, PT, R21, R12, PT ;  /* 0x0000000c1500720c */ /* 0x000fe20003f64070 */
[----:B------:R-:W-:-:S04]  /*1aa0*/  IMAD.HI.U32 R5, R4, R53, RZ ;  /* 0x0000003504057227 */ /* 0x000fc800078e00ff */
[----:B------:R-:W-:Y:S02]  /*1ab0*/  IMAD.MOV R16, RZ, RZ, -R7 ;  /* 0x000000ffff107224 */ /* 0x000fe400078e0a07 */
[----:B--2---:R-:W-:-:S04]  /*1ac0*/  IMAD.HI.U32 R8, R4, R11, RZ ;  /* 0x0000000b04087227 */ /* 0x004fc800078e00ff */
[----:B------:R-:W-:Y:S02]  /*1ad0*/  IMAD.MOV R8, RZ, RZ, -R8 ;  /* 0x000000ffff087224 */ /* 0x000fe400078e0a08 */
[----:B------:R-:W-:Y:S01]  /*1ae0*/  IMAD.MOV R14, RZ, RZ, -R5 ;  /* 0x000000ffff0e7224 */ /* 0x000fe200078e0a05 */
[C---:B------:R-:W-:Y:S01]  /*1af0*/  LOP3.LUT R5, R52.reuse, 0x16, R3, 0xfe, !PT ;  /* 0x0000001634057812 */ /* 0x040fe200078efe03 */
[C---:B------:R-:W-:Y:S01]  /*1b00*/  IMAD R7, R21.reuse, R16, R9 ;  /* 0x0000001015077224 */ /* 0x040fe200078e0209 */
[----:B------:R-:W-:Y:S01]  /*1b10*/  LOP3.LUT R16, R52, 0x18, R3, 0xfe, !PT ;  /* 0x0000001834107812 */ /* 0x000fe200078efe03 */
[--C-:B------:R-:W-:Y:S01]  /*1b20*/  @!P5 IMAD.IADD R10, R10, 0x1, -R21.reuse ;  /* 0x000000010a0ad824 */ /* 0x100fe200078e0a15 */
[----:B------:R-:W-:Y:S01]  /*1b30*/  IABS R9, R5 ;  /* 0x0000000500097213 */ /* 0x000fe20000000000 */
[----:B------:R-:W-:Y:S01]  /*1b40*/  @!P4 IMAD.IADD R6, R6, 0x1, -R21 ;  /* 0x000000010606c824 */ /* 0x000fe200078e0a15 */
[C---:B------:R-:W-:Y:S01]  /*1b50*/  ISETP.GT.U32.AND P5, PT, R21.reuse, R7, PT ;  /* 0x000000071500720c */ /* 0x040fe20003fa4070 */
[----:B------:R-:W-:Y:S01]  /*1b60*/  IMAD R8, R21, R8, R11 ;  /* 0x0000000815087224 */ /* 0x000fe200078e020b */
[----:B------:R-:W-:Y:S01]  /*1b70*/  ISETP.GE.AND P4, PT, R17, RZ, PT ;  /* 0x000000ff1100720c */ /* 0x000fe20003f86270 */
[----:B------:R-:W-:Y:S01]  /*1b80*/  IMAD R53, R21, R14, R53 ;  /* 0x0000000e15357224 */ /* 0x000fe200078e0235 */
[----:B------:R-:W-:Y:S01]  /*1b90*/  LOP3.LUT R14, R52, 0x19, R3, 0xfe, !PT ;  /* 0x00000019340e7812 */ /* 0x000fe200078efe03 */
[----:B------:R-:W-:Y:S01]  /*1ba0*/  IMAD.MOV.U32 R18, RZ, RZ, R0 ;  /* 0x000000ffff127224 */ /* 0x000fe200078e0000 */
[----:B------:R-:W-:Y:S01]  /*1bb0*/  IABS R17, R19 ;  /* 0x0000001300117213 */ /* 0x000fe20000000000 */
[----:B------:R-:W-:-:S02]  /*1bc0*/  IMAD.MOV.U32 R11, RZ, RZ, R10 ;  /* 0x000000ffff0b7224 */ /* 0x000fc400078e000a */
[----:B------:R-:W-:Y:S01]  /*1bd0*/  IMAD.MOV.U32 R0, RZ, RZ, R6 ;  /* 0x000000ffff007224 */ /* 0x000fe200078e0006 */
[----:B------:R-:W-:Y:S01]  /*1be0*/  LOP3.LUT R6, R52, 0x17, R3, 0xfe, !PT ;  /* 0x0000001734067812 */ /* 0x000fe200078efe03 */
[----:B------:R-:W-:Y:S01]  /*1bf0*/  @!P3 IMAD.IADD R12, R12, 0x1, -R21 ;  /* 0x000000010c0cb824 */ /* 0x000fe200078e0a15 */
[C---:B------:R-:W-:Y:S01]  /*1c00*/  ISETP.GT.U32.AND P3, PT, R21.reuse, R53, PT ;  /* 0x000000351500720c */ /* 0x040fe20003f64070 */
[----:B------:R-:W-:Y:S01]  /*1c10*/  @!P1 IMAD.MOV R18, RZ, RZ, -R18 ;  /* 0x000000ffff129224 */ /* 0x000fe200078e0a12 */
[----:B------:R-:W-:Y:S01]  /*1c20*/  IABS R10, R6 ;  /* 0x00000006000a7213 */ /* 0x000fe20000000000 */
[----:B------:R-:W-:Y:S01]  /*1c30*/  @!P6 IMAD.MOV R11, RZ, RZ, -R11 ;  /* 0x000000ffff0be224 */ /* 0x000fe200078e0a0b */
[----:B------:R-:W-:Y:S01]  /*1c40*/  ISETP.GT.U32.AND P6, PT, R21, R8, PT ;  /* 0x000000081500720c */ /* 0x000fe20003fc4070 */
[----:B------:R-:W-:Y:S01]  /*1c50*/  @!P2 IMAD.MOV R0, RZ, RZ, -R0 ;  /* 0x000000ffff00a224 */ /* 0x000fe200078e0a00 */
[----:B------:R-:W-:Y:S01]  /*1c60*/  STL [R1+0xc], R18 ;  /* 0x00000c1201007387 */ /* 0x000fe20000100800 */
[----:B------:R-:W-:Y:S01]  /*1c70*/  @!P5 IMAD.IADD R7, R7, 0x1, -R21 ;  /* 0x000000010707d824 */ /* 0x000fe200078e0a15 */
[----:B------:R-:W-:-:S02]  /*1c80*/  ISETP.GT.U32.AND P1, PT, R21, R12, PT ;  /* 0x0000000c1500720c */ /* 0x000fc40003f24070 */
[----:B------:R2:W-:Y:S01]  /*1c90*/  STL [R1+0x8], R0 ;  /* 0x0000080001007387 */ /* 0x0005e20000100800 */
[----:B------:R-:W-:Y:S02]  /*1ca0*/  ISETP.GE.AND P2, PT, R15, RZ, PT ;  /* 0x000000ff0f00720c */ /* 0x000fe40003f46270 */
[----:B------:R-:W-:Y:S01]  /*1cb0*/  @!P3 IMAD.IADD R53, R53, 0x1, -R21 ;  /* 0x000000013535b824 */ /* 0x000fe200078e0a15 */
[----:B------:R3:W-:Y:S01]  /*1cc0*/  STL [R1+0x4], R11 ;  /* 0x0000040b01007387 */ /* 0x0007e20000100800 */
[----:B------:R-:W-:Y:S02]  /*1cd0*/  LOP3.LUT R15, R52, 0x1a, R3, 0xfe, !PT ;  /* 0x0000001a340f7812 */ /* 0x000fe400078efe03 */
[----:B------:R-:W-:Y:S01]  /*1ce0*/  @!P6 IMAD.IADD R8, R8, 0x1, -R21 ;  /* 0x000000010808e824 */ /* 0x000fe200078e0a15 */
[C---:B------:R-:W-:Y:S01]  /*1cf0*/  ISETP.GT.U32.AND P6, PT, R21.reuse, R7, PT ;  /* 0x000000071500720c */ /* 0x040fe20003fc4070 */
[----:B--2---:R-:W-:Y:S01]  /*1d00*/  IMAD.HI.U32 R0, R4, R9, RZ ;  /* 0x0000000904007227 */ /* 0x004fe200078e00ff */
[----:B------:R-:W-:-:S02]  /*1d10*/  ISETP.GT.U32.AND P5, PT, R21, R53, PT ;  /* 0x000000351500720c */ /* 0x000fc40003fa4070 */
[----:B------:R-:W-:Y:S01]  /*1d20*/  ISETP.GE.AND P3, PT, R5, RZ, PT ;  /* 0x000000ff0500720c */ /* 0x000fe20003f66270 */
[----:B------:R-:W-:Y:S01]  /*1d30*/  IMAD.MOV R0, RZ, RZ, -R0 ;  /* 0x000000ffff007224 */ /* 0x000fe200078e0a00 */
[----:B------:R-:W-:Y:S01]  /*1d40*/  LOP3.LUT R18, R52, 0x1b, R3, 0xfe, !PT ;  /* 0x0000001b34127812 */ /* 0x000fe200078efe03 */
[----:B------:R-:W-:Y:S01]  /*1d50*/  @!P1 IMAD.IADD R12, R12, 0x1, -R21 ;  /* 0x000000010c0c9824 */ /* 0x000fe200078e0a15 */
[----:B------:R-:W-:Y:S01]  /*1d60*/  ISETP.GE.AND P1, PT, R13, RZ, PT ;  /* 0x000000ff0d00720c */ /* 0x000fe20003f26270 */
[----:B------:R-:W-:Y:S01]  /*1d70*/  IMAD R9, R21, R0, R9 ;  /* 0x0000000015097224 */ /* 0x000fe200078e0209 */
[----:B------:R-:W-:Y:S01]  /*1d80*/  IABS R13, R15 ;  /* 0x0000000f000d7213 */ /* 0x000fe20000000000 */
[----:B------:R-:W-:-:S04]  /*1d90*/  IMAD.HI.U32 R0, R4, R10, RZ ;  /* 0x0000000a04007227 */ /* 0x000fc800078e00ff */
[----:B------:R-:W-:Y:S02]  /*1da0*/  IMAD.MOV R0, RZ, RZ, -R0 ;  /* 0x000000ffff007224 */ /* 0x000fe400078e0a00 */
[----:B---3--:R-:W-:Y:S01]  /*1db0*/  IMAD.MOV.U32 R11, RZ, RZ, R12 ;  /* 0x000000ffff0b7224 */ /* 0x008fe200078e000c */
[----:B------:R-:W-:Y:S01]  /*1dc0*/  IABS R12, R14 ;  /* 0x0000000e000c7213 */ /* 0x000fe20000000000 */
[----:B------:R-:W-:Y:S02]  /*1dd0*/  IMAD R10, R21, R0, R10 ;  /* 0x00000000150a7224 */ /* 0x000fe400078e020a */
[----:B------:R-:W-:Y:S02]  /*1de0*/  @!P6 IMAD.IADD R7, R7, 0x1, -R21 ;  /* 0x000000010707e824 */ /* 0x000fe400078e0a15 */
[----:B------:R-:W-:Y:S01]  /*1df0*/  @!P0 IMAD.MOV R11, RZ, RZ, -R11 ;  /* 0x000000ffff0b8224 */ /* 0x000fe200078e0a0b */
[----:B------:R-:W-:Y:S01]  /*1e00*/  ISETP.GT.U32.AND P6, PT, R21, R10, PT ;  /* 0x0000000a1500720c */ /* 0x000fe20003fc4070 */
[----:B------:R-:W-:Y:S01]  /*1e10*/  @!P5 IMAD.IADD R53, R53, 0x1, -R21 ;  /* 0x000000013535d824 */ /* 0x000fe200078e0a15 */
[C---:B------:R-:W-:Y:S01]  /*1e20*/  ISETP.GT.U32.AND P0, PT, R21.reuse, R8, PT ;  /* 0x000000081500720c */ /* 0x040fe20003f04070 */
[----:B------:R-:W-:Y:S01]  /*1e30*/  IMAD.HI.U32 R5, R4, R12, RZ ;  /* 0x0000000c04057227 */ /* 0x000fe200078e00ff */
[----:B------:R-:W-:Y:S01]  /*1e40*/  ISETP.GT.U32.AND P5, PT, R21, R9, PT ;  /* 0x000000091500720c */ /* 0x000fe20003fa4070 */
[----:B------:R2:W-:Y:S02]  /*1e50*/  STL [R1], R11 ;  /* 0x0000000b01007387 */ /* 0x0005e40000100800 */
[----:B------:R-:W-:-:S02]  /*1e60*/  IMAD.MOV R5, RZ, RZ, -R5 ;  /* 0x000000ffff057224 */ /* 0x000fc400078e0a05 */
[----:B------:R-:W-:Y:S02]  /*1e70*/  @!P4 IMAD.MOV R53, RZ, RZ, -R53 ;  /* 0x000000ffff35c224 */ /* 0x000fe400078e0a35 */
[----:B------:R-:W-:Y:S01]  /*1e80*/  IMAD R12, R21, R5, R12 ;  /* 0x00000005150c7224 */ /* 0x000fe200078e020c */
[----:B------:R-:W-:Y:S01]  /*1e90*/  LOP3.LUT R5, R52, 0x1d, R3, 0xfe, !PT ;  /* 0x0000001d34057812 */ /* 0x000fe200078efe03 */
[--C-:B------:R-:W-:Y:S01]  /*1ea0*/  @!P6 IMAD.IADD R10, R10, 0x1, -R21.reuse ;  /* 0x000000010a0ae824 */ /* 0x100fe200078e0a15 */
[----:B------:R3:W-:Y:S01]  /*1eb0*/  STL [R1+0x56c], R53 ;  /* 0x00056c3501007387 */ /* 0x0007e20000100800 */
[----:B--2---:R-:W-:Y:S01]  /*1ec0*/  IABS R11, R16 ;  /* 0x00000010000b7213 */ /* 0x004fe20000000000 */
[--C-:B------:R-:W-:Y:S01]  /*1ed0*/  @!P0 IMAD.IADD R8, R8, 0x1, -R21.reuse ;  /* 0x0000000108088824 */ /* 0x100fe200078e0a15 */
[----:B------:R-:W-:Y:S01]  /*1ee0*/  ISETP.GE.AND P0, PT, R6, RZ, PT ;  /* 0x000000ff0600720c */ /* 0x000fe20003f06270 */
[----:B------:R-:W-:Y:S01]  /*1ef0*/  @!P5 IMAD.IADD R9, R9, 0x1, -R21 ;  /* 0x000000010909d824 */ /* 0x000fe200078e0a15 */
[----:B------:R-:W-:Y:S01]  /*1f00*/  ISETP.GT.U32.AND P6, PT, R21, R10, PT ;  /* 0x0000000a1500720c */ /* 0x000fe20003fc4070 */
[----:B------:R-:W-:Y:S01]  /*1f10*/  IMAD.HI.U32 R0, R4, R11, RZ ;  /* 0x0000000b04007227 */ /* 0x000fe200078e00ff */
[----:B------:R-:W-:-:S02]  /*1f20*/  ISETP.GE.AND P5, PT, R16, RZ, PT ;  /* 0x000000ff1000720c */ /* 0x000fc40003fa6270 */
[C---:B------:R-:W-:Y:S01]  /*1f30*/  ISETP.GT.U32.AND P4, PT, R21.reuse, R9, PT ;  /* 0x000000091500720c */ /* 0x040fe20003f84070 */
[----:B------:R-:W-:Y:S01]  /*1f40*/  IMAD.HI.U32 R6, R4, R13, RZ ;  /* 0x0000000d04067227 */ /* 0x000fe200078e00ff */
[----:B------:R-:W-:Y:S01]  /*1f50*/  LOP3.LUT R16, R52, 0x1c, R3, 0xfe, !PT ;  /* 0x0000001c34107812 */ /* 0x000fe200078efe03 */
[----:B---3--:R-:W2:Y:S01]  /*1f60*/  S2R R53, SR_TID.X ;  /* 0x0000000000357919 */ /* 0x008ea20000002100 */
[----:B------:R-:W-:Y:S01]  /*1f70*/  IABS R20, R5 ;  /* 0x0000000500147213 */ /* 0x000fe20000000000 */
[----:B------:R-:W-:Y:S02]  /*1f80*/  IMAD.MOV R0, RZ, RZ, -R0 ;  /* 0x000000ffff007224 */ /* 0x000fe400078e0a00 */
[----:B------:R-:W-:Y:S02]  /*1f90*/  IMAD.MOV R6, RZ, RZ, -R6 ;  /* 0x000000ffff067224 */ /* 0x000fe400078e0a06 */
[----:B------:R-:W-:Y:S02]  /*1fa0*/  IMAD R11, R21, R0, R11 ;  /* 0x00000000150b7224 */ /* 0x000fe400078e020b */
[----:B------:R-:W-:-:S02]  /*1fb0*/  @!P2 IMAD.MOV R7, RZ, RZ, -R7 ;  /* 0x000000ffff07a224 */ /* 0x000fc400078e0a07 */
[C---:B------:R-:W-:Y:S01]  /*1fc0*/  IMAD R13, R21.reuse, R6, R13 ;  /* 0x00000006150d7224 */ /* 0x040fe200078e020d */
[C---:B------:R-:W-:Y:S01]  /*1fd0*/  ISETP.GT.U32.AND P2, PT, R21.reuse, R11, PT ;  /* 0x0000000b1500720c */ /* 0x040fe20003f44070 */
[----:B------:R-:W-:Y:S01]  /*1fe0*/  @!P1 IMAD.MOV R8, RZ, RZ, -R8 ;  /* 0x000000ffff089224 */ /* 0x000fe200078e0a08 */
[C---:B------:R-:W-:Y:S01]  /*1ff0*/  ISETP.GT.U32.AND P1, PT, R21.reuse, R12, PT ;  /* 0x0000000c1500720c */ /* 0x040fe20003f24070 */
[--C-:B------:R-:W-:Y:S01]  /*2000*/  @!P6 IMAD.IADD R10, R10, 0x1, -R21.reuse ;  /* 0x000000010a0ae824 */ /* 0x100fe200078e0a15 */
[----:B------:R-:W-:Y:S01]  /*2010*/  ISETP.GT.U32.AND P6, PT, R21, R13, PT ;  /* 0x0000000d1500720c */ /* 0x000fe20003fc4070 */
[----:B------:R-:W-:Y:S01]  /*2020*/  @!P4 IMAD.IADD R9, R9, 0x1, -R21 ;  /* 0x000000010909c824 */ /* 0x000fe200078e0a15 */
[----:B------:R-:W-:Y:S01]  /*2030*/  ISETP.GE.AND P4, PT, R14, RZ, PT ;  /* 0x000000ff0e00720c */ /* 0x000fe20003f86270 */
[----:B------:R-:W-:Y:S01]  /*2040*/  @!P0 IMAD.MOV R10, RZ, RZ, -R10 ;  /* 0x000000ffff0a8224 */ /* 0x000fe200078e0a0a */
[----:B------:R-:W-:Y:S01]  /*2050*/  IABS R14, R18 ;  /* 0x00000012000e7213 */ /* 0x000fe20000000000 */
[----:B------:R-:W-:Y:S01]  /*2060*/  @!P3 IMAD.MOV R9, RZ, RZ, -R9 ;  /* 0x000000ffff09b224 */ /* 0x000fe200078e0a09 */
[----:B------:R-:W-:Y:S01]  /*2070*/  IABS R6, R16 ;  /* 0x0000001000067213 */ /* 0x000fe20000000000 */
[----:B------:R3:W-:Y:S02]  /*2080*/  STL [R1+0x570], R7 ;  /* 0x0005700701007387 */ /* 0x0007e40000100800 */
[--C-:B------:R-:W-:Y:S01]  /*2090*/  @!P2 IMAD.IADD R11, R11, 0x1, -R21.reuse ;  /* 0x000000010b0ba824 */ /* 0x100fe200078e0a15 */
[----:B------:R-:W-:Y:S01]  /*20a0*/  ISETP.GE.AND P2, PT, R15, RZ, PT ;  /* 0x000000ff0f00720c */ /* 0x000fe20003f46270 */
[----:B------:R-:W-:Y:S01]  /*20b0*/  @!P1 IMAD.IADD R12, R12, 0x1, -R21 ;  /* 0x000000010c0c9824 */ /* 0x000fe200078e0a15 */
[----:B------:R-:W-:Y:S01]  /*20c0*/  STL [R1+0x574], R8 ;  /* 0x0005740801007387 */ /* 0x000fe20000100800 */
[----:B------:R-:W-:Y:S01]  /*20d0*/  IMAD.HI.U32 R0, R4, R14, RZ ;  /* 0x0000000e04007227 */ /* 0x000fe200078e00ff */
[----:B------:R-:W-:-:S02]  /*20e0*/  ISETP.GT.U32.AND P1, PT, R21, R11, PT ;  /* 0x0000000b1500720c */ /* 0x000fc40003f24070 */
[----:B------:R4:W-:Y:S01]  /*20f0*/  STL [R1+0x578], R9 ;  /* 0x0005780901007387 */ /* 0x0009e20000100800 */
[----:B------:R-:W-:Y:S01]  /*2100*/  IMAD.MOV.U32 R15, RZ, RZ, R6 ;  /* 0x000000ffff0f7224 */ /* 0x000fe200078e0006 */
[----:B---3--:R-:W-:Y:S01]  /*2110*/  LOP3.LUT R7, R52, 0x37, R3, 0xfe, !PT ;  /* 0x0000003734077812 */ /* 0x008fe200078efe03 */
[----:B------:R-:W-:Y:S01]  /*2120*/  @!P6 IMAD.IADD R13, R13, 0x1, -R21 ;  /* 0x000000010d0de824 */ /* 0x000fe200078e0a15 */
[C---:B------:R-:W-:Y:S01]  /*2130*/  ISETP.GT.U32.AND P6, PT, R21.reuse, R12, PT ;  /* 0x0000000c1500720c */ /* 0x040fe20003fc4070 */
[----:B------:R-:W-:Y:S01]  /*2140*/  IMAD.MOV R6, RZ, RZ, -R0 ;  /* 0x000000ffff067224 */ /* 0x000fe200078e0a00 */
[----:B------:R3:W-:Y:S01]  /*2150*/  STL [R1+0x57c], R10 ;  /* 0x00057c0a01007387 */ /* 0x0007e20000100800 */
[----:B------:R-:W-:Y:S01]  /*2160*/  IMAD.HI.U32 R0, R4, R15, RZ ;  /* 0x0000000f04007227 */ /* 0x000fe200078e00ff */
[C---:B------:R-:W-:Y:S02]  /*2170*/  ISETP.GT.U32.AND P3, PT, R21.reuse, R13, PT ;  /* 0x0000000d1500720c */ /* 0x040fe40003f64070 */
[C-C-:B----4-:R-:W-:Y:S01]  /*2180*/  LOP3.LUT R9, R52.reuse, 0x3e, R3.reuse, 0xfe, !PT ;  /* 0x0000003e34097812 */ /* 0x150fe200078efe03 */
[----:B------:R-:W-:Y:S01]  /*2190*/  IMAD.MOV R0, RZ, RZ, -R0 ;  /* 0x000000ffff007224 */ /* 0x000fe200078e0a00 */
[C-C-:B------:R-:W-:Y:S01]  /*21a0*/  LOP3.LUT R8, R52.reuse, 0x3f, R3.reuse, 0xfe, !PT ;  /* 0x0000003f34087812 */ /* 0x140fe200078efe03 */
[C---:B------:R-:W-:Y:S01]  /*21b0*/  IMAD R14, R21.reuse, R6, R14 ;  /* 0x00000006150e7224 */ /* 0x040fe200078e020e */
[C---:B------:R-:W-:Y:S01]  /*21c0*/  LOP3.LUT R6, R52.reuse, 0x1f, R3, 0xfe, !PT ;  /* 0x0000001f34067812 */ /* 0x040fe200078efe03 */
[----:B------:R-:W-:Y:S01]  /*21d0*/  IMAD R15, R21, R0, R15 ;  /* 0x00000000150f7224 */ /* 0x000fe200078e020f */
[----:B---3--:R-:W-:Y:S01]  /*21e0*/  LOP3.LUT R10, R52, 0x3d, R3, 0xfe, !PT ;  /* 0x0000003d340a7812 */ /* 0x008fe200078efe03 */
[--C-:B------:R-:W-:Y:S01]  /*21f0*/  @!P6 IMAD.IADD R12, R12, 0x1, -R21.reuse ;  /* 0x000000010c0ce824 */ /* 0x100fe200078e0a15 */
[----:B------:R-:W-:Y:S01]  /*2200*/  IABS R22, R6 ;  /* 0x0000000600167213 */ /* 0x000fe20000000000 */
[----:B------:R-:W-:Y:S01]  /*2210*/  @!P1 IMAD.IADD R11, R11, 0x1, -R21 ;  /* 0x000000010b0b9824 */ /* 0x000fe200078e0a15 */
[C---:B------:R-:W-:Y:S01]  /*2220*/  ISETP.GT.U32.AND P6, PT, R21.reuse, R15, PT ;  /* 0x0000000f1500720c */ /* 0x040fe20003fc4070 */
[----:B------:R-:W-:Y:S01]  /*2230*/  IMAD.HI.U32 R0, R4, R20, RZ ;  /* 0x0000001404007227 */ /* 0x000fe200078e00ff */
[----:B------:R-:W-:-:S03]  /*2240*/  ISETP.GT.U32.AND P1, PT, R21, R14, PT ;  /* 0x0000000e1500720c */ /* 0x000fc60003f24070 */
[----:B------:R-:W-:Y:S01]  /*2250*/  @!P3 IMAD.IADD R13, R13, 0x1, -R21 ;  /* 0x000000010d0db824 */ /* 0x000fe200078e0a15 */
[----:B------:R-:W-:Y:S01]  /*2260*/  ISETP.GE.AND P3, PT, R18, RZ, PT ;  /* 0x000000ff1200720c */ /* 0x000fe20003f66270 */
[----:B------:R-:W-:Y:S02]  /*2270*/  IMAD.MOV R18, RZ, RZ, -R0 ;  /* 0x000000ffff127224 */ /* 0x000fe400078e0a00 */
[----:B------:R-:W-:-:S04]  /*2280*/  IMAD.HI.U32 R0, R4, R17, RZ ;  /* 0x0000001104007227 */ /* 0x000fc800078e00ff */
[--C-:B------:R-:W-:Y:S02]  /*2290*/  @!P6 IMAD.IADD R15, R15, 0x1, -R21.reuse ;  /* 0x000000010f0fe824 */ /* 0x100fe400078e0a15 */
[----:B------:R-:W-:Y:S01]  /*22a0*/  @!P1 IMAD.IADD R14, R14, 0x1, -R21 ;  /* 0x000000010e0e9824 */ /* 0x000fe200078e0a15 */
[----:B------:R-:W-:Y:S01]  /*22b0*/  ISETP.GE.AND P1, PT, R16, RZ, PT ;  /* 0x000000ff1000720c */ /* 0x000fe20003f26270 */
[C---:B------:R-:W-:Y:S01]  /*22c0*/  IMAD R16, R21.reuse, R18, R20 ;  /* 0x0000001215107224 */ /* 0x040fe200078e0214 */
[C---:B------:R-:W-:Y:S01]  /*22d0*/  ISETP.GT.U32.AND P6, PT, R21.reuse, R15, PT ;  /* 0x0000000f1500720c */ /* 0x040fe20003fc4070 */
[----:B------:R-:W-:Y:S01]  /*22e0*/  IMAD.MOV R20, RZ, RZ, -R0 ;  /* 0x000000ffff147224 */ /* 0x000fe200078e0a00 */
[C---:B------:R-:W-:Y:S01]  /*22f0*/  ISETP.GT.U32.AND P0, PT, R21.reuse, R14, PT ;  /* 0x0000000e1500720c */ /* 0x040fe20003f04070 */
[----:B------:R-:W-:Y:S01]  /*2300*/  IMAD.MOV.U32 R18, RZ, RZ, R22 ;  /* 0x000000ffff127224 */ /* 0x000fe200078e0016 */
[----:B------:R-:W-:Y:S01]  /*2310*/  IABS R22, R25 ;  /* 0x0000001900167213 */ /* 0x000fe20000000000 */
[----:B------:R-:W-:-:S02]  /*2320*/  IMAD R17, R21, R20, R17 ;  /* 0x0000001415117224 */ /* 0x000fc400078e0211 */
[----:B------:R-:W-:Y:S01]  /*2330*/  @!P4 IMAD.MOV R12, RZ, RZ, -R12 ;  /* 0x000000ffff0cc224 */ /* 0x000fe200078e0a0c */
[----:B------:R-:W-:Y:S01]  /*2340*/  ISETP.GE.AND P4, PT, R5, RZ, PT ;  /* 0x000000ff0500720c */ /* 0x000fe20003f86270 */
[----:B------:R-:W-:Y:S01]  /*2350*/  IMAD.HI.U32 R0, R4, R18, RZ ;  /* 0x0000001204007227 */ /* 0x000fe200078e00ff */
[----:B------:R-:W-:-:S03]  /*2360*/  LOP3.LUT R5, R52, 0x20, R3, 0xfe, !PT ;  /* 0x0000002034057812 */ /* 0x000fc600078efe03 */
[----:B------:R-:W-:Y:S01]  /*2370*/  @!P6 IMAD.IADD R15, R15, 0x1, -R21 ;  /* 0x000000010f0fe824 */ /* 0x000fe200078e0a15 */
[----:B------:R-:W-:Y:S01]  /*2380*/  ISETP.GT.U32.AND P6, PT, R21, R17, PT ;  /* 0x000000111500720c */ /* 0x000fe20003fc4070 */
[----:B------:R-:W-:Y:S01]  /*2390*/  @!P2 IMAD.MOV R13, RZ, RZ, -R13 ;  /* 0x000000ffff0da224 */ /* 0x000fe200078e0a0d */
[----:B------:R-:W-:Y:S01]  /*23a0*/  ISETP.GE.AND P2, PT, R19, RZ, PT ;  /* 0x000000ff1300720c */ /* 0x000fe20003f46270 */
[----:B------:R-:W-:Y:S01]  /*23b0*/  IMAD.MOV R0, RZ, RZ, -R0 ;  /* 0x000000ffff007224 */ /* 0x000fe200078e0a00 */
[----:B------:R-:W-:Y:S01]  /*23c0*/  IABS R19, R5 ;  /* 0x0000000500137213 */ /* 0x000fe20000000000 */
[----:B------:R-:W-:Y:S02]  /*23d0*/  @!P1 IMAD.MOV R15, RZ, RZ, -R15 ;  /* 0x000000ffff0f9224 */ /* 0x000fe400078e0a0f */
[----:B------:R-:W-:Y:S02]  /*23e0*/  IMAD R18, R21, R0, R18 ;  /* 0x0000000015127224 */ /* 0x000fe400078e0212 */
[----:B------:R-:W-:-:S03]  /*23f0*/  IMAD.HI.U32 R0, R4, R19, RZ ;  /* 0x0000001304007227 */ /* 0x000fc600078e00ff */
[----:B------:R-:W-:Y:S01]  /*2400*/  ISETP.GT.U32.AND P1, PT, R21, R18, PT ;  /* 0x000000121500720c */ /* 0x000fe20003f24070 */
[----:B------:R-:W-:Y:S02]  /*2410*/  @!P6 IMAD.IADD R17, R17, 0x1, -R21 ;  /* 0x000000011111e824 */ /* 0x000fe400078e0a15 */
[----:B------:R-:W-:Y:S02]  /*2420*/  IMAD.MOV R0, RZ, RZ, -R0 ;  /* 0x000000ffff007224 */ /* 0x000fe400078e0a00 */
[----:B------:R-:W-:Y:S01]  /*2430*/  @!P5 IMAD.MOV R11, RZ, RZ, -R11 ;  /* 0x000000ffff0bd224 */ /* 0x000fe200078e0a0b */
[C---:B------:R-:W-:Y:S01]  /*2440*/  ISETP.GT.U32.AND P6, PT, R21.reuse, R17, PT ;  /* 0x000000111500720c */ /* 0x040fe20003fc4070 */
[----:B------:R-:W-:Y:S01]  /*2450*/  @!P0 IMAD.IADD R14, R14, 0x1, -R21 ;  /* 0x000000010e0e8824 */ /* 0x000fe200078e0a15 */
[C---:B------:R-:W-:Y:S01]  /*2460*/  ISETP.GT.U32.AND P5, PT, R21.reuse, R16, PT ;  /* 0x000000101500720c */ /* 0x040fe20003fa4070 */
[----:B------:R-:W-:Y:S01]  /*2470*/  IMAD R19, R21, R0, R19 ;  /* 0x0000000015137224 */ /* 0x000fe200078e0213 */
[----:B------:R-:W-:Y:S01]  /*2480*/  ISETP.GE.AND P0, PT, R6, RZ, PT ;  /* 0x000000ff0600720c */ /* 0x000fe20003f06270 */
[----:B------:R-:W-:Y:S01]  /*2490*/  @!P3 IMAD.MOV R14, RZ, RZ, -R14 ;  /* 0x000000ffff0eb224 */ /* 0x000fe200078e0a0e */
[----:B------:R-:W-:Y:S01]  /*24a0*/  ISETP.GE.AND P3, PT, R5, RZ, PT ;  /* 0x000000ff0500720c */ /* 0x000fe20003f66270 */
[----:B------:R-:W-:Y:S01]  /*24b0*/  @!P1 IMAD.IADD R18, R18, 0x1, -R21 ;  /* 0x0000000112129824 */ /* 0x000fe200078e0a15 */
[C-C-:B------:R-:W-:Y:S01]  /*24c0*/  LOP3.LUT R5, R52.reuse, 0x21, R3.reuse, 0xfe, !PT ;  /* 0x0000002134057812 */ /* 0x140fe200078efe03 */
[----:B------:R3:W-:Y:S01]  /*24d0*/  STL [R1+0x580], R11 ;  /* 0x0005800b01007387 */ /* 0x0007e20000100800 */
[----:B------:R-:W-:-:S02]  /*24e0*/  LOP3.LUT R6, R52, 0x23, R3, 0xfe, !PT ;  /* 0x0000002334067812 */ /* 0x000fc400078efe03 */
[----:B------:R-:W-:Y:S01]  /*24f0*/  IABS R20, R5 ;  /* 0x0000000500147213 */ /* 0x000fe20000000000 */
[--C-:B------:R-:W-:Y:S01]  /*2500*/  @!P6 IMAD.IADD R17, R17, 0x1, -R21.reuse ;  /* 0x000000011111e824 */ /* 0x100fe200078e0a15 */
[C---:B------:R-:W-:Y:S01]  /*2510*/  ISETP.GT.U32.AND P6, PT, R21.reuse, R19, PT ;  /* 0x000000131500720c */ /* 0x040fe20003fc4070 */
[----:B------:R-:W-:Y:S01]  /*2520*/  @!P5 IMAD.IADD R16, R16, 0x1, -R21 ;  /* 0x000000011010d824 */ /* 0x000fe200078e0a15 */
[C---:B------:R-:W-:Y:S01]  /*2530*/  ISETP.GT.U32.AND P1, PT, R21.reuse, R18, PT ;  /* 0x000000121500720c */ /* 0x040fe20003f24070 */
[----:B------:R-:W-:Y:S01]  /*2540*/  IMAD.HI.U32 R0, R4, R20, RZ ;  /* 0x0000001404007227 */ /* 0x000fe200078e00ff */
[----:B------:R-:W-:Y:S01]  /*2550*/  IABS R24, R6 ;  /* 0x0000000600187213 */ /* 0x000fe20000000000 */
[----:B------:R4:W-:Y:S01]  /*2560*/  STL [R1+0x584], R12 ;  /* 0x0005840c01007387 */ /* 0x0009e20000100800 */
[C---:B------:R-:W-:Y:S01]  /*2570*/  ISETP.GT.U32.AND P5, PT, R21.reuse, R16, PT ;  /* 0x000000101500720c */ /* 0x040fe20003fa4070 */
[----:B------:R-:W-:Y:S01]  /*2580*/  IMAD.MOV R0, RZ, RZ, -R0 ;  /* 0x000000ffff007224 */ /* 0x000fe200078e0a00 */
[----:B---3--:R-:W-:Y:S01]  /*2590*/  LOP3.LUT R11, R52, 0x3c, R3, 0xfe, !PT ;  /* 0x0000003c340b7812 */ /* 0x008fe200078efe03 */
[----:B------:R-:W-:Y:S01]  /*25a0*/  @!P2 IMAD.MOV R17, RZ, RZ, -R17 ;  /* 0x000000ffff11a224 */ /* 0x000fe200078e0a11 */
[----:B------:R-:W-:Y:S01]  /*25b0*/  ISETP.GE.AND P2, PT, R6, RZ, PT ;  /* 0x000000ff0600720c */ /* 0x000fe20003f46270 */
[----:B------:R-:W-:Y:S01]  /*25c0*/  IMAD R20, R21, R0, R20 ;  /* 0x0000000015147224 */ /* 0x000fe200078e0214 */
[----:B------:R-:W-:Y:S01]  /*25d0*/  STL [R1+0x588], R13 ;  /* 0x0005880d01007387 */ /* 0x000fe20000100800 */
[----:B------:R-:W-:-:S02]  /*25e0*/  @!P6 IMAD.IADD R19, R19, 0x1, -R21 ;  /* 0x000000011313e824 */ /* 0x000fc400078e0a15 */
[----:B------:R-:W-:Y:S01]  /*25f0*/  IMAD.HI.U32 R0, R4, R24, RZ ;  /* 0x0000001804007227 */ /* 0x000fe200078e00ff */
[----:B------:R3:W-:Y:S01]  /*2600*/  STL [R1+0x58c], R14 ;  /* 0x00058c0e01007387 */ /* 0x0007e20000100800 */
[----:B----4-:R-:W-:Y:S02]  /*2610*/  LOP3.LUT R12, R52, 0x3b, R3, 0xfe, !PT ;  /* 0x0000003b340c7812 */ /* 0x010fe400078efe03 */
[C---:B------:R-:W-:Y:S01]  /*2620*/  ISETP.GT.U32.AND P6, PT, R21.reuse, R19, PT ;  /* 0x000000131500720c */ /* 0x040fe20003fc4070 */
[--C-:B------:R-:W-:Y:S01]  /*2630*/  @!P1 IMAD.IADD R18, R18, 0x1, -R21.reuse ;  /* 0x0000000112129824 */ /* 0x100fe200078e0a15 */
[----:B------:R-:W-:Y:S01]  /*2640*/  ISETP.GT.U32.AND P1, PT, R21, R20, PT ;  /* 0x000000141500720c */ /* 0x000fe20003f24070 */
[----:B------:R-:W-:Y:S01]  /*2650*/  IMAD.MOV R0, RZ, RZ, -R0 ;  /* 0x000000ffff007224 */ /* 0x000fe200078e0a00 */
[----:B------:R4:W-:Y:S01]  /*2660*/  STL [R1+0x590], R15 ;  /* 0x0005900f01007387 */ /* 0x0009e20000100800 */
[----:B------:R-:W-:Y:S01]  /*2670*/  @!P5 IMAD.IADD R16, R16, 0x1, -R21 ;  /* 0x000000011010d824 */ /* 0x000fe200078e0a15 */
[----:B------:R-:W-:Y:S01]  /*2680*/  ISETP.GE.AND P5, PT, R5, RZ, PT ;  /* 0x000000ff0500720c */ /* 0x000fe20003fa6270 */
[----:B------:R-:W-:Y:S01]  /*2690*/  IMAD R24, R21, R0, R24 ;  /* 0x0000000015187224 */ /* 0x000fe200078e0218 */
[--C-:B------:R-:W-:Y:S01]  /*26a0*/  LOP3.LUT R0, R52, 0x26, R3.reuse, 0xfe, !PT ;  /* 0x0000002634007812 */ /* 0x100fe200078efe03 */
[----:B------:R-:W-:Y:S01]  /*26b0*/  IMAD.HI.U32 R5, R4, R22, RZ ;  /* 0x0000001604057227 */ /* 0x000fe200078e00ff */
[----:B---3--:R-:W-:-:S02]  /*26c0*/  LOP3.LUT R14, R52, 0x39, R3, 0xfe, !PT ;  /* 0x00000039340e7812 */ /* 0x008fc400078efe03 */
[----:B------:R-:W-:Y:S01]  /*26d0*/  IABS R27, R0 ;  /* 0x00000000001b7213 */ /* 0x000fe20000000000 */
[----:B------:R-:W-:Y:S01]  /*26e0*/  @!P6 IMAD.IADD R19, R19, 0x1, -R21 ;  /* 0x000000011313e824 */ /* 0x000fe200078e0a15 */
[C---:B------:R-:W-:Y:S01]  /*26f0*/  ISETP.GT.U32.AND P6, PT, R21.reuse, R24, PT ;  /* 0x000000181500720c */ /* 0x040fe20003fc4070 */
[----:B------:R-:W-:Y:S01]  /*2700*/  IMAD.MOV R5, RZ, RZ, -R5 ;  /* 0x000000ffff057224 */ /* 0x000fe200078e0a05 */
[----:B----4-:R-:W-:Y:S01]  /*2710*/  LOP3.LUT R15, R52, 0x38, R3, 0xfe, !PT ;  /* 0x00000038340f7812 */ /* 0x010fe200078efe03 */
[----:B------:R-:W-:Y:S01]  /*2720*/  @!P1 IMAD.IADD R20, R20, 0x1, -R21 ;  /* 0x0000000114149824 */ /* 0x000fe200078e0a15 */
[----:B------:R-:W-:Y:S01]  /*2730*/  IABS R50, R14 ;  /* 0x0000000e00327213 */ /* 0x000fe20000000000 */
[C---:B------:R-:W-:Y:S01]  /*2740*/  IMAD R22, R21.reuse, R5, R22 ;  /* 0x0000000515167224 */ /* 0x040fe200078e0216 */
[----:B------:R-:W-:Y:S01]  /*2750*/  LOP3.LUT R5, R52, 0x25, R3, 0xfe, !PT ;  /* 0x0000002534057812 */ /* 0x000fe200078efe03 */
[----:B------:R-:W-:Y:S01]  /*2760*/  @!P0 IMAD.MOV R18, RZ, RZ, -R18 ;  /* 0x000000ffff128224 */ /* 0x000fe200078e0a12 */
[C---:B------:R-:W-:Y:S01]  /*2770*/  ISETP.GT.U32.AND P1, PT, R21.reuse, R20, PT ;  /* 0x000000141500720c */ /* 0x040fe20003f24070 */
[----:B------:R-:W-:Y:S01]  /*2780*/  @!P4 IMAD.MOV R16, RZ, RZ, -R16 ;  /* 0x000000ffff10c224 */ /* 0x000fe200078e0a10 */
[----:B------:R-:W-:Y:S01]  /*2790*/  ISETP.GT.U32.AND P0, PT, R21, R22, PT ;  /* 0x000000161500720c */ /* 0x000fe20003f04070 */
[----:B------:R-:W-:Y:S01]  /*27a0*/  @!P3 IMAD.MOV R19, RZ, RZ, -R19 ;  /* 0x000000ffff13b224 */ /* 0x000fe200078e0a13 */
[----:B------:R-:W-:Y:S01]  /*27b0*/  IABS R26, R5 ;  /* 0x00000005001a7213 */ /* 0x000fe20000000000 */
[----:B------:R-:W-:Y:S01]  /*27c0*/  @!P6 IMAD.IADD R24, R24, 0x1, -R21 ;  /* 0x000000011818e824 */ /* 0x000fe200078e0a15 */
[----:B------:R-:W-:Y:S01]  /*27d0*/  ISETP.GE.AND P4, PT, R25, RZ, PT ;  /* 0x000000ff1900720c */ /* 0x000fe20003f86270 */
[----:B------:R3:W-:Y:S01]  /*27e0*/  STL [R1+0x594], R16 ;  /* 0x0005941001007387 */ /* 0x0007e20000100800 */
[----:B------:R-:W-:Y:S01]  /*27f0*/  IABS R25, R29 ;  /* 0x0000001d00197213 */ /* 0x000fe20000000000 */
[C---:B------:R-:W-:Y:S01]  /*2800*/  IMAD.HI.U32 R6, R4.reuse, R26, RZ ;  /* 0x0000001a04067227 */ /* 0x040fe200078e00ff */
[----:B------:R-:W-:Y:S01]  /*2810*/  ISETP.GE.AND P3, PT, R29, RZ, PT ;  /* 0x000000ff1d00720c */ /* 0x000fe20003f66270 */
[----:B------:R-:W-:Y:S01]  /*2820*/  STL [R1+0x598], R17 ;  /* 0x0005981101007387 */ /* 0x000fe20000100800 */
[----:B------:R-:W-:Y:S01]  /*2830*/  ISETP.GT.U32.AND P6, PT, R21, R24, PT ;  /* 0x000000181500720c */ /* 0x000fe20003fc4070 */
[----:B------:R-:W-:Y:S01]  /*2840*/  IMAD.HI.U32 R29, R4, R27, RZ ;  /* 0x0000001b041d7227 */ /* 0x000fe200078e00ff */
[----:B------:R-:W-:Y:S01]  /*2850*/  IABS R48, R15 ;  /* 0x0000000f00307213 */ /* 0x000fe20000000000 */
[----:B------:R-:W-:Y:S01]  /*2860*/  STL [R1+0x59c], R18 ;  /* 0x00059c1201007387 */ /* 0x000fe20000100800 */
[C-C-:B------:R-:W-:Y:S01]  /*2870*/  LOP3.LUT R13, R52.reuse, 0x3a, R3.reuse, 0xfe, !PT ;  /* 0x0000003a340d7812 */ /* 0x140fe200078efe03 */
[----:B------:R-:W-:Y:S01]  /*2880*/  IMAD.MOV R6, RZ, RZ, -R6 ;  /* 0x000000ffff067224 */ /* 0x000fe200078e0a06 */
[----:B---3--:R-:W-:Y:S01]  /*2890*/  LOP3.LUT R16, R52, 0x36, R3, 0xfe, !PT ;  /* 0x0000003634107812 */ /* 0x008fe200078efe03 */
[--C-:B------:R-:W-:Y:S01]  /*28a0*/  @!P1 IMAD.IADD R20, R20, 0x1, -R21.reuse ;  /* 0x0000000114149824 */ /* 0x100fe200078e0a15 */
[----:B------:R-:W-:Y:S01]  /*28b0*/  ISETP.GE.AND P1, PT, R5, RZ, PT ;  /* 0x000000ff0500720c */ /* 0x000fe20003f26270 */
[----:B------:R-:W-:Y:S01]  /*28c0*/  @!P0 IMAD.IADD R22, R22, 0x1, -R21 ;  /* 0x0000000116168824 */ /* 0x000fe200078e0a15 */
[----:B------:R-:W-:Y:S01]  /*28d0*/  IABS R46, R16 ;  /* 0x00000010002e7213 */ /* 0x000fe20000000000 */
[----:B------:R-:W-:Y:S01]  /*28e0*/  IMAD.MOV R5, RZ, RZ, -R29 ;  /* 0x000000ffff057224 */ /* 0x000fe200078e0a1d */
[----:B------:R-:W-:Y:S01]  /*28f0*/  IABS R29, R33 ;  /* 0x00000021001d7213 */ /* 0x000fe20000000000 */
[C---:B------:R-:W-:Y:S01]  /*2900*/  IMAD R26, R21.reuse, R6, R26 ;  /* 0x00000006151a7224 */ /* 0x040fe200078e021a */
[C---:B------:R-:W-:Y:S01]  /*2910*/  ISETP.GT.U32.AND P0, PT, R21.reuse, R22, PT ;  /* 0x000000161500720c */ /* 0x040fe20003f04070 */
[C---:B------:R-:W-:Y:S01]  /*2920*/  IMAD R27, R21.reuse, R5, R27 ;  /* 0x00000005151b7224 */ /* 0x040fe200078e021b */
[--C-:B------:R-:W-:Y:S01]  /*2930*/  LOP3.LUT R5, R52, 0x27, R3.reuse, 0xfe, !PT ;  /* 0x0000002734057812 */ /* 0x100fe200078efe03 */
[----:B------:R-:W-:Y:S01]  /*2940*/  @!P5 IMAD.MOV R20, RZ, RZ, -R20 ;  /* 0x000000ffff14d224 */ /* 0x000fe200078e0a14 */
[C---:B------:R-:W-:Y:S01]  /*2950*/  ISETP.GT.U32.AND P5, PT, R21.reuse, R26, PT ;  /* 0x0000001a1500720c */ /* 0x040fe20003fa4070 */
[----:B------:R-:W-:Y:S01]  /*2960*/  IMAD.HI.U32 R28, R4, R25, RZ ;  /* 0x00000019041c7227 */ /* 0x000fe200078e00ff */
[----:B------:R-:W-:Y:S01]  /*2970*/  LOP3.LUT R6, R52, 0x2b, R3, 0xfe, !PT ;  /* 0x0000002b34067812 */ /* 0x000fe200078efe03 */
[----:B------:R-:W-:Y:S01]  /*2980*/  STL [R1+0x5a0], R19 ;  /* 0x0005a01301007387 */ /* 0x000fe20000100800 */
[----:B------:R-:W-:Y:S01]  /*2990*/  IABS R51, R13 ;  /* 0x0000000d00337213 */ /* 0x000fe20000000000 */
[--C-:B------:R-:W-:Y:S01]  /*29a0*/  @!P6 IMAD.IADD R24, R24, 0x1, -R21.reuse ;  /* 0x000000011818e824 */ /* 0x100fe200078e0a15 */
[----:B------:R-:W-:Y:S01]  /*29b0*/  ISETP.GT.U32.AND P6, PT, R21, R27, PT ;  /* 0x0000001b1500720c */ /* 0x000fe20003fc4070 */
[----:B------:R-:W-:Y:S01]  /*29c0*/  IMAD.MOV R28, RZ, RZ, -R28 ;  /* 0x000000ffff1c7224 */ /* 0x000fe200078e0a1c */
[----:B------:R-:W-:Y:S01]  /*29d0*/  STL [R1+0x5a4], R20 ;  /* 0x0005a41401007387 */ /* 0x000fe20000100800 */
[----:B------:R-:W-:-:S02]  /*29e0*/  @!P0 IMAD.IADD R22, R22, 0x1, -R21 ;  /* 0x0000000116168824 */ /* 0x000fc400078e0a15 */
[C---:B------:R-:W-:Y:S01]  /*29f0*/  IMAD R25, R21.reuse, R28, R25 ;  /* 0x0000001c15197224 */ /* 0x040fe200078e0219 */
[----:B------:R-:W-:Y:S01]  /*2a00*/  IABS R28, R5 ;  /* 0x00000005001c7213 */ /* 0x000fe20000000000 */
[--C-:B------:R-:W-:Y:S02]  /*2a10*/  @!P5 IMAD.IADD R26, R26, 0x1, -R21.reuse ;  /* 0x000000011a1ad824 */ /* 0x100fe400078e0a15 */
[----:B------:R-:W-:Y:S01]  /*2a20*/  @!P4 IMAD.MOV R22, RZ, RZ, -R22 ;  /* 0x000000ffff16c224 */ /* 0x000fe200078e0a16 */
[----:B------:R-:W-:Y:S01]  /*2a30*/  ISETP.GT.U32.AND P0, PT, R21, R25, PT ;  /* 0x000000191500720c */ /* 0x000fe20003f04070 */
[----:B------:R-:W-:Y:S01]  /*2a40*/  @!P2 IMAD.MOV R24, RZ, RZ, -R24 ;  /* 0x000000ffff18a224 */ /* 0x000fe200078e0a18 */
[----:B------:R-:W-:Y:S01]  /*2a50*/  ISETP.GE.AND P4, PT, R0, RZ, PT ;  /* 0x000000ff0000720c */ /* 0x000fe20003f86270 */
[----:B------:R-:W-:Y:S01]  /*2a60*/  @!P6 IMAD.IADD R27, R27, 0x1, -R21 ;  /* 0x000000011b1be824 */ /* 0x000fe200078e0a15 */
[C---:B------:R-:W-:Y:S01]  /*2a70*/  ISETP.GT.U32.AND P6, PT, R21.reuse, R26, PT ;  /* 0x0000001a1500720c */ /* 0x040fe20003fc4070 */
[C---:B------:R-:W-:Y:S01]  /*2a80*/  IMAD.HI.U32 R0, R4.reuse, R29, RZ ;  /* 0x0000001d04007227 */ /* 0x040fe200078e00ff */
[----:B------:R-:W-:Y:S02]  /*2a90*/  STL [R1+0x5a8], R22 ;  /* 0x0005a81601007387 */ /* 0x000fe40000100800 */
[----:B------:R-:W-:Y:S01]  /*2aa0*/  ISETP.GT.U32.AND P2, PT, R21, R27, PT ;  /* 0x0000001b1500720c */ /* 0x000fe20003f44070 */
[----:B------:R-:W-:Y:S01]  /*2ab0*/  IMAD.MOV R0, RZ, RZ, -R0 ;  /* 0x000000ffff007224 */ /* 0x000fe200078e0a00 */
[----:B------:R-:W-:Y:S01]  /*2ac0*/  STL [R1+0x5ac], R24 ;  /* 0x0005ac1801007387 */ /* 0x000fe20000100800 */
[----:B------:R-:W-:-:S04]  /*2ad0*/  IMAD.HI.U32 R49, R4, R48, RZ ;  /* 0x0000003004317227 */ /* 0x000fc800078e00ff */
[----:B------:R-:W-:Y:S01]  /*2ae0*/  @!P0 IMAD.IADD R25, R25, 0x1, -R21 ;  /* 0x0000000119198824 */ /* 0x000fe200078e0a15 */
[----:B------:R-:W-:Y:S01]  /*2af0*/  ISETP.GE.AND P0, PT, R5, RZ, PT ;  /* 0x000000ff0500720c */ /* 0x000fe20003f06270 */
[C---:B------:R-:W-:Y:S02]  /*2b00*/  IMAD R29, R21.reuse, R0, R29 ;  /* 0x00000000151d7224 */ /* 0x040fe400078e021d */
[----:B------:R-:W-:Y:S01]  /*2b10*/  @!P6 IMAD.IADD R26, R26, 0x1, -R21 ;  /* 0x000000011a1ae824 */ /* 0x000fe200078e0a15 */
[C---:B------:R-:W-:Y:S01]  /*2b20*/  ISETP.GT.U32.AND P5, PT, R21.reuse, R25, PT ;  /* 0x000000191500720c */ /* 0x040fe20003fa4070 */
[----:B------:R-:W-:Y:S01]  /*2b30*/  IMAD.HI.U32 R5, R4, R28, RZ ;  /* 0x0000001c04057227 */ /* 0x000fe200078e00ff */
[----:B------:R-:W-:-:S03]  /*2b40*/  ISETP.GT.U32.AND P6, PT, R21, R29, PT ;  /* 0x0000001d1500720c */ /* 0x000fc60003fc4070 */
[----:B------:R-:W-:Y:S02]  /*2b50*/  IMAD.MOV R5, RZ, RZ, -R5 ;  /* 0x000000ffff057224 */ /* 0x000fe400078e0a05 */
[----:B------:R-:W-:Y:S01]  /*2b60*/  @!P2 IMAD.IADD R27, R27, 0x1, -R21 ;  /* 0x000000011b1ba824 */ /* 0x000fe200078e0a15 */
[----:B------:R-:W-:Y:S01]  /*2b70*/  ISETP.GE.AND P2, PT, R33, RZ, PT ;  /* 0x000000ff2100720c */ /* 0x000fe20003f46270 */
[----:B------:R-:W-:Y:S01]  /*2b80*/  IMAD R28, R21, R5, R28 ;  /* 0x00000005151c7224 */ /* 0x000fe200078e021c */
[----:B------:R-:W-:Y:S01]  /*2b90*/  LOP3.LUT R5, R52, 0x2a, R3, 0xfe, !PT ;  /* 0x0000002a34057812 */ /* 0x000fe200078efe03 */
[----:B------:R-:W-:Y:S01]  /*2ba0*/  IMAD.HI.U32 R0, R4, R30, RZ ;  /* 0x0000001e04007227 */ /* 0x000fe200078e00ff */
[----:B------:R-:W-:Y:S02]  /*2bb0*/  IABS R33, R6 ;  /* 0x0000000600217213 */ /* 0x000fe40000000000 */
[----:B------:R-:W-:Y:S01]  /*2bc0*/  IABS R31, R5 ;  /* 0x00000005001f7213 */ /* 0x000fe20000000000 */
[--C-:B------:R-:W-:Y:S01]  /*2bd0*/  @!P5 IMAD.IADD R25, R25, 0x1, -R21.reuse ;  /* 0x000000011919d824 */ /* 0x100fe200078e0a15 */
[----:B------:R-:W-:Y:S01]  /*2be0*/  ISETP.GT.U32.AND P5, PT, R21, R28, PT ;  /* 0x0000001c1500720c */ /* 0x000fe20003fa4070 */
[----:B------:R-:W-:-:S02]  /*2bf0*/  @!P6 IMAD.IADD R29, R29, 0x1, -R21 ;  /* 0x000000011d1de824 */ /* 0x000fc400078e0a15 */
[----:B------:R-:W-:Y:S01]  /*2c00*/  @!P3 IMAD.MOV R25, RZ, RZ, -R25 ;  /* 0x000000ffff19b224 */ /* 0x000fe200078e0a19 */
[----:B------:R-:W-:Y:S01]  /*2c10*/  ISETP.GE.AND P3, PT, R32, RZ, PT ;  /* 0x000000ff2000720c */ /* 0x000fe20003f66270 */
[----:B------:R-:W-:Y:S01]  /*2c20*/  IMAD.MOV.U32 R32, RZ, RZ, R33 ;  /* 0x000000ffff207224 */ /* 0x000fe200078e0021 */
[----:B------:R-:W-:Y:S01]  /*2c30*/  ISETP.GT.U32.AND P6, PT, R21, R29, PT ;  /* 0x0000001d1500720c */ /* 0x000fe20003fc4070 */
[----:B------:R-:W-:Y:S01]  /*2c40*/  IMAD.HI.U32 R33, R4, R31, RZ ;  /* 0x0000001f04217227 */ /* 0x000fe200078e00ff */
[----:B------:R-:W-:Y:S03]  /*2c50*/  STL [R1+0x5b0], R25 ;  /* 0x0005b01901007387 */ /* 0x000fe60000100800 */
[----:B------:R-:W-:Y:S02]  /*2c60*/  IMAD.MOV R33, RZ, RZ, -R33 ;  /* 0x000000ffff217224 */ /* 0x000fe400078e0a21 */
[----:B------:R-:W-:-:S02]  /*2c70*/  @!P5 IMAD.IADD R28, R28, 0x1, -R21 ;  /* 0x000000011c1cd824 */ /* 0x000fc400078e0a15 */
[C---:B------:R-:W-:Y:S02]  /*2c80*/  IMAD R31, R21.reuse, R33, R31 ;  /* 0x00000021151f7224 */ /* 0x040fe400078e021f */
[----:B------:R-:W-:Y:S01]  /*2c90*/  IMAD.MOV R0, RZ, RZ, -R0 ;  /* 0x000000ffff007224 */ /* 0x000fe200078e0a00 */
[----:B------:R-:W-:Y:S01]  /*2ca0*/  ISETP.GT.U32.AND P5, PT, R21, R28, PT ;  /* 0x0000001c1500720c */ /* 0x000fe20003fa4070 */
[----:B------:R-:W-:Y:S01]  /*2cb0*/  @!P6 IMAD.IADD R29, R29, 0x1, -R21 ;  /* 0x000000011d1de824 */ /* 0x000fe200078e0a15 */
[C---:B------:R-:W-:Y:S01]  /*2cc0*/  ISETP.GT.U32.AND P6, PT, R21.reuse, R31, PT ;  /* 0x0000001f1500720c */ /* 0x040fe20003fc4070 */
[----:B------:R-:W-:Y:S02]  /*2cd0*/  IMAD R30, R21, R0, R30 ;  /* 0x00000000151e7224 */ /* 0x000fe400078e021e */
[----:B------:R-:W-:-:S04]  /*2ce0*/  IMAD.HI.U32 R0, R4, R32, RZ ;  /* 0x0000002004007227 */ /* 0x000fc800078e00ff */
[----:B------:R-:W-:Y:S02]  /*2cf0*/  IMAD.MOV R0, RZ, RZ, -R0 ;  /* 0x000000ffff007224 */ /* 0x000fe400078e0a00 */
[----:B------:R-:W-:Y:S01]  /*2d00*/  @!P1 IMAD.MOV R26, RZ, RZ, -R26 ;  /* 0x000000ffff1a9224 */ /* 0x000fe200078e0a1a */
[C---:B------:R-:W-:Y:S01]  /*2d10*/  ISETP.GT.U32.AND P1, PT, R21.reuse, R30, PT ;  /* 0x0000001e1500720c */ /* 0x040fe20003f24070 */
[----:B------:R-:W-:Y:S01]  /*2d20*/  @!P5 IMAD.IADD R28, R28, 0x1, -R21 ;  /* 0x000000011c1cd824 */ /* 0x000fe200078e0a15 */
[----:B------:R-:W-:Y:S01]  /*2d30*/  ISETP.GE.AND P5, PT, R6, RZ, PT ;  /* 0x000000ff0600720c */ /* 0x000fe20003fa6270 */
[----:B------:R-:W-:Y:S01]  /*2d40*/  IMAD R32, R21, R0, R32 ;  /* 0x0000000015207224 */ /* 0x000fe200078e0220 */
[C---:B------:R-:W-:Y:S01]  /*2d50*/  LOP3.LUT R0, R52.reuse, 0x2d, R3, 0xfe, !PT ;  /* 0x0000002d34007812 */ /* 0x040fe200078efe03 */
[----:B------:R-:W-:Y:S01]  /*2d60*/  @!P6 IMAD.IADD R31, R31, 0x1, -R21 ;  /* 0x000000011f1fe824 */ /* 0x000fe200078e0a15 */
[----:B------:R-:W-:Y:S01]  /*2d70*/  LOP3.LUT R6, R52, 0x2c, R3, 0xfe, !PT ;  /* 0x0000002c34067812 */ /* 0x000fe200078efe03 */
[----:B------:R-:W-:Y:S01]  /*2d80*/  @!P0 IMAD.MOV R28, RZ, RZ, -R28 ;  /* 0x000000ffff1c8224 */ /* 0x000fe200078e0a1c */
[C---:B------:R-:W-:Y:S01]  /*2d90*/  ISETP.GT.U32.AND P0, PT, R21.reuse, R32, PT ;  /* 0x000000201500720c */ /* 0x040fe20003f04070 */
[----:B------:R-:W-:Y:S01]  /*2da0*/  @!P4 IMAD.MOV R27, RZ, RZ, -R27 ;  /* 0x000000ffff1bc224 */ /* 0x000fe200078e0a1b */
[----:B------:R-:W-:Y:S01]  /*2db0*/  IABS R34, R0 ;  /* 0x0000000000227213 */ /* 0x000fe20000000000 */
[----:B------:R-:W-:Y:S01]  /*2dc0*/  @!P2 IMAD.MOV R29, RZ, RZ, -R29 ;  /* 0x000000ffff1da224 */ /* 0x000fe200078e0a1d */
[----:B------:R-:W-:Y:S01]  /*2dd0*/  ISETP.GT.U32.AND P6, PT, R21, R31, PT ;  /* 0x0000001f1500720c */ /* 0x000fe20003fc4070 */
[----:B------:R-:W-:Y:S01]  /*2de0*/  @!P1 IMAD.IADD R30, R30, 0x1, -R21 ;  /* 0x000000011e1e9824 */ /* 0x000fe200078e0a15 */
[----:B------:R-:W-:Y:S01]  /*2df0*/  ISETP.GE.AND P4, PT, R5, RZ, PT ;  /* 0x000000ff0500720c */ /* 0x000fe20003f86270 */
[----:B------:R-:W-:Y:S01]  /*2e00*/  IMAD.MOV R49, RZ, RZ, -R49 ;  /* 0x000000ffff317224 */ /* 0x000fe200078e0a31 */
[----:B------:R-:W-:Y:S01]  /*2e10*/  IABS R33, R6 ;  /* 0x0000000600217213 */ /* 0x000fe20000000000 */
[----:B------:R-:W-:Y:S01]  /*2e20*/  STL [R1+0x5b4], R26 ;  /* 0x0005b41a01007387 */ /* 0x000fe20000100800 */
[----:B------:R-:W-:Y:S01]  /*2e30*/  ISETP.GE.AND P2, PT, R6, RZ, PT ;  /* 0x000000ff0600720c */ /* 0x000fe20003f46270 */
[----:B------:R-:W-:Y:S01]  /*2e40*/  IMAD.HI.U32 R6, R4, R34, RZ ;  /* 0x0000002204067227 */ /* 0x000fe200078e00ff */
[----:B------:R-:W-:-:S02]  /*2e50*/  ISETP.GT.U32.AND P1, PT, R21, R30, PT ;  /* 0x0000001e1500720c */ /* 0x000fc40003f24070 */
[----:B------:R-:W-:Y:S01]  /*2e60*/  LOP3.LUT R5, R52, 0x2e, R3, 0xfe, !PT ;  /* 0x0000002e34057812 */ /* 0x000fe200078efe03 */
[----:B------:R-:W-:Y:S02]  /*2e70*/  IMAD.MOV R6, RZ, RZ, -R6 ;  /* 0x000000ffff067224 */ /* 0x000fe400078e0a06 */
[--C-:B------:R-:W-:Y:S01]  /*2e80*/  @!P0 IMAD.IADD R32, R32, 0x1, -R21.reuse ;  /* 0x0000000120208824 */ /* 0x100fe200078e0a15 */
[----:B------:R-:W-:Y:S01]  /*2e90*/  IABS R35, R5 ;  /* 0x0000000500237213 */ /* 0x000fe20000000000 */
[----:B------:R-:W-:Y:S02]  /*2ea0*/  @!P6 IMAD.IADD R31, R31, 0x1, -R21 ;  /* 0x000000011f1fe824 */ /* 0x000fe400078e0a15 */
[C---:B------:R-:W-:Y:S01]  /*2eb0*/  IMAD R34, R21.reuse, R6, R34 ;  /* 0x0000000615227224 */ /* 0x040fe200078e0222 */
[----:B------:R-:W-:Y:S01]  /*2ec0*/  ISETP.GT.U32.AND P0, PT, R21, R32, PT ;  /* 0x000000201500720c */ /* 0x000fe20003f04070 */
[----:B------:R-:W-:Y:S01]  /*2ed0*/  IMAD.HI.U32 R36, R4, R33, RZ ;  /* 0x0000002104247227 */ /* 0x000fe200078e00ff */
[----:B------:R-:W-:-:S03]  /*2ee0*/  LOP3.LUT R6, R52, 0x31, R3, 0xfe, !PT ;  /* 0x0000003134067812 */ /* 0x000fc600078efe03 */
[----:B------:R-:W-:Y:S01]  /*2ef0*/  @!P4 IMAD.MOV R31, RZ, RZ, -R31 ;  /* 0x000000ffff1fc224 */ /* 0x000fe200078e0a1f */
[C---:B------:R-:W-:Y:S01]  /*2f00*/  ISETP.GT.U32.AND P4, PT, R21.reuse, R34, PT ;  /* 0x000000221500720c */ /* 0x040fe20003f84070 */
[----:B------:R-:W-:Y:S01]  /*2f10*/  IMAD.MOV R36, RZ, RZ, -R36 ;  /* 0x000000ffff247224 */ /* 0x000fe200078e0a24 */
[----:B------:R-:W-:Y:S01]  /*2f20*/  IABS R38, R6 ;  /* 0x0000000600267213 */ /* 0x000fe20000000000 */
[----:B------:R-:W-:Y:S01]  /*2f30*/  @!P1 IMAD.IADD R30, R30, 0x1, -R21 ;  /* 0x000000011e1e9824 */ /* 0x000fe200078e0a15 */
[----:B------:R-:W-:Y:S01]  /*2f40*/  ISETP.GE.AND P1, PT, R0, RZ, PT ;  /* 0x000000ff0000720c */ /* 0x000fe20003f26270 */
[C---:B------:R-:W-:Y:S01]  /*2f50*/  IMAD R33, R21.reuse, R36, R33 ;  /* 0x0000002415217224 */ /* 0x040fe200078e0221 */
[----:B------:R-:W-:Y:S01]  /*2f60*/  LOP3.LUT R36, R52, 0x2f, R3, 0xfe, !PT ;  /* 0x0000002f34247812 */ /* 0x000fe200078efe03 */
[----:B------:R-:W-:Y:S02]  /*2f70*/  @!P0 IMAD.IADD R32, R32, 0x1, -R21 ;  /* 0x0000000120208824 */ /* 0x000fe400078e0a15 */
[----:B------:R-:W-:Y:S01]  /*2f80*/  IMAD.HI.U32 R0, R4, R35, RZ ;  /* 0x0000002304007227 */ /* 0x000fe200078e00ff */
[----:B------:R-:W-:-:S02]  /*2f90*/  ISETP.GT.U32.AND P6, PT, R21, R33, PT ;  /* 0x000000211500720c */ /* 0x000fc40003fc4070 */
[----:B------:R-:W-:Y:S01]  /*2fa0*/  ISETP.GE.AND P0, PT, R36, RZ, PT ;  /* 0x000000ff2400720c */ /* 0x000fe20003f06270 */
[----:B------:R-:W-:Y:S01]  /*2fb0*/  @!P4 IMAD.IADD R34, R34, 0x1, -R21 ;  /* 0x000000012222c824 */ /* 0x000fe200078e0a15 */
[----:B------:R-:W-:Y:S01]  /*2fc0*/  IABS R36, R36 ;  /* 0x0000002400247213 */ /* 0x000fe20000000000 */
[----:B------:R-:W-:Y:S02]  /*2fd0*/  IMAD.MOV R0, RZ, RZ, -R0 ;  /* 0x000000ffff007224 */ /* 0x000fe400078e0a00 */
[----:B------:R-:W-:Y:S01]  /*2fe0*/  @!P5 IMAD.MOV R32, RZ, RZ, -R32 ;  /* 0x000000ffff20d224 */ /* 0x000fe200078e0a20 */
[----:B------:R-:W-:Y:S01]  /*2ff0*/  ISETP.GT.U32.AND P4, PT, R21, R34, PT ;  /* 0x000000221500720c */ /* 0x000fe20003f84070 */
[----:B------:R-:W-:-:S04]  /*3000*/  IMAD.HI.U32 R41, R4, R36, RZ ;  /* 0x0000002404297227 */ /* 0x000fc800078e00ff */
[----:B------:R-:W-:Y:S01]  /*3010*/  IMAD R35, R21, R0, R35 ;  /* 0x0000000015237224 */ /* 0x000fe200078e0223 */
[----:B------:R-:W-:Y:S01]  /*3020*/  LOP3.LUT R0, R52, 0x30, R3, 0xfe, !PT ;  /* 0x0000003034007812 */ /* 0x000fe200078efe03 */
[----:B------:R-:W-:Y:S02]  /*3030*/  @!P6 IMAD.IADD R33, R33, 0x1, -R21 ;  /* 0x000000012121e824 */ /* 0x000fe400078e0a15 */
[----:B------:R-:W-:Y:S01]  /*3040*/  IMAD.MOV R41, RZ, RZ, -R41 ;  /* 0x000000ffff297224 */ /* 0x000fe200078e0a29 */
[C---:B------:R-:W-:Y:S01]  /*3050*/  ISETP.GT.U32.AND P5, PT, R21.reuse, R35, PT ;  /* 0x000000231500720c */ /* 0x040fe20003fa4070 */
[----:B------:R-:W-:Y:S01]  /*3060*/  @!P3 IMAD.MOV R30, RZ, RZ, -R30 ;  /* 0x000000ffff1eb224 */ /* 0x000fe200078e0a1e */
[C---:B------:R-:W-:Y:S01]  /*3070*/  ISETP.GT.U32.AND P6, PT, R21.reuse, R33, PT ;  /* 0x000000211500720c */ /* 0x040fe20003fc4070 */
[----:B------:R-:W-:Y:S01]  /*3080*/  IMAD R36, R21, R41, R36 ;  /* 0x0000002915247224 */ /* 0x000fe200078e0224 */
[----:B------:R-:W-:Y:S01]  /*3090*/  IABS R37, R0 ;  /* 0x0000000000257213 */ /* 0x000fe20000000000 */
[----:B------:R-:W-:Y:S01]  /*30a0*/  @!P4 IMAD.IADD R34, R34, 0x1, -R21 ;  /* 0x000000012222c824 */ /* 0x000fe200078e0a15 */
[----:B------:R-:W-:Y:S01]  /*30b0*/  ISETP.GE.AND P3, PT, R5, RZ, PT ;  /* 0x000000ff0500720c */ /* 0x000fe20003f66270 */
[----:B------:R-:W-:Y:S01]  /*30c0*/  IMAD.HI.U32 R5, R4, R38, RZ ;  /* 0x0000002604057227 */ /* 0x000fe200078e00ff */
[----:B------:R-:W-:-:S03]  /*30d0*/  ISETP.GT.U32.AND P4, PT, R21, R36, PT ;  /* 0x000000241500720c */ /* 0x000fc60003f84070 */
[----:B------:R-:W-:-:S04]  /*30e0*/  IMAD.HI.U32 R40, R4, R37, RZ ;  /* 0x0000002504287227 */ /* 0x000fc800078e00ff */
[--C-:B------:R-:W-:Y:S01]  /*30f0*/  @!P6 IMAD.IADD R33, R33, 0x1, -R21.reuse ;  /* 0x000000012121e824 */ /* 0x100fe200078e0a15 */
[----:B------:R-:W-:Y:S01]  /*3100*/  ISETP.GE.AND P6, PT, R0, RZ, PT ;  /* 0x000000ff0000720c */ /* 0x000fe20003fc6270 */
[----:B------:R-:W-:Y:S01]  /*3110*/  @!P5 IMAD.IADD R35, R35, 0x1, -R21 ;  /* 0x000000012323d824 */ /* 0x000fe200078e0a15 */
[----:B------:R-:W-:Y:S01]  /*3120*/  ISETP.GE.AND P5, PT, R6, RZ, PT ;  /* 0x000000ff0600720c */ /* 0x000fe20003fa6270 */
[----:B------:R-:W-:Y:S01]  /*3130*/  @!P2 IMAD.MOV R33, RZ, RZ, -R33 ;  /* 0x000000ffff21a224 */ /* 0x000fe200078e0a21 */
[----:B------:R-:W-:Y:S01]  /*3140*/  LOP3.LUT R6, R52, 0x35, R3, 0xfe, !PT ;  /* 0x0000003534067812 */ /* 0x000fe200078efe03 */
[----:B------:R-:W-:Y:S01]  /*3150*/  @!P4 IMAD.IADD R36, R36, 0x1, -R21 ;  /* 0x000000012424c824 */ /* 0x000fe200078e0a15 */
[C---:B------:R-:W-:Y:S01]  /*3160*/  ISETP.GT.U32.AND P2, PT, R21.reuse, R35, PT ;  /* 0x000000231500720c */ /* 0x040fe20003f44070 */
[----:B------:R-:W-:Y:S01]  /*3170*/  IMAD.HI.U32 R0, R4, R39, RZ ;  /* 0x0000002704007227 */ /* 0x000fe200078e00ff */
[----:B------:R-:W-:Y:S02]  /*3180*/  IABS R42, R6 ;  /* 0x00000006002a7213 */ /* 0x000fe40000000000 */
[----:B------:R-:W-:Y:S01]  /*3190*/  ISETP.GT.U32.AND P4, PT, R21, R36, PT ;  /* 0x000000241500720c */ /* 0x000fe20003f84070 */
[----:B------:R-:W-:-:S02]  /*31a0*/  IMAD.MOV R40, RZ, RZ, -R40 ;  /* 0x000000ffff287224 */ /* 0x000fc400078e0a28 */
[----:B------:R-:W-:Y:S02]  /*31b0*/  IMAD.MOV R0, RZ, RZ, -R0 ;  /* 0x000000ffff007224 */ /* 0x000fe400078e0a00 */
[----:B------:R-:W-:Y:S02]  /*31c0*/  IMAD.MOV R5, RZ, RZ, -R5 ;  /* 0x000000ffff057224 */ /* 0x000fe400078e0a05 */
[C---:B------:R-:W-:Y:S02]  /*31d0*/  IMAD R37, R21.reuse, R40, R37 ;  /* 0x0000002815257224 */ /* 0x040fe400078e0225 */
[C---:B------:R-:W-:Y:S01]  /*31e0*/  IMAD R39, R21.reuse, R0, R39 ;  /* 0x0000000015277224 */ /* 0x040fe200078e0227 */
[C-C-:B------:R-:W-:Y:S01]  /*31f0*/  LOP3.LUT R0, R52.reuse, 0x33, R3.reuse, 0xfe, !PT ;  /* 0x0000003334007812 */ /* 0x140fe200078efe03 */
[----:B------:R-:W-:Y:S01]  /*3200*/  IMAD R38, R21, R5, R38 ;  /* 0x0000000515267224 */ /* 0x000fe200078e0226 */
[----:B------:R-:W-:Y:S01]  /*3210*/  LOP3.LUT R5, R52, 0x34, R3, 0xfe, !PT ;  /* 0x0000003434057812 */ /* 0x000fe200078efe03 */
[--C-:B------:R-:W-:Y:S01]  /*3220*/  @!P2 IMAD.IADD R35, R35, 0x1, -R21.reuse ;  /* 0x000000012323a824 */ /* 0x100fe200078e0a15 */
[----:B------:R-:W-:Y:S01]  /*3230*/  IABS R40, R0 ;  /* 0x0000000000287213 */ /* 0x000fe20000000000 */
[----:B------:R-:W-:Y:S01]  /*3240*/  @!P4 IMAD.IADD R36, R36, 0x1, -R21 ;  /* 0x000000012424c824 */ /* 0x000fe200078e0a15 */
[C---:B------:R-:W-:Y:S01]  /*3250*/  ISETP.GT.U32.AND P2, PT, R21.reuse, R37, PT ;  /* 0x000000251500720c */ /* 0x040fe20003f44070 */
[----:B------:R-:W-:Y:S01]  /*3260*/  @!P1 IMAD.MOV R34, RZ, RZ, -R34 ;  /* 0x000000ffff229224 */ /* 0x000fe200078e0a22 */
[----:B------:R-:W-:Y:S01]  /*3270*/  ISETP.GT.U32.AND P4, PT, R21, R38, PT ;  /* 0x000000261500720c */ /* 0x000fe20003f84070 */
[----:B------:R-:W-:Y:S01]  /*3280*/  IMAD.HI.U32 R47, R4, R40, RZ ;  /* 0x00000028042f7227 */ /* 0x000fe200078e00ff */
[----:B------:R-:W-:-:S03]  /*3290*/  IABS R41, R5 ;  /* 0x0000000500297213 */ /* 0x000fc60000000000 */
[----:B------:R-:W-:Y:S02]  /*32a0*/  IMAD.MOV R47, RZ, RZ, -R47 ;  /* 0x000000ffff2f7224 */ /* 0x000fe400078e0a2f */
[----:B------:R-:W-:-:S04]  /*32b0*/  IMAD.HI.U32 R44, R4, R41, RZ ;  /* 0x00000029042c7227 */ /* 0x000fc800078e00ff */
[----:B------:R-:W-:Y:S02]  /*32c0*/  IMAD R40, R21, R47, R40 ;  /* 0x0000002f15287224 */ /* 0x000fe400078e0228 */
[--C-:B------:R-:W-:Y:S01]  /*32d0*/  @!P2 IMAD.IADD R37, R37, 0x1, -R21.reuse ;  /* 0x000000012525a824 */ /* 0x100fe200078e0a15 */
[C---:B------:R-:W-:Y:S01]  /*32e0*/  ISETP.GT.U32.AND P2, PT, R21.reuse, R39, PT ;  /* 0x000000271500720c */ /* 0x040fe20003f44070 */
[----:B------:R-:W-:Y:S01]  /*32f0*/  @!P4 IMAD.IADD R38, R38, 0x1, -R21 ;  /* 0x000000012626c824 */ /* 0x000fe200078e0a15 */
[C---:B------:R-:W-:Y:S01]  /*3300*/  ISETP.GT.U32.AND P4, PT, R21.reuse, R40, PT ;  /* 0x000000281500720c */ /* 0x040fe20003f84070 */
[----:B------:R-:W-:Y:S01]  /*3310*/  IMAD.MOV R44, RZ, RZ, -R44 ;  /* 0x000000ffff2c7224 */ /* 0x000fe200078e0a2c */
[----:B------:R-:W-:Y:S01]  /*3320*/  ISETP.GT.U32.AND P1, PT, R21, R37, PT ;  /* 0x000000251500720c */ /* 0x000fe20003f24070 */
[----:B------:R-:W-:-:S04]  /*3330*/  IMAD.HI.U32 R43, R4, R42, RZ ;  /* 0x0000002a042b7227 */ /* 0x000fc800078e00ff */
[----:B------:R-:W-:Y:S01]  /*3340*/  IMAD R41, R21, R44, R41 ;  /* 0x0000002c15297224 */ /* 0x000fe200078e0229 */
[----:B------:R-:W-:Y:S01]  /*3350*/  IABS R44, R7 ;  /* 0x00000007002c7213 */ /* 0x000fe20000000000 */
[----:B------:R-:W-:Y:S02]  /*3360*/  IMAD.MOV R43, RZ, RZ, -R43 ;  /* 0x000000ffff2b7224 */ /* 0x000fe400078e0a2b */
[--C-:B------:R-:W-:Y:S01]  /*3370*/  @!P2 IMAD.IADD R39, R39, 0x1, -R21.reuse ;  /* 0x000000012727a824 */ /* 0x100fe200078e0a15 */
[C---:B------:R-:W-:Y:S01]  /*3380*/  ISETP.GT.U32.AND P2, PT, R21.reuse, R41, PT ;  /* 0x000000291500720c */ /* 0x040fe20003f44070 */
[----:B------:R-:W-:Y:S02]  /*3390*/  @!P4 IMAD.IADD R40, R40, 0x1, -R21 ;  /* 0x000000012828c824 */ /* 0x000fe400078e0a15 */
[C---:B------:R-:W-:Y:S02]  /*33a0*/  IMAD R42, R21.reuse, R43, R42 ;  /* 0x0000002b152a7224 */ /* 0x040fe400078e022a */
[----:B------:R-:W-:Y:S01]  /*33b0*/  IMAD.HI.U32 R43, R4, R46, RZ ;  /* 0x0000002e042b7227 */ /* 0x000fe200078e00ff */
[----:B------:R-:W-:-:S03]  /*33c0*/  ISETP.GT.U32.AND P4, PT, R21, R40, PT ;  /* 0x000000281500720c */ /* 0x000fc60003f84070 */
[----:B------:R-:W-:Y:S01]  /*33d0*/  @!P1 IMAD.IADD R37, R37, 0x1, -R21 ;  /* 0x0000000125259824 */ /* 0x000fe200078e0a15 */
[----:B------:R-:W-:Y:S01]  /*33e0*/  ISETP.GT.U32.AND P1, PT, R21, R42, PT ;  /* 0x0000002a1500720c */ /* 0x000fe20003f24070 */
[----:B------:R-:W-:Y:S02]  /*33f0*/  IMAD.MOV R43, RZ, RZ, -R43 ;  /* 0x000000ffff2b7224 */ /* 0x000fe400078e0a2b */
[----:B------:R-:W-:Y:S02]  /*3400*/  @!P2 IMAD.IADD R41, R41, 0x1, -R21 ;  /* 0x000000012929a824 */ /* 0x000fe400078e0a15 */
[----:B------:R-:W-:-:S03]  /*3410*/  IMAD.HI.U32 R47, R4, R44, RZ ;  /* 0x0000002c042f7227 */ /* 0x000fc600078e00ff */
[C---:B------:R-:W-:Y:S01]  /*3420*/  ISETP.GT.U32.AND P2, PT, R21.reuse, R41, PT ;  /* 0x000000291500720c */ /* 0x040fe20003f44070 */
[----:B------:R-:W-:Y:S02]  /*3430*/  IMAD R43, R21, R43, R46 ;  /* 0x0000002b152b7224 */ /* 0x000fe400078e022e */
[----:B------:R-:W-:Y:S02]  /*3440*/  IMAD.MOV R46, RZ, RZ, -R47 ;  /* 0x000000ffff2e7224 */ /* 0x000fe400078e0a2f */
[----:B------:R-:W-:Y:S01]  /*3450*/  @!P4 IMAD.IADD R40, R40, 0x1, -R21 ;  /* 0x000000012828c824 */ /* 0x000fe200078e0a15 */
[----:B------:R-:W-:Y:S01]  /*3460*/  ISETP.GE.AND P4, PT, R45, RZ, PT ;  /* 0x000000ff2d00720c */ /* 0x000fe20003f86270 */
[C---:B------:R-:W-:Y:S02]  /*3470*/  IMAD R45, R21.reuse, R49, R48 ;  /* 0x00000031152d7224 */ /* 0x040fe400078e0230 */
[C---:B------:R-:W-:Y:S02]  /*3480*/  IMAD R44, R21.reuse, R46, R44 ;  /* 0x0000002e152c7224 */ /* 0x040fe400078e022c */
[----:B------:R-:W-:Y:S01]  /*3490*/  @!P0 IMAD.MOV R36, RZ, RZ, -R36 ;  /* 0x000000ffff248224 */ /* 0x000fe200078e0a24 */
[----:B------:R-:W-:Y:S01]  /*34a0*/  ISETP.GT.U32.AND P0, PT, R21, R39, PT ;  /* 0x000000271500720c */ /* 0x000fe20003f04070 */
[----:B------:R-:W-:-:S02]  /*34b0*/  IMAD.MOV.U32 R46, RZ, RZ, R50 ;  /* 0x000000ffff2e7224 */ /* 0x000fc400078e0032 */
[----:B------:R-:W-:Y:S01]  /*34c0*/  @!P1 IMAD.IADD R42, R42, 0x1, -R21 ;  /* 0x000000012a2a9824 */ /* 0x000fe200078e0a15 */
[----:B------:R-:W-:Y:S01]  /*34d0*/  ISETP.GT.U32.AND P1, PT, R21, R45, PT ;  /* 0x0000002d1500720c */ /* 0x000fe20003f24070 */
[----:B------:R-:W-:-:S04]  /*34e0*/  IMAD.HI.U32 R50, R4, R46, RZ ;  /* 0x0000002e04327227 */ /* 0x000fc800078e00ff */
[----:B------:R-:W-:Y:S01]  /*34f0*/  @!P2 IMAD.IADD R41, R41, 0x1, -R21 ;  /* 0x000000012929a824 */ /* 0x000fe200078e0a15 */
[----:B------:R-:W-:Y:S01]  /*3500*/  ISETP.GE.AND P2, PT, R0, RZ, PT ;  /* 0x000000ff0000720c */ /* 0x000fe20003f46270 */
[----:B------:R-:W-:Y:S02]  /*3510*/  IMAD.MOV R0, RZ, RZ, -R50 ;  /* 0x000000ffff007224 */ /* 0x000fe400078e0a32 */
[----:B------:R-:W-:Y:S01]  /*3520*/  @!P3 IMAD.MOV R35, RZ, RZ, -R35 ;  /* 0x000000ffff23b224 */ /* 0x000fe200078e0a23 */
[C---:B------:R-:W-:Y:S01]  /*3530*/  ISETP.GT.U32.AND P3, PT, R21.reuse, R38, PT ;  /* 0x000000261500720c */ /* 0x040fe20003f64070 */
[----:B------:R-:W-:Y:S01]  /*3540*/  IMAD R46, R21, R0, R46 ;  /* 0x00000000152e7224 */ /* 0x000fe200078e022e */
[----:B------:R-:W-:Y:S01]  /*3550*/  IABS R0, R12 ;  /* 0x0000000c00007213 */ /* 0x000fe20000000000 */
[----:B------:R-:W-:Y:S02]  /*3560*/  IMAD.MOV.U32 R47, RZ, RZ, R51 ;  /* 0x000000ffff2f7224 */ /* 0x000fe400078e0033 */
[--C-:B------:R-:W-:Y:S01]  /*3570*/  @!P0 IMAD.IADD R39, R39, 0x1, -R21.reuse ;  /* 0x0000000127278824 */ /* 0x100fe200078e0a15 */
[----:B------:R-:W-:Y:S01]  /*3580*/  ISETP.GT.U32.AND P0, PT, R21, R44, PT ;  /* 0x0000002c1500720c */ /* 0x000fe20003f04070 */
[----:B------:R-:W-:Y:S01]  /*3590*/  @!P1 IMAD.IADD R45, R45, 0x1, -R21 ;  /* 0x000000012d2d9824 */ /* 0x000fe200078e0a15 */
[----:B------:R-:W-:Y:S01]  /*35a0*/  ISETP.GT.U32.AND P1, PT, R21, R46, PT ;  /* 0x0000002e1500720c */ /* 0x000fe20003f24070 */
[----:B------:R-:W-:-:S04]  /*35b0*/  IMAD.HI.U32 R51, R4, R47, RZ ;  /* 0x0000002f04337227 */ /* 0x000fc800078e00ff */
[----:B------:R-:W-:Y:S01]  /*35c0*/  IMAD.MOV R48, RZ, RZ, -R51 ;  /* 0x000000ffff307224 */ /* 0x000fe200078e0a33 */
[----:B------:R-:W-:Y:S01]  /*35d0*/  IABS R51, R8 ;  /* 0x0000000800337213 */ /* 0x000fe20000000000 */
[----:B------:R-:W-:Y:S01]  /*35e0*/  @!P3 IMAD.IADD R38, R38, 0x1, -R21 ;  /* 0x000000012626b824 */ /* 0x000fe200078e0a15 */
[C---:B------:R-:W-:Y:S01]  /*35f0*/  ISETP.GT.U32.AND P3, PT, R21.reuse, R43, PT ;  /* 0x0000002b1500720c */ /* 0x040fe20003f64070 */
[C---:B------:R-:W-:Y:S01]  /*3600*/  IMAD R47, R21.reuse, R48, R47 ;  /* 0x00000030152f7224 */ /* 0x040fe200078e022f */
[----:B------:R-:W-:Y:S01]  /*3610*/  IABS R48, R10 ;  /* 0x0000000a00307213 */ /* 0x000fe20000000000 */
[--C-:B------:R-:W-:Y:S01]  /*3620*/  @!P0 IMAD.IADD R44, R44, 0x1, -R21.reuse ;  /* 0x000000012c2c8824 */ /* 0x100fe200078e0a15 */
[----:B------:R-:W-:Y:S01]  /*3630*/  ISETP.GE.AND P0, PT, R6, RZ, PT ;  /* 0x000000ff0600720c */ /* 0x000fe20003f06270 */
[----:B------:R-:W-:Y:S01]  /*3640*/  @!P1 IMAD.IADD R46, R46, 0x1, -R21 ;  /* 0x000000012e2e9824 */ /* 0x000fe200078e0a15 */
[----:B------:R-:W-:Y:S01]  /*3650*/  IABS R6, R11 ;  /* 0x0000000b00067213 */ /* 0x000fe20000000000 */
[----:B------:R-:W-:Y:S01]  /*3660*/  IMAD.HI.U32 R49, R4, R0, RZ ;  /* 0x0000000004317227 */ /* 0x000fe200078e00ff */
[----:B------:R-:W-:-:S03]  /*3670*/  ISETP.GT.U32.AND P1, PT, R21, R47, PT ;  /* 0x0000002f1500720c */ /* 0x000fc60003f24070 */
[----:B------:R-:W-:Y:S02]  /*3680*/  IMAD.MOV.U32 R3, RZ, RZ, R6 ;  /* 0x000000ffff037224 */ /* 0x000fe400078e0006 */
[----:B------:R-:W-:Y:S01]  /*3690*/  @!P3 IMAD.IADD R43, R43, 0x1, -R21 ;  /* 0x000000012b2bb824 */ /* 0x000fe200078e0a15 */
[----:B------:R-:W-:Y:S01]  /*36a0*/  ISETP.GE.AND P3, PT, R5, RZ, PT ;  /* 0x000000ff0500720c */ /* 0x000fe20003f66270 */
[----:B------:R-:W-:Y:S01]  /*36b0*/  IMAD.HI.U32 R6, R4, R3, RZ ;  /* 0x0000000304067227 */ /* 0x000fe200078e00ff */
[----:B------:R-:W-:-:S03]  /*36c0*/  IABS R5, R9 ;  /* 0x0000000900057213 */ /* 0x000fc60000000000 */
[----:B------:R-:W-:-:S04]  /*36d0*/  IMAD.HI.U32 R52, R4, R48, RZ ;  /* 0x0000003004347227 */ /* 0x000fc800078e00ff */
[----:B------:R-:W-:Y:S02]  /*36e0*/  IMAD.MOV R50, RZ, RZ, -R49 ;  /* 0x000000ffff327224 */ /* 0x000fe400078e0a31 */
[----:B------:R-:W-:Y:S02]  /*36f0*/  IMAD.MOV R49, RZ, RZ, -R6 ;  /* 0x000000ffff317224 */ /* 0x000fe400078e0a06 */
[----:B------:R-:W-:Y:S02]  /*3700*/  IMAD.MOV.U32 R6, RZ, RZ, R51 ;  /* 0x000000ffff067224 */ /* 0x000fe400078e0033 */
[----:B------:R-:W-:Y:S01]  /*3710*/  @!P1 IMAD.IADD R47, R47, 0x1, -R21 ;  /* 0x000000012f2f9824 */ /* 0x000fe200078e0a15 */
[C---:B------:R-:W-:Y:S01]  /*3720*/  ISETP.GT.U32.AND P1, PT, R21.reuse, R42, PT ;  /* 0x0000002a1500720c */ /* 0x040fe20003f24070 */
[----:B------:R-:W-:Y:S02]  /*3730*/  IMAD.MOV R51, RZ, RZ, -R52 ;  /* 0x000000ffff337224 */ /* 0x000fe400078e0a34 */
[----:B------:R-:W-:-:S02]  /*3740*/  IMAD R0, R21, R50, R0 ;  /* 0x0000003215007224 */ /* 0x000fc400078e0200 */
[----:B------:R-:W-:-:S04]  /*3750*/  IMAD.HI.U32 R52, R4, R5, RZ ;  /* 0x0000000504347227 */ /* 0x000fc800078e00ff */
[----:B------:R-:W-:-:S04]  /*3760*/  IMAD.HI.U32 R50, R4, R6, RZ ;  /* 0x0000000604327227 */ /* 0x000fc800078e00ff */
[C---:B------:R-:W-:Y:S02]  /*3770*/  IMAD R3, R21.reuse, R49, R3 ;  /* 0x0000003115037224 */ /* 0x040fe400078e0203 */
[C---:B------:R-:W-:Y:S02]  /*3780*/  IMAD R4, R21.reuse, R51, R48 ;  /* 0x0000003315047224 */ /* 0x040fe400078e0230 */
[----:B------:R-:W3:Y:S01]  /*3790*/  LDC.64 R48, c[0x0][0x3a8] ;  /* 0x0000ea00ff307b82 */ /* 0x000ee20000000a00 */
[----:B------:R-:W-:Y:S01]  /*37a0*/  @!P1 IMAD.IADD R42, R42, 0x1, -R21 ;  /* 0x000000012a2a9824 */ /* 0x000fe200078e0a15 */
[C---:B------:R-:W-:Y:S01]  /*37b0*/  ISETP.GT.U32.AND P1, PT, R21.reuse, R0, PT ;  /* 0x000000001500720c */ /* 0x040fe20003f24070 */
[----:B------:R-:W-:Y:S02]  /*37c0*/  IMAD.MOV R52, RZ, RZ, -R52 ;  /* 0x000000ffff347224 */ /* 0x000fe400078e0a34 */
[----:B------:R-:W-:Y:S01]  /*37d0*/  @!P5 IMAD.MOV R38, RZ, RZ, -R38 ;  /* 0x000000ffff26d224 */ /* 0x000fe200078e0a26 */
[C---:B------:R-:W-:Y:S01]  /*37e0*/  ISETP.GT.U32.AND P5, PT, R21.reuse, R43, PT ;  /* 0x0000002b1500720c */ /* 0x040fe20003fa4070 */
[C---:B------:R-:W-:Y:S01]  /*37f0*/  IMAD R5, R21.reuse, R52, R5 ;  /* 0x0000003415057224 */ /* 0x040fe200078e0205 */
[----:B--2---:R-:W-:Y:S01]  /*3800*/  SHF.R.U32.HI R52, RZ, 0x6, R53 ;  /* 0x00000006ff347819 */ /* 0x004fe20000011635 */
[----:B------:R-:W-:Y:S01]  /*3810*/  @!P2 IMAD.MOV R40, RZ, RZ, -R40 ;  /* 0x000000ffff28a224 */ /* 0x000fe200078e0a28 */
[C---:B------:R-:W-:Y:S01]  /*3820*/  ISETP.GT.U32.AND P2, PT, R21.reuse, R45, PT ;  /* 0x0000002d1500720c */ /* 0x040fe20003f44070 */
[----:B------:R-:W-:Y:S01]  /*3830*/  @!P4 IMAD.MOV R39, RZ, RZ, -R39 ;  /* 0x000000ffff27c224 */ /* 0x000fe200078e0a27 */
[----:B------:R-:W-:Y:S01]  /*3840*/  SGXT.U32 R52, R52, 0x1 ;  /* 0x000000013434781a */ /* 0x000fe20000000000 */
[----:B------:R-:W-:Y:S01]  /*3850*/  @!P3 IMAD.MOV R41, RZ, RZ, -R41 ;  /* 0x000000ffff29b224 */ /* 0x000fe200078e0a29 */
[----:B------:R-:W-:Y:S01]  /*3860*/  ISETP.GT.U32.AND P4, PT, R21, R44, PT ;  /* 0x0000002c1500720c */ /* 0x000fe20003f84070 */
[----:B------:R-:W-:Y:S01]  /*3870*/  @!P1 IMAD.IADD R0, R0, 0x1, -R21 ;  /* 0x0000000100009824 */ /* 0x000fe200078e0a15 */
[----:B------:R-:W-:Y:S01]  /*3880*/  ISETP.GE.AND P1, PT, R7, RZ, PT ;  /* 0x000000ff0700720c */ /* 0x000fe20003f26270 */
[----:B------:R-:W-:Y:S01]  /*3890*/  @!P6 IMAD.MOV R37, RZ, RZ, -R37 ;  /* 0x000000ffff25e224 */ /* 0x000fe200078e0a25 */
[----:B------:R-:W-:Y:S01]  /*38a0*/  ISETP.GT.U32.AND P3, PT, R21, R47, PT ;  /* 0x0000002f1500720c */ /* 0x000fe20003f64070 */
[--C-:B------:R-:W-:Y:S01]  /*38b0*/  @!P5 IMAD.IADD R43, R43, 0x1, -R21.reuse ;  /* 0x000000012b2bd824 */ /* 0x100fe200078e0a15 */
[C---:B------:R-:W-:Y:S01]  /*38c0*/  ISETP.GT.U32.AND P5, PT, R21.reuse, R3, PT ;  /* 0x000000031500720c */ /* 0x040fe20003fa4070 */
[----:B------:R-:W-:Y:S01]  /*38d0*/  IMAD.MOV R50, RZ, RZ, -R50 ;  /* 0x000000ffff327224 */ /* 0x000fe200078e0a32 */
[----:B------:R-:W-:Y:S01]  /*38e0*/  ISETP.GT.U32.AND P6, PT, R21, R46, PT ;  /* 0x0000002e1500720c */ /* 0x000fe20003fc4070 */
[----:B------:R-:W-:Y:S01]  /*38f0*/  @!P2 IMAD.IADD R45, R45, 0x1, -R21 ;  /* 0x000000012d2da824 */ /* 0x000fe200078e0a15 */
[----:B------:R-:W-:Y:S01]  /*3900*/  ISETP.GT.U32.AND P2, PT, R21, R5, PT ;  /* 0x000000051500720c */ /* 0x000fe20003f44070 */
[----:B---3--:R-:W-:-:S02]  /*3910*/  IMAD R7, R52, R48, RZ ;  /* 0x0000003034077224 */ /* 0x008fc400078e02ff */
[C---:B------:R-:W-:Y:S02]  /*3920*/  IMAD R6, R21.reuse, R50, R6 ;  /* 0x0000003215067224 */ /* 0x040fe400078e0206 */
[--C-:B------:R-:W-:Y:S01]  /*3930*/  @!P4 IMAD.IADD R44, R44, 0x1, -R21.reuse ;  /* 0x000000012c2cc824 */ /* 0x100fe200078e0a15 */
[----:B------:R2:W-:Y:S01]  /*3940*/  STL [R1+0x1c8], R7 ;  /* 0x0001c80701007387 */ /* 0x0005e20000100800 */
[----:B------:R-:W-:Y:S01]  /*3950*/  ISETP.GT.U32.AND P4, PT, R21, R4, PT ;  /* 0x000000041500720c */ /* 0x000fe20003f84070 */
[--C-:B------:R-:W-:Y:S01]  /*3960*/  @!P3 IMAD.IADD R47, R47, 0x1, -R21.reuse ;  /* 0x000000012f2fb824 */ /* 0x100fe200078e0a15 */
[----:B------:R-:W-:Y:S01]  /*3970*/  ISETP.GT.U32.AND P3, PT, R21, R6, PT ;  /* 0x000000061500720c */ /* 0x000fe20003f64070 */
[--C-:B------:R-:W-:Y:S01]  /*3980*/  @!P5 IMAD.IADD R3, R3, 0x1, -R21.reuse ;  /* 0x000000010303d824 */ /* 0x100fe200078e0a15 */
[----:B------:R-:W-:Y:S01]  /*3990*/  ISETP.GE.AND P5, PT, R15, RZ, PT ;  /* 0x000000ff0f00720c */ /* 0x000fe20003fa6270 */
[--C-:B------:R-:W-:Y:S01]  /*39a0*/  @!P6 IMAD.IADD R46, R46, 0x1, -R21.reuse ;  /* 0x000000012e2ee824 */ /* 0x100fe200078e0a15 */
[----:B------:R-:W-:Y:S01]  /*39b0*/  ISETP.GE.AND P6, PT, R16, RZ, PT ;  /* 0x000000ff1000720c */ /* 0x000fe20003fc6270 */
[----:B------:R-:W-:Y:S01]  /*39c0*/  @!P2 IMAD.IADD R5, R5, 0x1, -R21 ;  /* 0x000000010505a824 */ /* 0x000fe200078e0a15 */
[----:B------:R-:W-:Y:S01]  /*39d0*/  ISETP.GE.AND P2, PT, R13, RZ, PT ;  /* 0x000000ff0d00720c */ /* 0x000fe20003f46270 */
[----:B--2---:R-:W-:Y:S01]  /*39e0*/  IMAD R7, R48, 0x2, R7 ;  /* 0x0000000230077824 */ /* 0x004fe200078e0207 */
[----:B------:R-:W2:Y:S01]  /*39f0*/  LDC.64 R50, c[0x0][0x3a0] ;  /* 0x0000e800ff327b82 */ /* 0x000ea20000000a00 */
[----:B------:R-:W-:Y:S01]  /*3a00*/  @!P0 IMAD.MOV R42, RZ, RZ, -R42 ;  /* 0x000000ffff2a8224 */ /* 0x000fe200078e0a2a */
[C---:B------:R-:W-:Y:S01]  /*3a10*/  ISETP.GT.U32.AND P0, PT, R21.reuse, R0, PT ;  /* 0x000000001500720c */ /* 0x040fe20003f04070 */
[--C-:B------:R-:W-:Y:S01]  /*3a20*/  @!P4 IMAD.IADD R4, R4, 0x1, -R21.reuse ;  /* 0x000000010404c824 */ /* 0x100fe200078e0a15 */
[----:B------:R3:W-:Y:S01]  /*3a30*/  STL [R1+0x1c4], R7 ;  /* 0x0001c40701007387 */ /* 0x0007e20000100800 */
[----:B------:R-:W-:Y:S01]  /*3a40*/  ISETP.GE.AND P4, PT, R14, RZ, PT ;  /* 0x000000ff0e00720c */ /* 0x000fe20003f86270 */
[----:B------:R-:W-:Y:S01]  /*3a50*/  @!P3 IMAD.IADD R6, R6, 0x1, -R21 ;  /* 0x000000010606b824 */ /* 0x000fe200078e0a15 */
[C---:B------:R-:W-:Y:S01]  /*3a60*/  ISETP.GT.U32.AND P3, PT, R21.reuse, R3, PT ;  /* 0x000000031500720c */ /* 0x040fe20003f64070 */
[----:B------:R-:W-:Y:S01]  /*3a70*/  @!P5 IMAD.MOV R45, RZ, RZ, -R45 ;  /* 0x000000ffff2dd224 */ /* 0x000fe200078e0a2d */
[C---:B------:R-:W-:Y:S01]  /*3a80*/  ISETP.GT.U32.AND P5, PT, R21.reuse, R5, PT ;  /* 0x000000051500720c */ /* 0x040fe20003fa4070 */
[----:B------:R-:W-:Y:S01]  /*3a90*/  @!P1 IMAD.MOV R44, RZ, RZ, -R44 ;  /* 0x000000ffff2c9224 */ /* 0x000fe200078e0a2c */
[C---:B------:R-:W-:Y:S01]  /*3aa0*/  ISETP.GT.U32.AND P1, PT, R21.reuse, R4, PT ;  /* 0x000000041500720c */ /* 0x040fe20003f24070 */
[----:B------:R-:W-:Y:S01]  /*3ab0*/  @!P6 IMAD.MOV R43, RZ, RZ, -R43 ;  /* 0x000000ffff2be224 */ /* 0x000fe200078e0a2b */
[----:B------:R-:W-:Y:S01]  /*3ac0*/  ISETP.GT.U32.AND P6, PT, R21, R6, PT ;  /* 0x000000061500720c */ /* 0x000fe20003fc4070 */
[----:B---3--:R-:W-:-:S02]  /*3ad0*/  IMAD R7, R48, 0x2, R7 ;  /* 0x0000000230077824 */ /* 0x008fc400078e0207 */
[--C-:B------:R-:W-:Y:S01]  /*3ae0*/  @!P0 IMAD.IADD R0, R0, 0x1, -R21.reuse ;  /* 0x0000000100008824 */ /* 0x100fe200078e0a15 */
[----:B------:R-:W-:Y:S01]  /*3af0*/  ISETP.GE.AND P0, PT, R11, RZ, PT ;  /* 0x000000ff0b00720c */ /* 0x000fe20003f06270 */
[----:B------:R-:W-:Y:S01]  /*3b00*/  @!P4 IMAD.MOV R46, RZ, RZ, -R46 ;  /* 0x000000ffff2ec224 */ /* 0x000fe200078e0a2e */
[----:B------:R3:W-:Y:S01]  /*3b10*/  STL [R1+0x1c0], R7 ;  /* 0x0001c00701007387 */ /* 0x0007e20000100800 */
[----:B------:R-:W-:Y:S01]  /*3b20*/  ISETP.GE.AND P4, PT, R12, RZ, PT ;  /* 0x000000ff0c00720c */ /* 0x000fe20003f86270 */
[--C-:B------:R-:W-:Y:S01]  /*3b30*/  @!P3 IMAD.IADD R3, R3, 0x1, -R21.reuse ;  /* 0x000000010303b824 */ /* 0x100fe200078e0a15 */
[----:B------:R-:W-:Y:S01]  /*3b40*/  ISETP.GE.AND P3, PT, R10, RZ, PT ;  /* 0x000000ff0a00720c */ /* 0x000fe20003f66270 */
[--C-:B------:R-:W-:Y:S01]  /*3b50*/  @!P5 IMAD.IADD R5, R5, 0x1, -R21.reuse ;  /* 0x000000010505d824 */ /* 0x100fe200078e0a15 */
[----:B------:R-:W-:Y:S01]  /*3b60*/  ISETP.GE.AND P5, PT, R8, RZ, PT ;  /* 0x000000ff0800720c */ /* 0x000fe20003fa6270 */
[--C-:B------:R-:W-:Y:S01]  /*3b70*/  @!P1 IMAD.IADD R4, R4, 0x1, -R21.reuse ;  /* 0x0000000104049824 */ /* 0x100fe200078e0a15 */
[----:B------:R-:W-:Y:S01]  /*3b80*/  LOP3.LUT R8, R53, 0x7f, RZ, 0xc0, !PT ;  /* 0x0000007f35087812 */ /* 0x000fe200078ec0ff */
[----:B------:R-:W-:Y:S01]  /*3b90*/  @!P6 IMAD.IADD R6, R6, 0x1, -R21 ;  /* 0x000000010606e824 */ /* 0x000fe200078e0a15 */
[----:B------:R-:W-:Y:S01]  /*3ba0*/  ISETP.GE.AND P1, PT, R9, RZ, PT ;  /* 0x000000ff0900720c */ /* 0x000fe20003f26270 */
[----:B---3--:R-:W-:-:S02]  /*3bb0*/  IMAD R7, R48, 0x2, R7 ;  /* 0x0000000230077824 */ /* 0x008fc400078e0207 */
[----:B------:R-:W-:Y:S02]  /*3bc0*/  IMAD R21, R8, R49, RZ ;  /* 0x0000003108157224 */ /* 0x000fe400078e02ff */
[----:B--2---:R-:W-:Y:S01]  /*3bd0*/  IMAD R52, R2, R51, RZ ;  /* 0x0000003302347224 */ /* 0x004fe200078e02ff */
[----:B------:R2:W-:Y:S02]  /*3be0*/  STL [R1+0x8c], R7 ;  /* 0x00008c0701007387 */ /* 0x0005e40000100800 */
[----:B--2---:R-:W-:-:S05]  /*3bf0*/  IMAD R7, R48, 0x2, R7 ;  /* 0x0000000230077824 */ /* 0x004fca00078e0207 */
[----:B------:R2:W-:Y:S02]  /*3c00*/  STL [R1+0x364], R7 ;  /* 0x0003640701007387 */ /* 0x0005e40000100800 */
[----:B--2---:R-:W-:-:S05]  /*3c10*/  IMAD R7, R48, 0x2, R7 ;  /* 0x0000000230077824 */ /* 0x004fca00078e0207 */
[----:B------:R2:W-:Y:S02]  /*3c20*/  STL [R1+0x5c], R7 ;  /* 0x00005c0701007387 */ /* 0x0005e40000100800 */
[----:B--2---:R-:W-:-:S04]  /*3c30*/  IMAD R7, R48, 0x2, R7 ;  /* 0x0000000230077824 */ /* 0x004fc800078e0207 */
[----:B------:R-:W-:Y:S01]  /*3c40*/  IMAD R26, R48, 0x4, R7 ;  /* 0x00000004301a7824 */ /* 0x000fe200078e0207 */
[----:B------:R2:W-:Y:S04]  /*3c50*/  STL [R1+0x40], R7 ;  /* 0x0000400701007387 */ /* 0x0005e80000100800 */
[----:B------:R-:W3:Y:S04]  /*3c60*/  LDL.LU R25, [R1+0x70] ;  /* 0x0000700001197983 */ /* 0x000ee80000300800 */
[----:B------:R-:W4:Y:S04]  /*3c70*/  LDL.LU R24, [R1+0x6c] ;  /* 0x00006c0001187983 */ /* 0x000f280000300800 */
[----:B------:R-:W5:Y:S04]  /*3c80*/  LDL.LU R22, [R1+0x68] ;  /* 0x0000680001167983 */ /* 0x000f680000300800 */
[----:B------:R0:W-:Y:S04]  /*3c90*/  STL [R1+0x3c], R26 ;  /* 0x00003c1a01007387 */ /* 0x0001e80000100800 */
[----:B------:R-:W5:Y:S04]  /*3ca0*/  LDL.LU R20, [R1+0x64] ;  /* 0x0000640001147983 */ /* 0x000f680000300800 */
        /* <DEDUP_REMOVED lines=12> */
[----:B--2---:R-:W2:Y:S04]  /*3d70*/  LDL.LU R7, [R1+0x8] ;  /* 0x0000080001077983 */ /* 0x004ea80000300800 */
[----:B------:R-:W2:Y:S01]  /*3d80*/  LDL.LU R53, [R1+0x4] ;  /* 0x0000040001357983 */ /* 0x000ea20000300800 */
[----:B------:R-:W-:-:S02]  /*3d90*/  ISETP.NE.AND P6, PT, R23, RZ, PT ;  /* 0x000000ff1700720c */ /* 0x000fc40003fc5270 */
[----:B------:R-:W-:Y:S01]  /*3da0*/  LOP3.LUT R23, RZ, R23, RZ, 0x33, !PT ;  /* 0x00000017ff177212 */ /* 0x000fe200078e33ff */
[----:B0-----:R-:W-:Y:S01]  /*3db0*/  IMAD R26, R48, 0x2, R26 ;  /* 0x00000002301a7824 */ /* 0x001fe200078e021a */
[----:B------:R-:W2:Y:S01]  /*3dc0*/  LDL.LU R51, [R1] ;  /* 0x0000000001337983 */ /* 0x000ea20000300800 */
[----:B------:R-:W-:Y:S01]  /*3dd0*/  @!P2 IMAD.MOV R47, RZ, RZ, -R47 ;  /* 0x000000ffff2fa224 */ /* 0x000fe200078e0a2f */
[----:B-1----:R-:W-:Y:S02]  /*3de0*/  LEA R2, P2, R21, UR6, 0x1 ;  /* 0x0000000615027c11 */ /* 0x002fe4000f8408ff */
[----:B------:R-:W-:Y:S04]  /*3df0*/  STL [R1+0x158], R52 ;  /* 0x0001583401007387 */ /* 0x000fe80000100800 */
[----:B------:R0:W-:Y:S04]  /*3e00*/  STL [R1+0x38], R26 ;  /* 0x0000381a01007387 */ /* 0x0001e80000100800 */
[----:B0-----:R-:W2:Y:S01]  /*3e10*/  LDL.LU R26, [R1+0x5b4] ;  /* 0x0005b400011a7983 */ /* 0x001ea20000300800 */
[----:B------:R-:W-:-:S02]  /*3e20*/  @!P4 IMAD.MOV R0, RZ, RZ, -R0 ;  /* 0x000000ffff00c224 */ /* 0x000fc400078e0a00 */
[----:B------:R-:W-:Y:S02]  /*3e30*/  @!P0 IMAD.MOV R3, RZ, RZ, -R3 ;  /* 0x000000ffff038224 */ /* 0x000fe400078e0a03 */
[----:B------:R-:W-:Y:S02]  /*3e40*/  @!P5 IMAD.MOV R6, RZ, RZ, -R6 ;  /* 0x000000ffff06d224 */ /* 0x000fe400078e0a06 */
[----:B------:R-:W-:Y:S02]  /*3e50*/  @!P3 IMAD.MOV R4, RZ, RZ, -R4 ;  /* 0x000000ffff04b224 */ /* 0x000fe400078e0a04 */
[----:B------:R-:W-:Y:S01]  /*3e60*/  @!P1 IMAD.MOV R5, RZ, RZ, -R5 ;  /* 0x000000ffff059224 */ /* 0x000fe200078e0a05 */
[C---:B---3--:R-:W-:Y:S02]  /*3e70*/  SEL R25, R23.reuse, R25, !P6 ;  /* 0x0000001917197207 */ /* 0x048fe40007000000 */
[----:B----4-:R-:W-:-:S03]  /*3e80*/  SEL R24, R23, R24, !P6 ;  /* 0x0000001817187207 */ /* 0x010fc60007000000 */
[----:B------:R0:W-:Y:S01]  /*3e90*/  STL [R1+0xa4], R25 ;  /* 0x0000a41901007387 */ /* 0x0001e20000100800 */
[----:B-----5:R-:W-:-:S03]  /*3ea0*/  SEL R22, R23, R22, !P6 ;  /* 0x0000001617167207 */ /* 0x020fc60007000000 */
[----:B0-----:R-:W3:Y:S01]  /*3eb0*/  LDL.LU R25, [R1+0x5b0] ;  /* 0x0005b00001197983 */ /* 0x001ee20000300800 */
[----:B------:R-:W-:-:S03]  /*3ec0*/  SEL R20, R23, R20, !P6 ;  /* 0x0000001417147207 */ /* 0x000fc60007000000 */
[----:B------:R0:W-:Y:S01]  /*3ed0*/  STL [R1+0xa0], R24 ;  /* 0x0000a01801007387 */ /* 0x0001e20000100800 */
[C---:B------:R-:W-:Y:S02]  /*3ee0*/  SEL R19, R23.reuse, R19, !P6 ;  /* 0x0000001317137207 */ /* 0x040fe40007000000 */
[C---:B------:R-:W-:Y:S01]  /*3ef0*/  SEL R18, R23.reuse, R18, !P6 ;  /* 0x0000001217127207 */ /* 0x040fe20007000000 */
[----:B0-----:R-:W4:Y:S01]  /*3f00*/  LDL.LU R24, [R1+0x5ac] ;  /* 0x0005ac0001187983 */ /* 0x001f220000300800 */
[----:B------:R-:W-:-:S03]  /*3f10*/  SEL R17, R23, R17, !P6 ;  /* 0x0000001117117207 */ /* 0x000fc60007000000 */
[----:B------:R0:W-:Y:S01]  /*3f20*/  STL [R1+0x68], R22 ;  /* 0x0000681601007387 */ /* 0x0001e20000100800 */
[C---:B------:R-:W-:Y:S02]  /*3f30*/  SEL R16, R23.reuse, R16, !P6 ;  /* 0x0000001017107207 */ /* 0x040fe40007000000 */
[C---:B------:R-:W-:Y:S01]  /*3f40*/  SEL R15, R23.reuse, R15, !P6 ;  /* 0x0000000f170f7207 */ /* 0x040fe20007000000 */
[----:B0-----:R-:W5:Y:S04]  /*3f50*/  LDL.LU R22, [R1+0x5a8] ;  /* 0x0005a80001167983 */ /* 0x001f680000300800 */
[----:B------:R0:W-:Y:S01]  /*3f60*/  STL [R1+0x60], R20 ;  /* 0x0000601401007387 */ /* 0x0001e20000100800 */
[----:B------:R-:W-:-:S03]  /*3f70*/  SEL R14, R23, R14, !P6 ;  /* 0x0000000e170e7207 */ /* 0x000fc60007000000 */
[----:B0-----:R-:W3:Y:S04]  /*3f80*/  LDL.LU R20, [R1+0x5a4] ;  /* 0x0005a40001147983 */ /* 0x001ee80000300800 */
        /* <DEDUP_REMOVED lines=19> */
[----:B--2---:R-:W-:-:S03]  /*40c0*/  SEL R7, R23, R7, !P6 ;  /* 0x0000000717077207 */ /* 0x004fc60007000000 */
[----:B0-----:R-:W2:Y:S04]  /*40d0*/  LDL.LU R13, [R1+0x588] ;  /* 0x00058800010d7983 */ /* 0x001ea80000300800 */
[----:B------:R0:W-:Y:S01]  /*40e0*/  STL [R1+0x1b8], R12 ;  /* 0x0001b80c01007387 */ /* 0x0001e20000100800 */
[----:B------:R-:W-:-:S03]  /*40f0*/  SEL R53, R23, R53, !P6 ;  /* 0x0000003517357207 */ /* 0x000fc60007000000 */
[----:B0-----:R-:W2:Y:S04]  /*4100*/  LDL.LU R12, [R1+0x584] ;  /* 0x00058400010c7983 */ /* 0x001ea80000300800 */
[----:B------:R0:W-:Y:S04]  /*4110*/  STL [R1+0x1b4], R11 ;  /* 0x0001b40b01007387 */ /* 0x0001e80000100800 */
[----:B0-----:R-:W2:Y:S04]  /*4120*/  LDL.LU R11, [R1+0x580] ;  /* 0x00058000010b7983 */ /* 0x001ea80000300800 */
[----:B------:R0:W-:Y:S04]  /*4130*/  STL [R1+0x1b0], R10 ;  /* 0x0001b00a01007387 */ /* 0x0001e80000100800 */
[----:B0-----:R-:W2:Y:S04]  /*4140*/  LDL.LU R10, [R1+0x57c] ;  /* 0x00057c00010a7983 */ /* 0x001ea80000300800 */
[----:B------:R0:W-:Y:S04]  /*4150*/  STL [R1+0x1ac], R9 ;  /* 0x0001ac0901007387 */ /* 0x0001e80000100800 */
[----:B0-----:R-:W2:Y:S04]  /*4160*/  LDL.LU R9, [R1+0x578] ;  /* 0x0005780001097983 */ /* 0x001ea80000300800 */
[----:B------:R0:W-:Y:S04]  /*4170*/  STL [R1+0x1a8], R8 ;  /* 0x0001a80801007387 */ /* 0x0001e80000100800 */
[----:B0-----:R-:W3:Y:S04]  /*4180*/  LDL.LU R8, [R1+0x574] ;  /* 0x0005740001087983 */ /* 0x001ee80000300800 */
[----:B------:R0:W-:Y:S04]  /*4190*/  STL [R1+0x1a4], R7 ;  /* 0x0001a40701007387 */ /* 0x0001e80000100800 */
[----:B0-----:R-:W3:Y:S04]  /*41a0*/  LDL.LU R7, [R1+0x570] ;  /* 0x0005700001077983 */ /* 0x001ee80000300800 */
[----:B------:R0:W-:Y:S04]  /*41b0*/  STL [R1+0x1a0], R53 ;  /* 0x0001a03501007387 */ /* 0x0001e80000100800 */
[----:B0-----:R-:W3:Y:S01]  /*41c0*/  LDL.LU R53, [R1+0x56c] ;  /* 0x00056c0001357983 */ /* 0x001ee20000300800 */
[----:B------:R-:W-:-:S05]  /*41d0*/  SEL R51, R23, R51, !P6 ;  /* 0x0000003317337207 */ /* 0x000fca0007000000 */
[----:B------:R3:W-:Y:S01]  /*41e0*/  STL [R1+0x194], R51 ;  /* 0x0001943301007387 */ /* 0x0007e20000100800 */
[C---:B--2---:R-:W-:Y:S02]  /*41f0*/  SEL R9, R23.reuse, R9, !P6 ;  /* 0x0000000917097207 */ /* 0x044fe40007000000 */
[C---:B---3--:R-:W-:Y:S02]  /*4200*/  SEL R51, R23.reuse, R53, !P6 ;  /* 0x0000003517337207 */ /* 0x048fe40007000000 */
[----:B------:R-:W-:-:S03]  /*4210*/  SEL R53, R23, R7, !P6 ;  /* 0x0000000717357207 */ /* 0x000fc60007000000 */
[----:B------:R0:W-:Y:S04]  /*4220*/  STL [R1+0x190], R51 ;  /* 0x0001903301007387 */ /* 0x0001e80000100800 */
[----:B------:R1:W-:Y:S01]  /*4230*/  STL [R1+0x154], R53 ;  /* 0x0001543501007387 */ /* 0x0003e20000100800 */
[C---:B0-----:R-:W-:Y:S02]  /*4240*/  SEL R51, R23.reuse, R8, !P6 ;  /* 0x0000000817337207 */ /* 0x041fe40007000000 */
[C---:B------:R-:W-:Y:S02]  /*4250*/  SEL R8, R23.reuse, R10, !P6 ;  /* 0x0000000a17087207 */ /* 0x040fe40007000000 */
[C---:B------:R-:W-:Y:S01]  /*4260*/  SEL R10, R23.reuse, R11, !P6 ;  /* 0x0000000b170a7207 */ /* 0x040fe20007000000 */
[----:B------:R-:W-:Y:S01]  /*4270*/  STL [R1+0x150], R51 ;  /* 0x0001503301007387 */ /* 0x000fe20000100800 */
[----:B-1----:R-:W-:-:S03]  /*4280*/  SEL R53, R23, R31, !P6 ;  /* 0x0000001f17357207 */ /* 0x002fc60007000000 */
[----:B------:R0:W-:Y:S04]  /*4290*/  STL [R1+0x14c], R9 ;  /* 0x00014c0901007387 */ /* 0x0001e80000100800 */
[----:B------:R1:W-:Y:S04]  /*42a0*/  STL [R1+0x148], R8 ;  /* 0x0001480801007387 */ /* 0x0003e80000100800 */
[----:B------:R2:W-:Y:S01]  /*42b0*/  STL [R1+0x144], R10 ;  /* 0x0001440a01007387 */ /* 0x0005e20000100800 */
[C---:B0-----:R-:W-:Y:S02]  /*42c0*/  SEL R9, R23.reuse, R12, !P6 ;  /* 0x0000000c17097207 */ /* 0x041fe40007000000 */
[----:B-1----:R-:W-:-:S03]  /*42d0*/  SEL R8, R23, R13, !P6 ;  /* 0x0000000d17087207 */ /* 0x002fc60007000000 */
[----:B------:R0:W-:Y:S01]  /*42e0*/  STL [R1+0x140], R9 ;  /* 0x0001400901007387 */ /* 0x0001e20000100800 */
[----:B--2---:R-:W-:-:S03]  /*42f0*/  SEL R10, R23, R14, !P6 ;  /* 0x0000000e170a7207 */ /* 0x004fc60007000000 */
        /* <DEDUP_REMOVED lines=14> */
[C---:B-----5:R-:W-:Y:S02]  /*43e0*/  SEL R9, R23.reuse, R22, !P6 ;  /* 0x0000001617097207 */ /* 0x060fe40007000000 */
[----:B----4-:R-:W-:-:S03]  /*43f0*/  SEL R8, R23, R24, !P6 ;  /* 0x0000001817087207 */ /* 0x010fc60007000000 */
[----:B------:R1:W-:Y:S01]  /*4400*/  STL [R1+0x114], R9 ;  /* 0x0001140901007387 */ /* 0x0003e20000100800 */
[----:B0-----:R-:W-:-:S03]  /*4410*/  SEL R10, R23, R25, !P6 ;  /* 0x00000019170a7207 */ /* 0x001fc60007000000 */
[----:B------:R0:W-:Y:S04]  /*4420*/  STL [R1+0x104], R8 ;  /* 0x0001040801007387 */ /* 0x0001e80000100800 */
[----:B------:R2:W-:Y:S01]  /*4430*/  STL [R1+0x100], R10 ;  /* 0x0001000a01007387 */ /* 0x0005e20000100800 */
[C---:B-1----:R-:W-:Y:S02]  /*4440*/  SEL R9, R23.reuse, R26, !P6 ;  /* 0x0000001a17097207 */ /* 0x042fe40007000000 */
[----:B0-----:R-:W-:-:S03]  /*4450*/  SEL R8, R23, R27, !P6 ;  /* 0x0000001b17087207 */ /* 0x001fc60007000000 */
[----:B------:R0:W-:Y:S01]  /*4460*/  STL [R1+0xfc], R9 ;  /* 0x0000fc0901007387 */ /* 0x0001e20000100800 */
[----:B--2---:R-:W-:-:S03]  /*4470*/  SEL R10, R23, R28, !P6 ;  /* 0x0000001c170a7207 */ /* 0x004fc60007000000 */
[----:B------:R1:W-:Y:S04]  /*4480*/  STL [R1+0xf8], R8 ;  /* 0x0000f80801007387 */ /* 0x0003e80000100800 */
[----:B------:R-:W-:Y:S01]  /*4490*/  STL [R1+0xf4], R10 ;  /* 0x0000f40a01007387 */ /* 0x000fe20000100800 */
[C---:B0-----:R-:W-:Y:S02]  /*44a0*/  SEL R9, R23.reuse, R29, !P6 ;  /* 0x0000001d17097207 */ /* 0x041fe40007000000 */
[----:B-1----:R-:W-:-:S03]  /*44b0*/  SEL R8, R23, R30, !P6 ;  /* 0x0000001e17087207 */ /* 0x002fc60007000000 */
[----:B------:R0:W-:Y:S04]  /*44c0*/  STL [R1+0xf0], R9 ;  /* 0x0000f00901007387 */ /* 0x0001e80000100800 */
[----:B------:R1:W-:Y:S01]  /*44d0*/  STL [R1+0xec], R8 ;  /* 0x0000ec0801007387 */ /* 0x0003e20000100800 */
[----:B0-----:R-:W-:-:S03]  /*44e0*/  SEL R9, R23, R32, !P6 ;  /* 0x0000002017097207 */ /* 0x001fc60007000000 */
[----:B------:R-:W2:Y:S01]  /*44f0*/  LDL R32, [R1+0x38] ;  /* 0x0000380001207983 */ /* 0x000ea20000100800 */
[C---:B------:R-:W-:Y:S01]  /*4500*/  SEL R10, R23.reuse, R35, !P6 ;  /* 0x00000023170a7207 */ /* 0x040fe20007000000 */
[----:B------:R-:W-:Y:S01]  /*4510*/  UIADD3 UR10, UPT, UPT, UR9, UR10, URZ ;  /* 0x0000000a090a7290 */ /* 0x000fe2000fffe0ff */
[----:B-1----:R-:W-:Y:S01]  /*4520*/  SEL R8, R23, R33, !P6 ;  /* 0x0000002117087207 */ /* 0x002fe20007000000 */
[----:B------:R0:W-:Y:S01]  /*4530*/  STL [R1+0x8], R9 ;  /* 0x0000080901007387 */ /* 0x0001e20000100800 */
[----:B------:R-:W-:-:S03]  /*4540*/  PRMT R7, RZ, 0x7610, R7 ;  /* 0x00007610ff077816 */ /* 0x000fc60000000007 */
[----:B------:R1:W-:Y:S01]  /*4550*/  STL [R1+0xc], R8 ;  /* 0x00000c0801007387 */ /* 0x0003e20000100800 */
[C---:B0-----:R-:W-:Y:S02]  /*4560*/  SEL R9, R23.reuse, R34, !P6 ;  /* 0x0000002217097207 */ /* 0x041fe40007000000 */
[----:B-1----:R-:W-:-:S03]  /*4570*/  SEL R8, R23, R36, !P6 ;  /* 0x0000002417087207 */ /* 0x002fc60007000000 */
[----:B------:R0:W-:Y:S04]  /*4580*/  STL [R1+0xe4], R9 ;  /* 0x0000e40901007387 */ /* 0x0001e80000100800 */
[----:B------:R1:W-:Y:S04]  /*4590*/  STL [R1+0xd8], R10 ;  /* 0x0000d80a01007387 */ /* 0x0003e80000100800 */
[----:B------:R3:W-:Y:S01]  /*45a0*/  STL [R1+0xd0], R8 ;  /* 0x0000d00801007387 */ /* 0x0007e20000100800 */
[C---:B0-----:R-:W-:Y:S02]  /*45b0*/  SEL R9, R23.reuse, R37, !P6 ;  /* 0x0000002517097207 */ /* 0x041fe40007000000 */
[----:B-1----:R-:W-:-:S03]  /*45c0*/  SEL R10, R23, R38, !P6 ;  /* 0x00000026170a7207 */ /* 0x002fc60007000000 */
[----:B------:R0:W-:Y:S01]  /*45d0*/  STL [R1+0xcc], R9 ;  /* 0x0000cc0901007387 */ /* 0x0001e20000100800 */
[----:B---3--:R-:W-:-:S03]  /*45e0*/  SEL R8, R23, R39, !P6 ;  /* 0x0000002717087207 */ /* 0x008fc60007000000 */
        /* <DEDUP_REMOVED lines=11> */
[C---:B------:R-:W-:Y:S02]  /*46a0*/  SEL R44, R23.reuse, R5, !P6 ;  /* 0x00000005172c7207 */ /* 0x040fe40007000000 */
[C---:B---3--:R-:W-:Y:S01]  /*46b0*/  SEL R8, R23.reuse, R45, !P6 ;  /* 0x0000002d17087207 */ /* 0x048fe20007000000 */
[----:B------:R1:W-:Y:S04]  /*46c0*/  STL [R1+0x44], R10 ;  /* 0x0000440a01007387 */ /* 0x0003e80000100800 */
[----:B------:R3:W-:Y:S01]  /*46d0*/  STL [R1+0x48], R8 ;  /* 0x0000480801007387 */ /* 0x0007e20000100800 */
[C---:B0-----:R-:W-:Y:S02]  /*46e0*/  SEL R9, R23.reuse, R46, !P6 ;  /* 0x0000002e17097207 */ /* 0x041fe40007000000 */
[----:B------:R-:W-:-:S02]  /*46f0*/  SEL R46, R23, R4, !P6 ;  /* 0x00000004172e7207 */ /* 0x000fc40007000000 */
[----:B-1----:R-:W-:Y:S01]  /*4700*/  SEL R10, R23, R47, !P6 ;  /* 0x0000002f170a7207 */ /* 0x002fe20007000000 */
[----:B------:R0:W-:Y:S01]  /*4710*/  STL [R1+0x4c], R9 ;  /* 0x00004c0901007387 */ /* 0x0001e20000100800 */
[----:B---3--:R-:W-:-:S03]  /*4720*/  IMAD.SHL.U32 R8, R52, 0x2, RZ ;  /* 0x0000000234087824 */ /* 0x008fc600078e00ff */
[----:B------:R-:W-:Y:S02]  /*4730*/  STL [R1+0x50], R10 ;  /* 0x0000500a01007387 */ /* 0x000fe40000100800 */
[----:B------:R-:W-:Y:S01]  /*4740*/  IADD3 R51, P0, PT, R8, UR4, RZ ;  /* 0x0000000408337c10 */ /* 0x000fe2000ff1e0ff */
[----:B------:R-:W-:Y:S01]  /*4750*/  UMOV UR4, 0x1 ;  /* 0x0000000100047882 */ /* 0x000fe20000000000 */
[C---:B0-----:R-:W-:Y:S02]  /*4760*/  SEL R9, R23.reuse, R0, !P6 ;  /* 0x0000000017097207 */ /* 0x041fe40007000000 */
[----:B------:R-:W-:Y:S02]  /*4770*/  SEL R0, R23, R3, !P6 ;  /* 0x0000000317007207 */ /* 0x000fe40007000000 */
[----:B------:R-:W-:Y:S01]  /*4780*/  LEA.HI.X.SX32 R3, R21, UR7, 0x1, P2 ;  /* 0x0000000715037c11 */ /* 0x000fe200090f0eff */
[----:B------:R-:W-:Y:S04]  /*4790*/  STL [R1+0xbc], R9 ;  /* 0x0000bc0901007387 */ /* 0x000fe80000100800 */
[----:B------:R0:W-:Y:S04]  /*47a0*/  STL [R1], R8 ;  /* 0x0000000801007387 */ /* 0x0001e80000100800 */
[----:B------:R1:W-:Y:S01]  /*47b0*/  STL [R1+0x64], R0 ;  /* 0x0000640001007387 */ /* 0x0003e20000100800 */
[----:B0-----:R-:W0:Y:S01]  /*47c0*/  S2R R8, SR_TID.X ;  /* 0x0000000000087919 */ /* 0x001e220000002100 */
[----:B-1----:R-:W-:Y:S01]  /*47d0*/  SEL R0, R23, R6, !P6 ;  /* 0x0000000617007207 */ /* 0x002fe20007000000 */
[----:B------:R-:W-:-:S04]  /*47e0*/  VIADD R6, R50, 0x7f ;  /* 0x0000007f32067836 */ /* 0x000fc80000000000 */
[----:B------:R1:W-:Y:S02]  /*47f0*/  STL [R1+0x1bc], R0 ;  /* 0x0001bc0001007387 */ /* 0x0003e40000100800 */
[----:B-1----:R-:W-:Y:S02]  /*4800*/  LEA.HI.X.SX32 R0, R52, UR5, 0x1, P0 ;  /* 0x0000000534007c11 */ /* 0x002fe400080f0eff */
[----:B------:R-:W1:Y:S01]  /*4810*/  S2R R52, SR_TID.X ;  /* 0x0000000000347919 */ /* 0x000e620000002100 */
[----:B0-----:R-:W-:-:S04]  /*4820*/  LOP3.LUT R8, R8, 0x7f, RZ, 0xc0, !PT ;  /* 0x0000007f08087812 */ /* 0x001fc800078ec0ff */
[----:B------:R-:W-:Y:S02]  /*4830*/  ISETP.NE.U32.AND P1, PT, R8, RZ, PT ;  /* 0x000000ff0800720c */ /* 0x000fe40003f25070 */
[----:B-1----:R-:W-:-:S04]  /*4840*/  SHF.R.U32.HI R52, RZ, 0x6, R52 ;  /* 0x00000006ff347819 */ /* 0x002fc80000011634 */
[----:B------:R-:W-:-:S04]  /*4850*/  SGXT.U32 R52, R52, 0x1 ;  /* 0x000000013434781a */ /* 0x000fc80000000000 */
[C---:B------:R-:W-:Y:S02]  /*4860*/  LOP3.LUT R9, R52.reuse, 0x8, RZ, 0xfc, !PT ;  /* 0x0000000834097812 */ /* 0x040fe400078efcff */
[----:B------:R-:W-:Y:S01]  /*4870*/  LOP3.LUT R10, R52, 0x10, RZ, 0xfc, !PT ;  /* 0x00000010340a7812 */ /* 0x000fe200078efcff */
[----:B--2---:R-:W-:-:S04]  /*4880*/  IMAD R31, R48, 0x2, R32 ;  /* 0x00000002301f7824 */ /* 0x004fc800078e0220 */
[C---:B------:R-:W-:Y:S01]  /*4890*/  IMAD R4, R48.reuse, 0x2, R31 ;  /* 0x0000000230047824 */ /* 0x040fe200078e021f */
[----:B------:R0:W-:Y:S03]  /*48a0*/  STL [R1+0x4], R31 ;  /* 0x0000041f01007387 */ /* 0x0001e60000100800 */
[C---:B------:R-:W-:Y:S01]  /*48b0*/  IMAD R11, R48.reuse, 0x2, R4 ;  /* 0x00000002300b7824 */ /* 0x040fe200078e0204 */
[----:B------:R0:W-:Y:S03]  /*48c0*/  STL [R1+0x7c], R4 ;  /* 0x00007c0401007387 */ /* 0x0001e60000100800 */
[----:B------:R-:W-:Y:S01]  /*48d0*/  IMAD R13, R48, 0x2, R11 ;  /* 0x00000002300d7824 */ /* 0x000fe200078e020b */
[----:B------:R0:W-:Y:S04]  /*48e0*/  STL.S16 [R1+0x358], R7 ;  /* 0x0003580701007387 */ /* 0x0001e80000100600 */
[----:B------:R0:W-:Y:S01]  /*48f0*/  STL [R1+0x550], R6 ;  /* 0x0005500601007387 */ /* 0x0001e20000100800 */
[----:B------:R-:W-:Y:S05]  /*4900*/  BRA.U UP0, `(.L_x_5) ;  /* 0x00000001001c7547 */ /* 0x000fea000b800000 */
[----:B------:R-:W1:Y:S01]  /*4910*/  S2R R8, SR_CgaCtaId ;  /* 0x0000000000087919 */ /* 0x000e620000008800 */
[----:B------:R-:W-:Y:S01]  /*4920*/  ELECT P0, URZ, PT ;  /* 0x0000000000ff782f */ /* 0x000fe20003800000 */
[----:B0-----:R-:W-:Y:S01]  /*4930*/  IMAD.MOV.U32 R4, RZ, RZ, 0x1 ;  /* 0x00000001ff047424 */ /* 0x001fe200078e00ff */
[----:B------:R-:W-:Y:S11]  /*4940*/  UVIRTCOUNT.DEALLOC.SMPOOL 0x80 ;  /* 0x000000800000784c */ /* 0x000ff60000000000 */
[----:B------:R-:W-:-:S04]  /*4950*/  @P0 MOV R5, 0x40 ;  /* 0x0000004000050802 */ /* 0x000fc80000000f00 */
[----:B-1----:R-:W-:-:S05]  /*4960*/  @P0 LEA R5, R8, R5, 0x18 ;  /* 0x0000000508050211 */ /* 0x002fca00078ec0ff */
[----:B------:R1:W-:Y:S02]  /*4970*/  @P0 STS.U8 [R5], R4 ;  /* 0x0000000405000388 */ /* 0x0003e40000000000 */
.L_x_5:
[----:B------:R-:W2:Y:S01]  /*4980*/  LDL R15, [R1+0x364] ;  /* 0x00036400010f7983 */ /* 0x000ea20000100800 */
[----:B------:R-:W-:Y:S01]  /*4990*/  STTM.16dp32bit_t0_t15.x32 tmem[UR10], RZ ;  /* 0x000000ff000079ed */ /* 0x000fe20008a8000a */
[----:B------:R-:W-:Y:S01]  /*49a0*/  STTM.16dp32bit_t16_t31.x32 tmem[UR10+0x20], RZ ;  /* 0x000020ff000079ed */ /* 0x000fe20008aa000a */
[----:B------:R-:W3:Y:S02]  /*49b0*/  FENCE.VIEW.ASYNC.T ;  /* 0x00000000000073c6 */ /* 0x000ee40000000200 */
[----:B---3--:R-:W-:Y:S01]  /*49c0*/  VOTEU.ALL UP1, P1 ;  /* 0x0000000000ff7886 */ /* 0x008fe20000820000 */
[----:B------:R-:W-:Y:S01]  /*49d0*/  UIADD3 UR6, UPT, UPT, UR11, 0x10000, URZ ;  /* 0x000100000b067890 */ /* 0x000fe2000fffe0ff */
[----:B------:R-:W3:Y:S01]  /*49e0*/  LDL R12, [R1+0x3c] ;  /* 0x00003c00010c7983 */ /* 0x000ee20000100800 */
[----:B------:R-:W-:Y:S01]  /*49f0*/  VOTEU.ALL UP2, P1 ;  /* 0x0000000000ff7886 */ /* 0x000fe20000840000 */
[----:B------:R-:W-:Y:S01]  /*4a00*/  ISETP.GT.AND P0, PT, R6, 0x7f, PT ;  /* 0x0000007f0600780c */ /* 0x000fe20003f04270 */
[----:B------:R-:W-:Y:S01]  /*4a10*/  IMAD R17, R48, 0x2, R13 ;  /* 0x0000000230117824 */ /* 0x000fe200078e020d */
[----:B------:R-:W-:-:S04]  /*4a20*/  @!UP1 UIADD3 UR14, UPT, UPT, -UR4, 0x100000, URZ ;  /* 0x00100000040e9890 */ /* 0x000fc8000fffe1ff */
[----:B------:R-:W-:Y:S02]  /*4a30*/  @!UP1 USHF.L.U32 UR15, UR14, 0xb, URZ ;  /* 0x0000000b0e0f9899 */ /* 0x000fe400080006ff */
[----:B------:R-:W-:Y:S01]  /*4a40*/  @!UP1 USHF.L.U32 UR14, UR14, 0x1, URZ ;  /* 0x000000010e0e9899 */ /* 0x000fe200080006ff */
[----:B------:R-:W-:Y:S01]  /*4a50*/  STL [R1+0x5d0], R49 ;  /* 0x0005d03101007387 */ /* 0x000fe20000100800 */
[----:B------:R-:W-:Y:S01]  /*4a60*/  UMOV UR12, UR6 ;  /* 0x00000006000c7c82 */ /* 0x000fe20008000000 */
[-C--:B------:R-:W-:Y:S01]  /*4a70*/  ISETP.LT.AND P3, PT, R9, R50.reuse, P0 ;  /* 0x000000320900720c */ /* 0x080fe20000761270 */
[----:B------:R-:W-:Y:S01]  /*4a80*/  IMAD R8, R48, 0x4, R17 ;  /* 0x0000000430087824 */ /* 0x000fe200078e0211 */
[----:B------:R-:W-:Y:S01]  /*4a90*/  BAR.SYNC.DEFER_BLOCKING 0x0 ;  /* 0x0000000000007b1d */ /* 0x000fe20000010000 */
[----:B------:R-:W-:Y:S02]  /*4aa0*/  ISETP.LT.AND P2, PT, R10, R50, P0 ;  /* 0x000000320a00720c */ /* 0x000fe40000741270 */
[----:B------:R-:W-:Y:S01]  /*4ab0*/  IMAD R9, R48, 0x2, R8 ;  /* 0x0000000230097824 */ /* 0x000fe200078e0208 */
[----:B0-----:R-:W-:-:S02]  /*4ac0*/  LOP3.LUT R6, R52, 0x18, RZ, 0xfc, !PT ;  /* 0x0000001834067812 */ /* 0x001fc400078efcff */
[----:B------:R-:W-:Y:S01]  /*4ad0*/  PRMT R14, RZ, 0x7610, R14 ;  /* 0x00007610ff0e7816 */ /* 0x000fe2000000000e */
[C---:B------:R-:W-:Y:S01]  /*4ae0*/  IMAD R16, R48.reuse, 0x2, R9 ;  /* 0x0000000230107824 */ /* 0x040fe200078e0209 */
[----:B------:R-:W-:Y:S01]  /*4af0*/  PRMT R30, RZ, 0x7610, R30 ;  /* 0x00007610ff1e7816 */ /* 0x000fe2000000001e */
[----:B------:R-:W0:Y:S02]  /*4b00*/  LDCU UR5, c[0x0][0x3b0] ;  /* 0x00007600ff0577ac */ /* 0x000e240008000800 */
[----:B------:R-:W-:Y:S01]  /*4b10*/  IMAD R10, R48, 0x2, R16 ;  /* 0x00000002300a7824 */ /* 0x000fe200078e0210 */
[----:B------:R-:W-:Y:S01]  /*4b20*/  LOP3.LUT R29, R52, 0x20, RZ, 0xfc, !PT ;  /* 0x00000020341d7812 */ /* 0x000fe200078efcff */
[----:B------:R-:W4:Y:S03]  /*4b30*/  LDCU UR7, c[0x0][0x3b0] ;  /* 0x00007600ff0777ac */ /* 0x000f260008000800 */
[----:B------:R1:W-:Y:S01]  /*4b40*/  STL [R1+0x80], R10 ;  /* 0x0000800a01007387 */ /* 0x0003e20000100800 */
[----:B------:R-:W-:Y:S01]  /*4b50*/  PRMT R25, RZ, 0x7610, R25 ;  /* 0x00007610ff197816 */ /* 0x000fe20000000019 */
[----:B------:R-:W0:Y:S01]  /*4b60*/  LDCU UR8, c[0x0][0x3b0] ;  /* 0x00007600ff0877ac */ /* 0x000e220008000800 */
[----:B------:R-:W-:-:S02]  /*4b70*/  PRMT R28, RZ, 0x7610, R28 ;  /* 0x00007610ff1c7816 */ /* 0x000fc4000000001c */
[----:B------:R-:W-:Y:S01]  /*4b80*/  PRMT R24, RZ, 0x7610, R24 ;  /* 0x00007610ff187816 */ /* 0x000fe20000000018 */
[----:B------:R-:W0:Y:S01]  /*4b90*/  LDCU.64 UR18, c[0x0][0x380] ;  /* 0x00007000ff1277ac */ /* 0x000e220008000a00 */
[----:B------:R-:W0:Y:S02]  /*4ba0*/  FENCE.VIEW.ASYNC.S ;  /* 0x00000000000073c6 */ /* 0x000e240000000000 */
[----:B0-----:R-:W0:Y:S01]  /*4bb0*/  @!UP2 SYNCS.EXCH.64 URZ, [UR12], UR14 ;  /* 0x0000000e0cffa5b2 */ /* 0x001e220008000100 */
[----:B-1----:R-:W-:Y:S01]  /*4bc0*/  IMAD R10, R48, 0x2, R10 ;  /* 0x00000002300a7824 */ /* 0x002fe200078e020a */
[----:B0-----:R-:W-:Y:S01]  /*4bd0*/  BAR.SYNC.DEFER_BLOCKING 0x0 ;  /* 0x0000000000007b1d */ /* 0x001fe20000010000 */
[----:B--2---:R-:W-:-:S04]  /*4be0*/  LEA R4, P4, R15, R51, 0x1 ;  /* 0x000000330f047211 */ /* 0x004fc800078808ff */
[----:B------:R-:W-:-:S05]  /*4bf0*/  LEA.HI.X.SX32 R5, R15, R0, 0x1, P4 ;  /* 0x000000000f057211 */ /* 0x000fca00020f0eff */
[----:B------:R0:W2:Y:S01]  /*4c00*/  @P3 LDG.E.U16 R7, desc[UR22][R4.64] ;  /* 0x0000001604073981 */ /* 0x0000a2000c1e1500 */
[----:B------:R-:W-:-:S04]  /*4c10*/  IMAD R18, R48, 0x2, R10 ;  /* 0x0000000230127824 */ /* 0x000fc800078e020a */
[----:B------:R-:W-:Y:S01]  /*4c20*/  IMAD R15, R48, 0x2, R18 ;  /* 0x00000002300f7824 */ /* 0x000fe200078e0212 */
[----:B0-----:R-:W-:-:S04]  /*4c30*/  LEA R4, P5, R11, R51, 0x1 ;  /* 0x000000330b047211 */ /* 0x001fc800078a08ff */
[----:B------:R-:W-:Y:S01]  /*4c40*/  LEA.HI.X.SX32 R5, R11, R0, 0x1, P5 ;  /* 0x000000000b057211 */ /* 0x000fe200028f0eff */
[----:B--2---:R0:W-:Y:S01]  /*4c50*/  @P3 STL [R1+0x358], R7 ;  /* 0x0003580701003387 */ /* 0x0041e20000100800 */
[----:B------:R-:W-:Y:S02]  /*4c60*/  ISETP.LT.AND P3, PT, R6, R50, P0 ;  /* 0x000000320600720c */ /* 0x000fe40000761270 */
[----:B---3--:R-:W-:-:S04]  /*4c70*/  LEA R6, P4, R12, R51, 0x1 ;  /* 0x000000330c067211 */ /* 0x008fc800078808ff */
[----:B0-----:R-:W-:Y:S01]  /*4c80*/  LEA.HI.X.SX32 R7, R12, R0, 0x1, P4 ;  /* 0x000000000c077211 */ /* 0x001fe200020f0eff */
[----:B------:R-:W-:-:S06]  /*4c90*/  IMAD R12, R48, 0x4, R15 ;  /* 0x00000004300c7824 */ /* 0x000fcc00078e020f */
[----:B------:R0:W2:Y:S01]  /*4ca0*/  @P3 LDG.E.U16 R14, desc[UR22][R4.64] ;  /* 0x00000016040e3981 */ /* 0x0000a2000c1e1500 */
[----:B------:R-:W-:-:S03]  /*4cb0*/  IMAD R11, R48, 0x2, R12 ;  /* 0x00000002300b7824 */ /* 0x000fc600078e020c */
[----:B------:R1:W3:Y:S01]  /*4cc0*/  @P2 LDG.E.U16 R30, desc[UR22][R6.64] ;  /* 0x00000016061e2981 */ /* 0x0002e2000c1e1500 */
[----:B------:R-:W-:Y:S02]  /*4cd0*/  ISETP.LT.AND P2, PT, R29, R50, P0 ;  /* 0x000000321d00720c */ /* 0x000fe40000741270 */
[----:B------:R-:W-:Y:S02]  /*4ce0*/  LOP3.LUT R29, R52, 0x1a, RZ, 0xfc, !PT ;  /* 0x0000001a341d7812 */ /* 0x000fe400078efcff */
[----:B0-----:R-:W-:-:S04]  /*4cf0*/  LEA R4, P3, R8, R51, 0x1 ;  /* 0x0000003308047211 */ /* 0x001fc800078608ff */
[----:B------:R-:W-:Y:S02]  /*4d00*/  LEA.HI.X.SX32 R5, R8, R0, 0x1, P3 ;  /* 0x0000000008057211 */ /* 0x000fe400018f0eff */
[-C--:B------:R-:W-:Y:S02]  /*4d10*/  ISETP.LT.AND P3, PT, R29, R50.reuse, P0 ;  /* 0x000000321d00720c */ /* 0x080fe40000761270 */
[----:B-1----:R-:W-:Y:S01]  /*4d20*/  LOP3.LUT R7, R52, 0x22, RZ, 0xfc, !PT ;  /* 0x0000002234077812 */ /* 0x002fe200078efcff */
[----:B------:R0:W3:Y:S03]  /*4d30*/  @P2 LDG.E.U16 R25, desc[UR22][R4.64] ;  /* 0x0000001604192981 */ /* 0x0000e6000c1e1500 */
[----:B------:R-:W-:Y:S01]  /*4d40*/  ISETP.LT.AND P4, PT, R7, R50, P0 ;  /* 0x000000320700720c */ /* 0x000fe20000781270 */
[----:B--2---:R1:W-:Y:S02]  /*4d50*/  STL [R1+0x12c], R14 ;  /* 0x00012c0e01007387 */ /* 0x0043e40000100800 */
[----:B-1----:R-:W-:-:S04]  /*4d60*/  IMAD R14, R48, 0x2, R11 ;  /* 0x00000002300e7824 */ /* 0x002fc800078e020b */
[----:B------:R-:W-:-:S04]  /*4d70*/  IMAD R6, R48, 0x2, R14 ;  /* 0x0000000230067824 */ /* 0x000fc800078e020e */
[----:B------:R-:W-:Y:S01]  /*4d80*/  IMAD R8, R48, 0x2, R6 ;  /* 0x0000000230087824 */ /* 0x000fe200078e0206 */
[----:B------:R1:W-:Y:S02]  /*4d90*/  STL [R1+0x74], R6 ;  /* 0x0000740601007387 */ /* 0x0003e40000100800 */
[----:B-1----:R-:W-:-:S04]  /*4da0*/  LEA R6, P5, R13, R51, 0x1 ;  /* 0x000000330d067211 */ /* 0x002fc800078a08ff */
[----:B------:R-:W-:-:S05]  /*4db0*/  LEA.HI.X.SX32 R7, R13, R0, 0x1, P5 ;  /* 0x000000000d077211 */ /* 0x000fca00028f0eff */
[----:B------:R1:W2:Y:S01]  /*4dc0*/  @P3 LDG.E.U16 R28, desc[UR22][R6.64] ;  /* 0x00000016061c3981 */ /* 0x0002a2000c1e1500 */
[----:B0-----:R-:W-:-:S03]  /*4dd0*/  LEA R4, P2, R9, R51, 0x1 ;  /* 0x0000003309047211 */ /* 0x001fc600078408ff */
[----:B---3--:R-:W-:Y:S01]  /*4de0*/  STL [R1+0x110], R25 ;  /* 0x0001101901007387 */ /* 0x008fe20000100800 */
[----:B------:R-:W-:Y:S02]  /*4df0*/  LEA.HI.X.SX32 R5, R9, R0, 0x1, P2 ;  /* 0x0000000009057211 */ /* 0x000fe400010f0eff */
[----:B-1----:R-:W-:-:S03]  /*4e00*/  LOP3.LUT R6, R52, 0x30, RZ, 0xfc, !PT ;  /* 0x0000003034067812 */ /* 0x002fc600078efcff */
[----:B------:R0:W3:Y:S01]  /*4e10*/  @P4 LDG.E.U16 R24, desc[UR22][R4.64] ;  /* 0x0000001604184981 */ /* 0x0000e2000c1e1500 */
[----:B------:R-:W-:Y:S02]  /*4e20*/  ISETP.LT.AND P2, PT, R6, R50, P0 ;  /* 0x000000320600720c */ /* 0x000fe40000741270 */
[-C--:B------:R-:W-:Y:S02]  /*4e30*/  LEA R6, P5, R12, R51.reuse, 0x1 ;  /* 0x000000330c067211 */ /* 0x080fe400078a08ff */
[----:B------:R-:W-:Y:S02]  /*4e40*/  PRMT R23, RZ, 0x7610, R23 ;  /* 0x00007610ff177816 */ /* 0x000fe40000000017 */
[C---:B0-----:R-:W-:Y:S02]  /*4e50*/  LEA R4, P3, R10.reuse, R51, 0x1 ;  /* 0x000000330a047211 */ /* 0x041fe400078608ff */
[----:B------:R-:W-:Y:S02]  /*4e60*/  PRMT R27, RZ, 0x7610, R27 ;  /* 0x00007610ff1b7816 */ /* 0x000fe4000000001b */
[----:B------:R-:W-:-:S02]  /*4e70*/  LEA.HI.X.SX32 R5, R10, R0, 0x1, P3 ;  /* 0x000000000a057211 */ /* 0x000fc400018f0eff */
[----:B------:R-:W-:-:S05]  /*4e80*/  LEA.HI.X.SX32 R7, R12, R0, 0x1, P5 ;  /* 0x000000000c077211 */ /* 0x000fca00028f0eff */
[----:B------:R-:W3:Y:S01]  /*4e90*/  @P2 LDG.E.U16 R27, desc[UR22][R6.64] ;  /* 0x00000016061b2981 */ /* 0x000ee2000c1e1500 */
[----:B------:R-:W-:-:S03]  /*4ea0*/  PRMT R22, RZ, 0x7610, R22 ;  /* 0x00007610ff167816 */ /* 0x000fc60000000016 */
[----:B--2---:R0:W-:Y:S02]  /*4eb0*/  STL [R1+0x10c], R28 ;  /* 0x00010c1c01007387 */ /* 0x0041e40000100800 */
[----:B0-----:R-:W-:-:S04]  /*4ec0*/  LOP3.LUT R28, R52, 0x28, RZ, 0xfc, !PT ;  /* 0x00000028341c7812 */ /* 0x001fc800078efcff */
[----:B------:R-:W-:Y:S01]  /*4ed0*/  ISETP.LT.AND P4, PT, R28, R50, P0 ;  /* 0x000000321c00720c */ /* 0x000fe20000781270 */
[----:B------:R0:W-:-:S12]  /*4ee0*/  STL [R1+0x134], R30 ;  /* 0x0001341e01007387 */ /* 0x0001d80000100800 */
[----:B------:R1:W2:Y:S01]  /*4ef0*/  @P4 LDG.E.U16 R23, desc[UR22][R4.64] ;  /* 0x0000001604174981 */ /* 0x0002a2000c1e1500 */
[----:B0-----:R-:W-:-:S04]  /*4f00*/  LOP3.LUT R30, R52, 0x2a, RZ, 0xfc, !PT ;  /* 0x0000002a341e7812 */ /* 0x001fc800078efcff */
[----:B------:R-:W-:Y:S02]  /*4f10*/  ISETP.LT.AND P3, PT, R30, R50, P0 ;  /* 0x000000321e00720c */ /* 0x000fe40000761270 */
[----:B-1----:R-:W-:-:S04]  /*4f20*/  LEA R4, P4, R18, R51, 0x1 ;  /* 0x0000003312047211 */ /* 0x002fc800078808ff */
[----:B------:R-:W-:-:S07]  /*4f30*/  LEA.HI.X.SX32 R5, R18, R0, 0x1, P4 ;  /* 0x0000000012057211 */ /* 0x000fce00020f0eff */
[----:B------:R0:W4:Y:S01]  /*4f40*/  @P3 LDG.E.U16 R22, desc[UR22][R4.64] ;  /* 0x0000001604163981 */ /* 0x000122000c1e1500 */
[----:B------:R-:W-:-:S04]  /*4f50*/  IMAD R25, R48, 0x2, R8 ;  /* 0x0000000230197824 */ /* 0x000fc800078e0208 */
[C---:B------:R-:W-:Y:S01]  /*4f60*/  IMAD R13, R48.reuse, 0x2, R25 ;  /* 0x00000002300d7824 */ /* 0x040fe200078e0219 */
[----:B---3--:R1:W-:Y:S03]  /*4f70*/  STL [R1+0x108], R24 ;  /* 0x0001081801007387 */ /* 0x0083e60000100800 */
[----:B------:R-:W-:-:S04]  /*4f80*/  IMAD R9, R48, 0x4, R13 ;  /* 0x0000000430097824 */ /* 0x000fc800078e020d */
[----:B-1----:R-:W-:-:S04]  /*4f90*/  IMAD R24, R48, 0x2, R9 ;  /* 0x0000000230187824 */ /* 0x002fc800078e0209 */
[----:B------:R-:W-:-:S04]  /*4fa0*/  IMAD R29, R48, 0x2, R24 ;  /* 0x00000002301d7824 */ /* 0x000fc800078e0218 */
[----:B------:R-:W-:-:S05]  /*4fb0*/  IMAD R28, R48, 0x2, R29 ;  /* 0x00000002301c7824 */ /* 0x000fca00078e021d */
[----:B------:R1:W-:Y:S01]  /*4fc0*/  STL [R1+0x84], R28 ;  /* 0x0000841c01007387 */ /* 0x0003e20000100800 */
[----:B------:R-:W-:Y:S01]  /*4fd0*/  IMAD R10, R48, 0x2, R28 ;  /* 0x00000002300a7824 */ /* 0x000fe200078e021c */
[C---:B------:R-:W-:Y:S02]  /*4fe0*/  LEA R6, P5, R8.reuse, R51, 0x1 ;  /* 0x0000003308067211 */ /* 0x040fe400078a08ff */
[----:B------:R-:W-:Y:S02]  /*4ff0*/  PRMT R21, RZ, 0x7610, R21 ;  /* 0x00007610ff157816 */ /* 0x000fe40000000015 */
[----:B------:R-:W-:Y:S02]  /*5000*/  LEA.HI.X.SX32 R7, R8, R0, 0x1, P5 ;  /* 0x0000000008077211 */ /* 0x000fe400028f0eff */
[----:B-1----:R-:W-:-:S04]  /*5010*/  LOP3.LUT R28, R52, 0x32, RZ, 0xfc, !PT ;  /* 0x00000032341c7812 */ /* 0x002fc800078efcff */
[----:B------:R-:W-:Y:S02]  /*5020*/  ISETP.LT.AND P2, PT, R28, R50, P0 ;  /* 0x000000321c00720c */ /* 0x000fe40000741270 */
[C---:B0-----:R-:W-:Y:S02]  /*5030*/  LEA R4, P4, R11.reuse, R51, 0x1 ;  /* 0x000000330b047211 */ /* 0x041fe400078808ff */
[----:B------:R-:W-:Y:S02]  /*5040*/  PRMT R45, RZ, 0x7610, R45 ;  /* 0x00007610ff2d7816 */ /* 0x000fe4000000002d */
[----:B------:R-:W-:Y:S02]  /*5050*/  LEA.HI.X.SX32 R5, R11, R0, 0x1, P4 ;  /* 0x000000000b057211 */ /* 0x000fe400020f0eff */
[----:B------:R-:W-:-:S05]  /*5060*/  LOP3.LUT R28, R52, 0x40, RZ, 0xfc, !PT ;  /* 0x00000040341c7812 */ /* 0x000fca00078efcff */
[----:B------:R0:W3:Y:S01]  /*5070*/  @P2 LDG.E.U16 R45, desc[UR22][R4.64] ;  /* 0x00000016042d2981 */ /* 0x0000e2000c1e1500 */
[----:B------:R-:W-:Y:S02]  /*5080*/  ISETP.LT.AND P2, PT, R28, R50, P0 ;  /* 0x000000321c00720c */ /* 0x000fe40000741270 */
[C---:B------:R-:W-:Y:S02]  /*5090*/  LOP3.LUT R28, R52.reuse, 0x48, RZ, 0xfc, !PT ;  /* 0x00000048341c7812 */ /* 0x040fe400078efcff */
[----:B------:R-:W-:Y:S02]  /*50a0*/  PRMT R20, RZ, 0x7610, R20 ;  /* 0x00007610ff147816 */ /* 0x000fe40000000014 */
[----:B------:R-:W-:Y:S02]  /*50b0*/  PRMT R19, RZ, 0x7610, R19 ;  /* 0x00007610ff137816 */ /* 0x000fe40000000013 */
[----:B------:R-:W-:Y:S01]  /*50c0*/  PRMT R26, RZ, 0x7610, R26 ;  /* 0x00007610ff1a7816 */ /* 0x000fe2000000001a */
[----:B--2---:R-:W-:Y:S04]  /*50d0*/  STL [R1+0xe8], R23 ;  /* 0x0000e81701007387 */ /* 0x004fe80000100800 */
[----:B------:R1:W-:Y:S02]  /*50e0*/  STL [R1+0xe0], R27 ;  /* 0x0000e01b01007387 */ /* 0x0003e40000100800 */
[----:B-1----:R-:W-:-:S04]  /*50f0*/  LOP3.LUT R27, R52, 0x38, RZ, 0xfc, !PT ;  /* 0x00000038341b7812 */ /* 0x002fc800078efcff */
[----:B------:R-:W-:Y:S01]  /*5100*/  ISETP.LT.AND P3, PT, R27, R50, P0 ;  /* 0x000000321b00720c */ /* 0x000fe20000761270 */
[----:B------:R-:W-:-:S04]  /*5110*/  IMAD R23, R48, 0x2, R10 ;  /* 0x0000000230177824 */ /* 0x000fc800078e020a */
[C---:B------:R-:W-:Y:S01]  /*5120*/  IMAD R12, R48.reuse, 0x2, R23 ;  /* 0x00000002300c7824 */ /* 0x040fe200078e0217 */
[----:B----4-:R1:W-:Y:S03]  /*5130*/  STL [R1+0xdc], R22 ;  /* 0x0000dc1601007387 */ /* 0x0103e60000100800 */
[----:B------:R-:W-:-:S04]  /*5140*/  IMAD R18, R48, 0x4, R12 ;  /* 0x0000000430127824 */ /* 0x000fc800078e020c */
[----:B------:R2:W4:Y:S01]  /*5150*/  @P3 LDG.E.U16 R21, desc[UR22][R6.64] ;  /* 0x0000001606153981 */ /* 0x000522000c1e1500 */
[----:B-1----:R-:W-:-:S04]  /*5160*/  IMAD R22, R48, 0x2, R18 ;  /* 0x0000000230167824 */ /* 0x002fc800078e0212 */
[----:B------:R-:W-:Y:S01]  /*5170*/  IMAD R30, R48, 0x2, R22 ;  /* 0x00000002301e7824 */ /* 0x000fe200078e0216 */
[----:B0-----:R-:W-:-:S03]  /*5180*/  LEA R4, P3, R9, R51, 0x1 ;  /* 0x0000003309047211 */ /* 0x001fc600078608ff */
[----:B------:R-:W-:Y:S01]  /*5190*/  IMAD R27, R48, 0x2, R30 ;  /* 0x00000002301b7824 */ /* 0x000fe200078e021e */
[----:B------:R-:W-:Y:S02]  /*51a0*/  LEA.HI.X.SX32 R5, R9, R0, 0x1, P3 ;  /* 0x0000000009057211 */ /* 0x000fe400018f0eff */
[----:B------:R-:W-:Y:S01]  /*51b0*/  ISETP.LT.AND P3, PT, R28, R50, P0 ;  /* 0x000000321c00720c */ /* 0x000fe20000761270 */
[----:B------:R-:W-:Y:S01]  /*51c0*/  IMAD R8, R48, 0x2, R27 ;  /* 0x0000000230087824 */ /* 0x000fe200078e021b */
[----:B------:R0:W-:Y:S01]  /*51d0*/  STL [R1+0x78], R27 ;  /* 0x0000781b01007387 */ /* 0x0001e20000100800 */
[----:B--2---:R-:W-:-:S03]  /*51e0*/  LEA R6, P5, R10, R51, 0x1 ;  /* 0x000000330a067211 */ /* 0x004fc600078a08ff */
[----:B------:R1:W2:Y:S01]  /*51f0*/  @P2 LDG.E.U16 R20, desc[UR22][R4.64] ;  /* 0x0000001604142981 */ /* 0x0002a2000c1e1500 */
[----:B0-----:R-:W-:-:S04]  /*5200*/  LOP3.LUT R27, R52, 0x50, RZ, 0xfc, !PT ;  /* 0x00000050341b7812 */ /* 0x001fc800078efcff */
[----:B------:R-:W-:Y:S02]  /*5210*/  ISETP.LT.AND P4, PT, R27, R50, P0 ;  /* 0x000000321b00720c */ /* 0x000fe40000781270 */
[----:B------:R-:W-:Y:S02]  /*5220*/  LEA.HI.X.SX32 R7, R10, R0, 0x1, P5 ;  /* 0x000000000a077211 */ /* 0x000fe400028f0eff */
[----:B-1----:R-:W-:-:S03]  /*5230*/  LEA R4, P2, R18, R51, 0x1 ;  /* 0x0000003312047211 */ /* 0x002fc600078408ff */
[----:B------:R-:W3:Y:S01]  /*5240*/  @P3 LDG.E.U16 R19, desc[UR22][R6.64] ;  /* 0x0000001606133981 */ /* 0x000ee2000c1e1500 */
[----:B------:R-:W-:Y:S02]  /*5250*/  LEA.HI.X.SX32 R5, R18, R0, 0x1, P2 ;  /* 0x0000000012057211 */ /* 0x000fe400010f0eff */
[----:B------:R-:W-:-:S03]  /*5260*/  LOP3.LUT R10, R52, 0x58, RZ, 0xfc, !PT ;  /* 0x00000058340a7812 */ /* 0x000fc600078efcff */
[----:B------:R0:W3:Y:S01]  /*5270*/  @P4 LDG.E.U16 R26, desc[UR22][R4.64] ;  /* 0x00000016041a4981 */ /* 0x0000e2000c1e1500 */
[----:B------:R-:W-:Y:S02]  /*5280*/  ISETP.LT.AND P4, PT, R10, R50, P0 ;  /* 0x000000320a00720c */ /* 0x000fe40000781270 */
[----:B0-----:R-:W-:-:S04]  /*5290*/  LOP3.LUT R4, R52, 0x60, RZ, 0xfc, !PT ;  /* 0x0000006034047812 */ /* 0x001fc800078efcff */
[----:B------:R-:W-:Y:S02]  /*52a0*/  ISETP.LT.AND P3, PT, R4, R50, P0 ;  /* 0x000000320400720c */ /* 0x000fe40000761270 */
[C---:B------:R-:W-:Y:S02]  /*52b0*/  LEA R4, P2, R8.reuse, R51, 0x1 ;  /* 0x0000003308047211 */ /* 0x040fe400078408ff */
[----:B------:R-:W-:Y:S02]  /*52c0*/  PRMT R18, RZ, 0x7610, R18 ;  /* 0x00007610ff127816 */ /* 0x000fe40000000012 */
[----:B------:R-:W-:-:S05]  /*52d0*/  LEA.HI.X.SX32 R5, R8, R0, 0x1, P2 ;  /* 0x0000000008057211 */ /* 0x000fca00010f0eff */
[----:B------:R-:W3:Y:S01]  /*52e0*/  @P4 LDG.E.U16 R18, desc[UR22][R4.64] ;  /* 0x0000001604124981 */ /* 0x000ee2000c1e1500 */
[----:B------:R-:W-:Y:S02]  /*52f0*/  PRMT R43, RZ, 0x7610, R43 ;  /* 0x00007610ff2b7816 */ /* 0x000fe4000000002b */
[----:B------:R-:W-:Y:S02]  /*5300*/  PRMT R41, RZ, 0x7610, R41 ;  /* 0x00007610ff297816 */ /* 0x000fe40000000029 */
[----:B------:R-:W-:Y:S01]  /*5310*/  PRMT R40, RZ, 0x7610, R40 ;  /* 0x00007610ff287816 */ /* 0x000fe20000000028 */
[----:B----4-:R0:W-:Y:S02]  /*5320*/  STL [R1+0xc8], R21 ;  /* 0x0000c81501007387 */ /* 0x0101e40000100800 */
[----:B0-----:R-:W-:-:S04]  /*5330*/  IMAD R21, R48, 0x2, R8 ;  /* 0x0000000230157824 */ /* 0x001fc800078e0208 */
[----:B------:R-:W-:-:S04]  /*5340*/  IMAD R11, R48, 0x2, R21 ;  /* 0x00000002300b7824 */ /* 0x000fc800078e0215 */
[----:B------:R-:W-:-:S05]  /*5350*/  IMAD R9, R48, 0x4, R11 ;  /* 0x0000000430097824 */ /* 0x000fca00078e020b */
[----:B------:R-:W-:-:S04]  /*5360*/  LEA R6, P5, R9, R51, 0x1 ;  /* 0x0000003309067211 */ /* 0x000fc800078a08ff */
[----:B------:R-:W-:Y:S01]  /*5370*/  LEA.HI.X.SX32 R7, R9, R0, 0x1, P5 ;  /* 0x0000000009077211 */ /* 0x000fe200028f0eff */
[----:B--2---:R0:W-:Y:S04]  /*5380*/  STL [R1+0xc0], R20 ;  /* 0x0000c01401007387 */ /* 0x0041e80000100800 */
[----:B------:R1:W2:Y:S01]  /*5390*/  @P3 LDG.E.U16 R43, desc[UR22][R6.64] ;  /* 0x00000016062b3981 */ /* 0x0002a2000c1e1500 */
[----:B0-----:R-:W-:-:S03]  /*53a0*/  IMAD R20, R48, 0x2, R9 ;  /* 0x0000000230147824 */ /* 0x001fc600078e0209 */
[----:B---3--:R0:W-:Y:S01]  /*53b0*/  STL [R1+0xb8], R19 ;  /* 0x0000b81301007387 */ /* 0x0081e20000100800 */
[----:B------:R-:W-:-:S03]  /*53c0*/  IMAD R28, R48, 0x2, R20 ;  /* 0x00000002301c7824 */ /* 0x000fc600078e0214 */
[----:B------:R-:W-:Y:S01]  /*53d0*/  STL [R1+0xd4], R45 ;  /* 0x0000d42d01007387 */ /* 0x000fe20000100800 */
[----:B0-----:R-:W-:-:S04]  /*53e0*/  IMAD R19, R48, 0x2, R28 ;  /* 0x0000000230137824 */ /* 0x001fc800078e021c */
[C---:B------:R-:W-:Y:S01]  /*53f0*/  IMAD R27, R48.reuse, 0x2, R19 ;  /* 0x00000002301b7824 */ /* 0x040fe200078e0213 */
[----:B------:R0:W-:Y:S04]  /*5400*/  STL [R1+0x70], R19 ;  /* 0x0000701301007387 */ /* 0x0001e80000100800 */
[----:B------:R3:W-:Y:S01]  /*5410*/  STL [R1+0xb4], R26 ;  /* 0x0000b41a01007387 */ /* 0x0007e20000100800 */
[----:B0-----:R-:W-:Y:S01]  /*5420*/  IMAD R19, R48, 0x2, R27 ;  /* 0x0000000230137824 */ /* 0x001fe200078e021b */
[----:B---3--:R-:W-:-:S03]  /*5430*/  LOP3.LUT R26, R52, 0x68, RZ, 0xfc, !PT ;  /* 0x00000068341a7812 */ /* 0x008fc600078efcff */
[----:B------:R-:W-:Y:S01]  /*5440*/  IMAD R10, R48, 0x2, R19 ;  /* 0x00000002300a7824 */ /* 0x000fe200078e0213 */
[----:B------:R-:W-:-:S03]  /*5450*/  ISETP.LT.AND P2, PT, R26, R50, P0 ;  /* 0x000000321a00720c */ /* 0x000fc60000741270 */
[----:B------:R-:W-:Y:S01]  /*5460*/  IMAD R26, R48, 0x4, R10 ;  /* 0x00000004301a7824 */ /* 0x000fe200078e020a */
[----:B------:R0:W-:Y:S01]  /*5470*/  STL [R1+0xb0], R18 ;  /* 0x0000b01201007387 */ /* 0x0001e20000100800 */
[----:B------:R-:W-:Y:S02]  /*5480*/  LEA R4, P4, R27, R51, 0x1 ;  /* 0x000000331b047211 */ /* 0x000fe400078808ff */
[----:B------:R-:W-:Y:S01]  /*5490*/  LOP3.LUT R9, R52, 0x78, RZ, 0xfc, !PT ;  /* 0x0000007834097812 */ /* 0x000fe200078efcff */
[----:B0-----:R-:W-:-:S04]  /*54a0*/  IMAD R18, R48, 0x2, R26 ;  /* 0x0000000230127824 */ /* 0x001fc800078e021a */
[----:B------:R-:W-:Y:S01]  /*54b0*/  IMAD R8, R48, 0x2, R18 ;  /* 0x0000000230087824 */ /* 0x000fe200078e0212 */
[----:B------:R-:W-:-:S03]  /*54c0*/  LEA.HI.X.SX32 R5, R27, R0, 0x1, P4 ;  /* 0x000000001b057211 */ /* 0x000fc600020f0eff */
[C---:B-1----:R-:W-:Y:S01]  /*54d0*/  IMAD R6, R48.reuse, 0x2, R8 ;  /* 0x0000000230067824 */ /* 0x042fe200078e0208 */
[----:B------:R-:W-:Y:S01]  /*54e0*/  ISETP.LT.AND P4, PT, R9, R50, P0 ;  /* 0x000000320900720c */ /* 0x000fe20000781270 */
[----:B------:R0:W3:Y:S02]  /*54f0*/  @P2 LDG.E.U16 R41, desc[UR22][R4.64] ;  /* 0x0000001604292981 */ /* 0x0000e4000c1e1500 */
[----:B------:R-:W-:-:S05]  /*5500*/  IMAD R9, R48, 0x2, R6 ;  /* 0x0000000230097824 */ /* 0x000fca00078e0206 */
[----:B0-----:R-:W-:-:S04]  /*5510*/  LEA R4, P6, R9, R51, 0x1 ;  /* 0x0000003309047211 */ /* 0x001fc800078c08ff */
[----:B------:R-:W-:-:S05]  /*5520*/  LEA.HI.X.SX32 R5, R9, R0, 0x1, P6 ;  /* 0x0000000009057211 */ /* 0x000fca00030f0eff */
[----:B------:R0:W4:Y:S01]  /*5530*/  @P4 LDG.E.U16 R40, desc[UR22][R4.64] ;  /* 0x0000001604284981 */ /* 0x000122000c1e1500 */
[----:B------:R-:W-:Y:S02]  /*5540*/  PRMT R42, RZ, 0x7610, R42 ;  /* 0x00007610ff2a7816 */ /* 0x000fe4000000002a */
[----:B------:R-:W-:Y:S02]  /*5550*/  PRMT R38, RZ, 0x7610, R38 ;  /* 0x00007610ff267816 */ /* 0x000fe40000000026 */
[C---:B0-----:R-:W-:Y:S02]  /*5560*/  LEA R4, P4, R24.reuse, R51, 0x1 ;  /* 0x0000003318047211 */ /* 0x041fe400078808ff */
[----:B------:R-:W-:Y:S02]  /*5570*/  PRMT R39, RZ, 0x7610, R39 ;  /* 0x00007610ff277816 */ /* 0x000fe40000000027 */
[----:B------:R-:W-:Y:S02]  /*5580*/  LEA.HI.X.SX32 R5, R24, R0, 0x1, P4 ;  /* 0x0000000018057211 */ /* 0x000fe400020f0eff */
[----:B------:R-:W-:Y:S01]  /*5590*/  PRMT R33, RZ, 0x7610, R33 ;  /* 0x00007610ff217816 */ /* 0x000fe20000000021 */
[----:B--2---:R0:W-:Y:S02]  /*55a0*/  STL [R1+0xac], R43 ;  /* 0x0000ac2b01007387 */ /* 0x0041e40000100800 */
[----:B0-----:R-:W-:-:S02]  /*55b0*/  LOP3.LUT R43, R52, 0x70, RZ, 0xfc, !PT ;  /* 0x00000070342b7812 */ /* 0x001fc400078efcff */
[----:B------:R0:W-:Y:S02]  /*55c0*/  STL [R1+0x6c], R6 ;  /* 0x00006c0601007387 */ /* 0x0001e40000100800 */
[-C--:B------:R-:W-:Y:S02]  /*55d0*/  ISETP.LT.AND P5, PT, R43, R50.reuse, P0 ;  /* 0x000000322b00720c */ /* 0x080fe400007a1270 */
[----:B------:R-:W-:Y:S02]  /*55e0*/  LOP3.LUT R43, R52, 0x3a, RZ, 0xfc, !PT ;  /* 0x0000003a342b7812 */ /* 0x000fe400078efcff */
[C---:B0-----:R-:W-:Y:S02]  /*55f0*/  LEA R6, P2, R26.reuse, R51, 0x1 ;  /* 0x000000331a067211 */ /* 0x041fe400078408ff */
[----:B------:R-:W-:Y:S02]  /*5600*/  ISETP.LT.AND P3, PT, R43, R50, P0 ;  /* 0x000000322b00720c */ /* 0x000fe40000761270 */
[----:B------:R-:W-:-:S05]  /*5610*/  LEA.HI.X.SX32 R7, R26, R0, 0x1, P2 ;  /* 0x000000001a077211 */ /* 0x000fca00010f0eff */
[----:B------:R0:W2:Y:S02]  /*5620*/  @P5 LDG.E.U16 R42, desc[UR22][R6.64] ;  /* 0x00000016062a5981 */ /* 0x0000a4000c1e1500 */
[----:B0-----:R-:W-:-:S04]  /*5630*/  LEA R6, P5, R25, R51, 0x1 ;  /* 0x0000003319067211 */ /* 0x001fc800078a08ff */
[----:B------:R-:W-:-:S05]  /*5640*/  LEA.HI.X.SX32 R7, R25, R0, 0x1, P5 ;  /* 0x0000000019077211 */ /* 0x000fca00028f0eff */
[----:B------:R0:W2:Y:S04]  /*5650*/  @P3 LDG.E.U16 R38, desc[UR22][R6.64] ;  /* 0x0000001606263981 */ /* 0x0000a8000c1e1500 */
[----:B---3--:R1:W-:Y:S02]  /*5660*/  STL [R1+0xa8], R41 ;  /* 0x0000a82901007387 */ /* 0x0083e40000100800 */
[----:B-1----:R-:W-:-:S04]  /*5670*/  LOP3.LUT R41, R52, 0x42, RZ, 0xfc, !PT ;  /* 0x0000004234297812 */ /* 0x002fc800078efcff */
[----:B------:R-:W-:Y:S01]  /*5680*/  ISETP.LT.AND P2, PT, R41, R50, P0 ;  /* 0x000000322900720c */ /* 0x000fe20000741270 */
[----:B----4-:R1:W-:Y:S01]  /*5690*/  STL [R1+0x98], R40 ;  /* 0x0000982801007387 */ /* 0x0103e20000100800 */
[----:B0-----:R-:W-:-:S11]  /*56a0*/  LEA R6, P4, R23, R51, 0x1 ;  /* 0x0000003317067211 */ /* 0x001fd600078808ff */
[----:B------:R0:W3:Y:S01]  /*56b0*/  @P2 LDG.E.U16 R39, desc[UR22][R4.64] ;  /* 0x0000001604272981 */ /* 0x0000e2000c1e1500 */
[----:B-1----:R-:W-:-:S04]  /*56c0*/  LOP3.LUT R40, R52, 0x4a, RZ, 0xfc, !PT ;  /* 0x0000004a34287812 */ /* 0x002fc800078efcff */
[----:B------:R-:W-:Y:S02]  /*56d0*/  ISETP.LT.AND P3, PT, R40, R50, P0 ;  /* 0x000000322800720c */ /* 0x000fe40000761270 */
[----:B------:R-:W-:-:S11]  /*56e0*/  LEA.HI.X.SX32 R7, R23, R0, 0x1, P4 ;  /* 0x0000000017077211 */ /* 0x000fd600020f0eff */
[----:B------:R-:W4:Y:S01]  /*56f0*/  @P3 LDG.E.U16 R33, desc[UR22][R6.64] ;  /* 0x0000001606213981 */ /* 0x000f22000c1e1500 */
[C---:B0-----:R-:W-:Y:S02]  /*5700*/  LEA R4, P5, R22.reuse, R51, 0x1 ;  /* 0x0000003316047211 */ /* 0x041fe400078a08ff */
[----:B------:R-:W-:Y:S02]  /*5710*/  PRMT R36, RZ, 0x7610, R36 ;  /* 0x00007610ff247816 */ /* 0x000fe40000000024 */
[----:B------:R-:W-:Y:S02]  /*5720*/  LEA.HI.X.SX32 R5, R22, R0, 0x1, P5 ;  /* 0x0000000016057211 */ /* 0x000fe400028f0eff */
[----:B------:R-:W-:Y:S01]  /*5730*/  PRMT R34, RZ, 0x7610, R34 ;  /* 0x00007610ff227816 */ /* 0x000fe20000000022 */
[----:B--2---:R0:W-:Y:S02]  /*5740*/  STL [R1+0x94], R38 ;  /* 0x0000942601007387 */ /* 0x0041e40000100800 */
[----:B0-----:R-:W-:-:S04]  /*5750*/  LOP3.LUT R38, R52, 0x52, RZ, 0xfc, !PT ;  /* 0x0000005234267812 */ /* 0x001fc800078efcff */
[----:B------:R-:W-:Y:S02]  /*5760*/  ISETP.LT.AND P2, PT, R38, R50, P0 ;  /* 0x000000322600720c */ /* 0x000fe40000741270 */
[----:B------:R-:W-:-:S04]  /*5770*/  LOP3.LUT R38, R52, 0x62, RZ, 0xfc, !PT ;  /* 0x0000006234267812 */ /* 0x000fc800078efcff */
[----:B------:R-:W-:-:S07]  /*5780*/  ISETP.LT.AND P3, PT, R38, R50, P0 ;  /* 0x000000322600720c */ /* 0x000fce0000761270 */
[----:B------:R0:W2:Y:S02]  /*5790*/  @P2 LDG.E.U16 R36, desc[UR22][R4.64] ;  /* 0x0000001604242981 */ /* 0x0000a4000c1e1500 */
[----:B0-----:R-:W-:-:S04]  /*57a0*/  LEA R4, P2, R20, R51, 0x1 ;  /* 0x0000003314047211 */ /* 0x001fc800078408ff */
[----:B------:R-:W-:-:S05]  /*57b0*/  LEA.HI.X.SX32 R5, R20, R0, 0x1, P2 ;  /* 0x0000000014057211 */ /* 0x000fca00010f0eff */
[----:B------:R0:W2:Y:S04]  /*57c0*/  @P3 LDG.E.U16 R34, desc[UR22][R4.64] ;  /* 0x0000001604223981 */ /* 0x0000a8000c1e1500 */
[----:B---3--:R-:W-:Y:S04]  /*57d0*/  STL [R1+0x90], R39 ;  /* 0x0000902701007387 */ /* 0x008fe80000100800 */
[----:B------:R-:W-:Y:S04]  /*57e0*/  STL [R1+0x9c], R42 ;  /* 0x00009c2a01007387 */ /* 0x000fe80000100800 */
[----:B----4-:R1:W-:Y:S04]  /*57f0*/  STL [R1+0x360], R33 ;  /* 0x0003602101007387 */ /* 0x0103e80000100800 */
[----:B-1----:R-:W3:Y:S01]  /*5800*/  LDL R33, [R1+0x5c] ;  /* 0x00005c0001217983 */ /* 0x002ee20000100800 */
[----:B------:R-:W-:-:S04]  /*5810*/  LOP3.LUT R39, R52, 0x5a, RZ, 0xfc, !PT ;  /* 0x0000005a34277812 */ /* 0x000fc800078efcff */
[----:B------:R-:W-:Y:S02]  /*5820*/  ISETP.LT.AND P4, PT, R39, R50, P0 ;  /* 0x000000322700720c */ /* 0x000fe40000781270 */
[C---:B------:R-:W-:Y:S02]  /*5830*/  LEA R6, P5, R21.reuse, R51, 0x1 ;  /* 0x0000003315067211 */ /* 0x040fe400078a08ff */
[----:B------:R-:W-:Y:S02]  /*5840*/  PRMT R37, RZ, 0x7610, R37 ;  /* 0x00007610ff257816 */ /* 0x000fe40000000025 */
[----:B------:R-:W-:Y:S02]  /*5850*/  LEA.HI.X.SX32 R7, R21, R0, 0x1, P5 ;  /* 0x0000000015077211 */ /* 0x000fe400028f0eff */
[----:B------:R-:W-:-:S05]  /*5860*/  LOP3.LUT R49, R52, 0x72, RZ, 0xfc, !PT ;  /* 0x0000007234317812 */ /* 0x000fca00078efcff */
[----:B------:R1:W4:Y:S01]  /*5870*/  @P4 LDG.E.U16 R37, desc[UR22][R6.64] ;  /* 0x0000001606254981 */ /* 0x000322000c1e1500 */
[----:B------:R-:W-:Y:S02]  /*5880*/  ISETP.LT.AND P2, PT, R49, R50, P0 ;  /* 0x000000323100720c */ /* 0x000fe40000741270 */
[----:B------:R-:W-:Y:S01]  /*5890*/  PRMT R35, RZ, 0x7610, R35 ;  /* 0x00007610ff237816 */ /* 0x000fe20000000023 */
[----:B------:R-:W-:Y:S01]  /*58a0*/  IMAD R9, R48, 0x2, R9 ;  /* 0x0000000230097824 */ /* 0x000fe200078e0209 */
[-C--:B0-----:R-:W-:Y:S02]  /*58b0*/  LEA R4, P5, R18, R51.reuse, 0x1 ;  /* 0x0000003312047211 */ /* 0x081fe400078a08ff */
[----:B-1----:R-:W-:-:S04]  /*58c0*/  LEA R6, P3, R19, R51, 0x1 ;  /* 0x0000003313067211 */ /* 0x002fc800078608ff */
[-C--:B------:R-:W-:Y:S02]  /*58d0*/  LEA.HI.X.SX32 R7, R19, R0.reuse, 0x1, P3 ;  /* 0x0000000013077211 */ /* 0x080fe400018f0eff */
[----:B------:R-:W-:Y:S02]  /*58e0*/  PRMT R27, RZ, 0x7610, R27 ;  /* 0x00007610ff1b7816 */ /* 0x000fe4000000001b */
[----:B------:R-:W-:Y:S02]  /*58f0*/  LEA.HI.X.SX32 R5, R18, R0, 0x1, P5 ;  /* 0x0000000012057211 */ /* 0x000fe400028f0eff */
[----:B------:R-:W-:-:S03]  /*5900*/  PRMT R24, RZ, 0x7610, R24 ;  /* 0x00007610ff187816 */ /* 0x000fc60000000018 */
[----:B------:R-:W4:Y:S01]  /*5910*/  @P2 LDG.E.U16 R27, desc[UR22][R4.64] ;  /* 0x00000016041b2981 */ /* 0x000f22000c1e1500 */
[----:B------:R-:W-:-:S03]  /*5920*/  PRMT R26, RZ, 0x7610, R26 ;  /* 0x00007610ff1a7816 */ /* 0x000fc6000000001a */
[----:B--2---:R0:W-:Y:S02]  /*5930*/  STL [R1+0x35c], R36 ;  /* 0x00035c2401007387 */ /* 0x0041e40000100800 */
[----:B0-----:R-:W-:-:S04]  /*5940*/  LOP3.LUT R36, R52, 0x6a, RZ, 0xfc, !PT ;  /* 0x0000006a34247812 */ /* 0x001fc800078efcff */
[-C--:B------:R-:W-:Y:S02]  /*5950*/  ISETP.LT.AND P4, PT, R36, R50.reuse, P0 ;  /* 0x000000322400720c */ /* 0x080fe40000781270 */
[----:B------:R-:W-:Y:S01]  /*5960*/  LOP3.LUT R36, R52, 0x7a, RZ, 0xfc, !PT ;  /* 0x0000007a34247812 */ /* 0x000fe200078efcff */
[----:B------:R-:W-:Y:S03]  /*5970*/  STL [R1+0x630], R49 ;  /* 0x0006303101007387 */ /* 0x000fe60000100800 */
[----:B------:R-:W-:Y:S01]  /*5980*/  ISETP.LT.AND P3, PT, R36, R50, P0 ;  /* 0x000000322400720c */ /* 0x000fe20000761270 */
[----:B------:R0:W-:Y:S06]  /*5990*/  STL [R1+0x350], R34 ;  /* 0x0003502201007387 */ /* 0x0001ec0000100800 */
[----:B------:R1:W2:Y:S01]  /*59a0*/  @P4 LDG.E.U16 R35, desc[UR22][R6.64] ;  /* 0x0000001606234981 */ /* 0x0002a2000c1e1500 */
[----:B0-----:R-:W-:-:S02]  /*59b0*/  LOP3.LUT R34, R52, 0xa, RZ, 0xfc, !PT ;  /* 0x0000000a34227812 */ /* 0x001fc400078efcff */
[CC--:B-1----:R-:W-:Y:S02]  /*59c0*/  LEA R6, P5, R9.reuse, R51.reuse, 0x1 ;  /* 0x0000003309067211 */ /* 0x0c2fe400078a08ff */
[----:B------:R-:W-:Y:S02]  /*59d0*/  ISETP.LT.AND P4, PT, R34, R50, P0 ;  /* 0x000000322200720c */ /* 0x000fe40000781270 */
[----:B------:R-:W-:Y:S02]  /*59e0*/  LEA.HI.X.SX32 R7, R9, R0, 0x1, P5 ;  /* 0x0000000009077211 */ /* 0x000fe400028f0eff */
[----:B---3--:R-:W-:-:S03]  /*59f0*/  LEA R4, P2, R33, R51, 0x1 ;  /* 0x0000003321047211 */ /* 0x008fc600078408ff */
[----:B------:R0:W3:Y:S01]  /*5a00*/  @P3 LDG.E.U16 R24, desc[UR22][R6.64] ;  /* 0x0000001606183981 */ /* 0x0000e2000c1e1500 */
[----:B------:R-:W-:-:S05]  /*5a10*/  LEA.HI.X.SX32 R5, R33, R0, 0x1, P2 ;  /* 0x0000000021057211 */ /* 0x000fca00010f0eff */
[----:B------:R1:W2:Y:S01]  /*5a20*/  @P4 LDG.E.U16 R26, desc[UR22][R4.64] ;  /* 0x00000016041a4981 */ /* 0x0002a2000c1e1500 */
[----:B------:R-:W-:Y:S02]  /*5a30*/  PRMT R25, RZ, 0x7610, R25 ;  /* 0x00007610ff197816 */ /* 0x000fe40000000019 */
[----:B0-----:R-:W-:-:S04]  /*5a40*/  LEA R6, P4, R32, R51, 0x1 ;  /* 0x0000003320067211 */ /* 0x001fc800078808ff */
[-C--:B------:R-:W-:Y:S02]  /*5a50*/  LEA.HI.X.SX32 R7, R32, R0.reuse, 0x1, P4 ;  /* 0x0000000020077211 */ /* 0x080fe400020f0eff */
[C---:B-1----:R-:W-:Y:S02]  /*5a60*/  LEA R4, P5, R17.reuse, R51, 0x1 ;  /* 0x0000003311047211 */ /* 0x042fe400078a08ff */
[----:B------:R-:W-:Y:S02]  /*5a70*/  PRMT R23, RZ, 0x7610, R23 ;  /* 0x00007610ff177816 */ /* 0x000fe40000000017 */
[----:B------:R-:W-:Y:S01]  /*5a80*/  LEA.HI.X.SX32 R5, R17, R0, 0x1, P5 ;  /* 0x0000000011057211 */ /* 0x000fe200028f0eff */
[----:B----4-:R0:W-:Y:S04]  /*5a90*/  STL [R1+0x348], R27 ;  /* 0x0003481b01007387 */ /* 0x0101e80000100800 */
[----:B------:R-:W-:Y:S01]  /*5aa0*/  STL [R1+0x354], R37 ;  /* 0x0003542501007387 */ /* 0x000fe20000100800 */
[----:B0-----:R-:W-:-:S04]  /*5ab0*/  LOP3.LUT R27, R52, 0x12, RZ, 0xfc, !PT ;  /* 0x00000012341b7812 */ /* 0x001fc800078efcff */
[----:B------:R-:W-:Y:S02]  /*5ac0*/  ISETP.LT.AND P3, PT, R27, R50, P0 ;  /* 0x000000321b00720c */ /* 0x000fe40000761270 */
[----:B------:R-:W-:Y:S02]  /*5ad0*/  PRMT R19, RZ, 0x7610, R19 ;  /* 0x00007610ff137816 */ /* 0x000fe40000000013 */
[----:B------:R-:W-:-:S09]  /*5ae0*/  PRMT R21, RZ, 0x7610, R21 ;  /* 0x00007610ff157816 */ /* 0x000fd20000000015 */
[----:B------:R0:W4:Y:S02]  /*5af0*/  @P3 LDG.E.U16 R25, desc[UR22][R6.64] ;  /* 0x0000001606193981 */ /* 0x000124000c1e1500 */
[----:B0-----:R-:W-:-:S04]  /*5b00*/  LEA R6, P5, R16, R51, 0x1 ;  /* 0x0000003310067211 */ /* 0x001fc800078a08ff */
[----:B------:R-:W-:Y:S01]  /*5b10*/  LEA.HI.X.SX32 R7, R16, R0, 0x1, P5 ;  /* 0x0000000010077211 */ /* 0x000fe200028f0eff */
[----:B---3--:R0:W-:Y:S02]  /*5b20*/  STL [R1+0x340], R24 ;  /* 0x0003401801007387 */ /* 0x0081e40000100800 */
[----:B0-----:R-:W-:-:S04]  /*5b30*/  LOP3.LUT R24, R52, 0x1c, RZ, 0xfc, !PT ;  /* 0x0000001c34187812 */ /* 0x001fc800078efcff */
[----:B------:R-:W-:Y:S01]  /*5b40*/  ISETP.LT.AND P2, PT, R24, R50, P0 ;  /* 0x000000321800720c */ /* 0x000fe20000741270 */
[----:B--2---:R0:W-:Y:S01]  /*5b50*/  STL [R1+0x344], R26 ;  /* 0x0003441a01007387 */ /* 0x0041e20000100800 */
[----:B------:R-:W-:-:S04]  /*5b60*/  LOP3.LUT R24, R52, 0x2c, RZ, 0xfc, !PT ;  /* 0x0000002c34187812 */ /* 0x000fc800078efcff */
[----:B------:R-:W-:Y:S02]  /*5b70*/  ISETP.LT.AND P3, PT, R24, R50, P0 ;  /* 0x000000321800720c */ /* 0x000fe40000761270 */
[----:B0-----:R-:W-:-:S05]  /*5b80*/  LOP3.LUT R26, R52, 0x24, RZ, 0xfc, !PT ;  /* 0x00000024341a7812 */ /* 0x001fca00078efcff */
[----:B------:R0:W2:Y:S01]  /*5b90*/  @P2 LDG.E.U16 R23, desc[UR22][R4.64] ;  /* 0x0000001604172981 */ /* 0x0000a2000c1e1500 */
[----:B------:R-:W-:Y:S02]  /*5ba0*/  ISETP.LT.AND P4, PT, R26, R50, P0 ;  /* 0x000000321a00720c */ /* 0x000fe40000781270 */
[----:B0-----:R-:W-:-:S04]  /*5bb0*/  LEA R4, P2, R15, R51, 0x1 ;  /* 0x000000330f047211 */ /* 0x001fc800078408ff */
[----:B------:R-:W-:-:S07]  /*5bc0*/  LEA.HI.X.SX32 R5, R15, R0, 0x1, P2 ;  /* 0x000000000f057211 */ /* 0x000fce00010f0eff */
[----:B------:R0:W3:Y:S04]  /*5bd0*/  @P4 LDG.E.U16 R19, desc[UR22][R6.64] ;  /* 0x0000001606134981 */ /* 0x0000e8000c1e1500 */
[----:B------:R1:W4:Y:S04]  /*5be0*/  @P3 LDG.E.U16 R21, desc[UR22][R4.64] ;  /* 0x0000001604153981 */ /* 0x000328000c1e1500 */
[----:B------:R-:W-:Y:S01]  /*5bf0*/  STL [R1+0x34c], R35 ;  /* 0x00034c2301007387 */ /* 0x000fe20000100800 */
[----:B0-----:R-:W-:Y:S02]  /*5c00*/  LEA R6, P3, R14, R51, 0x1 ;  /* 0x000000330e067211 */ /* 0x001fe400078608ff */
[----:B------:R-:W-:-:S02]  /*5c10*/  PRMT R20, RZ, 0x7610, R20 ;  /* 0x00007610ff147816 */ /* 0x000fc40000000014 */
[----:B------:R-:W-:Y:S02]  /*5c20*/  LEA.HI.X.SX32 R7, R14, R0, 0x1, P3 ;  /* 0x000000000e077211 */ /* 0x000fe400018f0eff */
[----:B-1----:R-:W-:-:S04]  /*5c30*/  LEA R4, P5, R13, R51, 0x1 ;  /* 0x000000330d047211 */ /* 0x002fc800078a08ff */
[----:B------:R-:W-:Y:S02]  /*5c40*/  LEA.HI.X.SX32 R5, R13, R0, 0x1, P5 ;  /* 0x000000000d057211 */ /* 0x000fe400028f0eff */
[----:B------:R-:W-:Y:S02]  /*5c50*/  PRMT R18, RZ, 0x7610, R18 ;  /* 0x00007610ff127816 */ /* 0x000fe40000000012 */
[----:B------:R-:W-:Y:S01]  /*5c60*/  PRMT R15, RZ, 0x7610, R15 ;  /* 0x00007610ff0f7816 */ /* 0x000fe2000000000f */
[----:B--2---:R0:W-:Y:S02]  /*5c70*/  STL [R1+0x338], R23 ;  /* 0x0003381701007387 */ /* 0x0041e40000100800 */
[----:B0-----:R-:W-:-:S04]  /*5c80*/  LOP3.LUT R23, R52, 0x34, RZ, 0xfc, !PT ;  /* 0x0000003434177812 */ /* 0x001fc800078efcff */
[----:B------:R-:W-:Y:S01]  /*5c90*/  ISETP.LT.AND P4, PT, R23, R50, P0 ;  /* 0x000000321700720c */ /* 0x000fe20000781270 */
[----:B---3--:R0:W-:Y:S04]  /*5ca0*/  STL [R1+0x198], R19 ;  /* 0x0001981301007387 */ /* 0x0081e80000100800 */
[----:B----4-:R1:W-:Y:S01]  /*5cb0*/  STL [R1+0x18c], R21 ;  /* 0x00018c1501007387 */ /* 0x0103e20000100800 */
[----:B0-----:R-:W-:-:S07]  /*5cc0*/  LOP3.LUT R19, R52, 0x3c, RZ, 0xfc, !PT ;  /* 0x0000003c34137812 */ /* 0x001fce00078efcff */
[----:B------:R0:W2:Y:S01]  /*5cd0*/  @P4 LDG.E.U16 R20, desc[UR22][R6.64] ;  /* 0x0000001606144981 */ /* 0x0000a2000c1e1500 */
[----:B-1----:R-:W-:Y:S02]  /*5ce0*/  LOP3.LUT R21, R52, 0x44, RZ, 0xfc, !PT ;  /* 0x0000004434157812 */ /* 0x002fe400078efcff */
[-C--:B------:R-:W-:Y:S02]  /*5cf0*/  ISETP.LT.AND P2, PT, R19, R50.reuse, P0 ;  /* 0x000000321300720c */ /* 0x080fe40000741270 */
[----:B------:R-:W-:Y:S02]  /*5d00*/  ISETP.LT.AND P3, PT, R21, R50, P0 ;  /* 0x000000321500720c */ /* 0x000fe40000761270 */
[----:B0-----:R-:W-:-:S04]  /*5d10*/  LEA R6, P5, R29, R51, 0x1 ;  /* 0x000000331d067211 */ /* 0x001fc800078a08ff */
[----:B------:R-:W-:-:S05]  /*5d20*/  LEA.HI.X.SX32 R7, R29, R0, 0x1, P5 ;  /* 0x000000001d077211 */ /* 0x000fca00028f0eff */
[----:B------:R0:W3:Y:S04]  /*5d30*/  @P2 LDG.E.U16 R18, desc[UR22][R4.64] ;  /* 0x0000001604122981 */ /* 0x0000e8000c1e1500 */
[----:B------:R-:W4:Y:S01]  /*5d40*/  @P3 LDG.E.U16 R15, desc[UR22][R6.64] ;  /* 0x00000016060f3981 */ /* 0x000f22000c1e1500 */
[----:B------:R-:W-:-:S04]  /*5d50*/  LOP3.LUT R19, R52, 0x4c, RZ, 0xfc, !PT ;  /* 0x0000004c34137812 */ /* 0x000fc800078efcff */
[----:B------:R-:W-:Y:S01]  /*5d60*/  ISETP.LT.AND P4, PT, R19, R50, P0 ;  /* 0x000000321300720c */ /* 0x000fe20000781270 */
[----:B------:R-:W-:Y:S01]  /*5d70*/  STL [R1+0x19c], R25 ;  /* 0x00019c1901007387 */ /* 0x000fe20000100800 */
[C---:B0-----:R-:W-:Y:S02]  /*5d80*/  LEA R4, P2, R12.reuse, R51, 0x1 ;  /* 0x000000330c047211 */ /* 0x041fe400078408ff */
[----:B------:R-:W-:Y:S02]  /*5d90*/  PRMT R17, RZ, 0x7610, R17 ;  /* 0x00007610ff117816 */ /* 0x000fe40000000011 */
[----:B------:R-:W-:Y:S02]  /*5da0*/  LEA.HI.X.SX32 R5, R12, R0, 0x1, P2 ;  /* 0x000000000c057211 */ /* 0x000fe400010f0eff */
[----:B------:R-:W-:-:S05]  /*5db0*/  PRMT R14, RZ, 0x7610, R14 ;  /* 0x00007610ff0e7816 */ /* 0x000fca000000000e */
[----:B------:R0:W2:Y:S02]  /*5dc0*/  @P4 LDG.E.U16 R17, desc[UR22][R4.64] ;  /* 0x0000001604114981 */ /* 0x0000a4000c1e1500 */
[----:B0-----:R-:W-:-:S04]  /*5dd0*/  LEA R4, P5, R11, R51, 0x1 ;  /* 0x000000330b047211 */ /* 0x001fc800078a08ff */
[----:B------:R-:W-:Y:S01]  /*5de0*/  LEA.HI.X.SX32 R5, R11, R0, 0x1, P5 ;  /* 0x000000000b057211 */ /* 0x000fe200028f0eff */
[----:B---3--:R-:W-:Y:S04]  /*5df0*/  STL [R1+0x184], R18 ;  /* 0x0001841201007387 */ /* 0x008fe80000100800 */
[----:B----4-:R0:W-:Y:S02]  /*5e00*/  STL [R1+0x180], R15 ;  /* 0x0001800f01007387 */ /* 0x0101e40000100800 */
[----:B0-----:R-:W-:-:S04]  /*5e10*/  LOP3.LUT R15, R52, 0x5c, RZ, 0xfc, !PT ;  /* 0x0000005c340f7812 */ /* 0x001fc800078efcff */
[----:B------:R-:W-:-:S13]  /*5e20*/  ISETP.LT.AND P2, PT, R15, R50, P0 ;  /* 0x000000320f00720c */ /* 0x000fda0000741270 */
[----:B------:R-:W3:Y:S01]  /*5e30*/  @P2 LDG.E.U16 R14, desc[UR22][R4.64] ;  /* 0x00000016040e2981 */ /* 0x000ee2000c1e1500 */
[----:B------:R-:W-:-:S04]  /*5e40*/  LOP3.LUT R18, R52, 0x54, RZ, 0xfc, !PT ;  /* 0x0000005434127812 */ /* 0x000fc800078efcff */
[----:B------:R-:W-:Y:S02]  /*5e50*/  ISETP.LT.AND P3, PT, R18, R50, P0 ;  /* 0x000000321200720c */ /* 0x000fe40000761270 */
[----:B------:R-:W-:Y:S02]  /*5e60*/  LEA R6, P4, R30, R51, 0x1 ;  /* 0x000000331e067211 */ /* 0x000fe400078808ff */
[----:B------:R-:W-:Y:S02]  /*5e70*/  LOP3.LUT R49, R52, 0x64, RZ, 0xfc, !PT ;  /* 0x0000006434317812 */ /* 0x000fe400078efcff */
[----:B------:R-:W-:Y:S02]  /*5e80*/  PRMT R16, RZ, 0x7610, R16 ;  /* 0x00007610ff107816 */ /* 0x000fe40000000010 */
[----:B------:R-:W-:Y:S02]  /*5e90*/  LEA.HI.X.SX32 R7, R30, R0, 0x1, P4 ;  /* 0x000000001e077211 */ /* 0x000fe400020f0eff */
[----:B------:R-:W-:-:S03]  /*5ea0*/  ISETP.LT.AND P4, PT, R49, R50, P0 ;  /* 0x000000323100720c */ /* 0x000fc60000781270 */
[----:B------:R0:W4:Y:S01]  /*5eb0*/  @P3 LDG.E.U16 R16, desc[UR22][R6.64] ;  /* 0x0000001606103981 */ /* 0x000122000c1e1500 */
[----:B------:R-:W-:Y:S02]  /*5ec0*/  LOP3.LUT R15, R52, 0x6c, RZ, 0xfc, !PT ;  /* 0x0000006c340f7812 */ /* 0x000fe400078efcff */
[----:B------:R-:W-:Y:S02]  /*5ed0*/  PRMT R11, RZ, 0x7610, R11 ;  /* 0x00007610ff0b7816 */ /* 0x000fe4000000000b */
[----:B------:R-:W-:Y:S02]  /*5ee0*/  ISETP.LT.AND P3, PT, R15, R50, P0 ;  /* 0x000000320f00720c */ /* 0x000fe40000761270 */
[----:B0-----:R-:W-:-:S04]  /*5ef0*/  LEA R6, P5, R28, R51, 0x1 ;  /* 0x000000331c067211 */ /* 0x001fc800078a08ff */
[----:B------:R-:W-:Y:S02]  /*5f00*/  LEA.HI.X.SX32 R7, R28, R0, 0x1, P5 ;  /* 0x000000001c077211 */ /* 0x000fe400028f0eff */
[----:B------:R-:W-:-:S03]  /*5f10*/  LEA R4, P2, R10, R51, 0x1 ;  /* 0x000000330a047211 */ /* 0x000fc600078408ff */
[----:B------:R0:W4:Y:S01]  /*5f20*/  @P4 LDG.E.U16 R11, desc[UR22][R6.64] ;  /* 0x00000016060b4981 */ /* 0x000122000c1e1500 */
[----:B------:R-:W-:Y:S02]  /*5f30*/  PRMT R13, RZ, 0x7610, R13 ;  /* 0x00007610ff0d7816 */ /* 0x000fe4000000000d */
[----:B------:R-:W-:-:S05]  /*5f40*/  LEA.HI.X.SX32 R5, R10, R0, 0x1, P2 ;  /* 0x000000000a057211 */ /* 0x000fca00010f0eff */
[----:B------:R1:W4:Y:S04]  /*5f50*/  @P3 LDG.E.U16 R13, desc[UR22][R4.64] ;  /* 0x00000016040d3981 */ /* 0x000328000c1e1500 */
[----:B------:R-:W-:Y:S04]  /*5f60*/  STL [R1+0x6cc], R49 ;  /* 0x0006cc3101007387 */ /* 0x000fe80000100800 */
[----:B------:R-:W-:Y:S04]  /*5f70*/  STL [R1+0x6f8], R49 ;  /* 0x0006f83101007387 */ /* 0x000fe80000100800 */
[----:B--2---:R-:W-:Y:S04]  /*5f80*/  STL [R1+0x188], R20 ;  /* 0x0001881401007387 */ /* 0x004fe80000100800 */
[----:B------:R-:W-:Y:S04]  /*5f90*/  STL [R1+0x850], R49 ;  /* 0x0008503101007387 */ /* 0x000fe80000100800 */
[----:B------:R-:W2:Y:S01]  /*5fa0*/  LDL R32, [R1+0x40] ;  /* 0x0000400001207983 */ /* 0x000ea20000100800 */
[----:B0-----:R-:W-:-:S02]  /*5fb0*/  LEA R6, P2, R8, R51, 0x1 ;  /* 0x0000003308067211 */ /* 0x001fc400078408ff */
[----:B------:R-:W-:Y:S02]  /*5fc0*/  PRMT R12, RZ, 0x7610, R12 ;  /* 0x00007610ff0c7816 */ /* 0x000fe4000000000c */
[----:B------:R-:W-:Y:S01]  /*5fd0*/  LEA.HI.X.SX32 R7, R8, R0, 0x1, P2 ;  /* 0x0000000008077211 */ /* 0x000fe200010f0eff */
[----:B---3--:R0:W-:Y:S02]  /*5fe0*/  STL [R1+0x174], R14 ;  /* 0x0001740e01007387 */ /* 0x0081e40000100800 */
[----:B0-----:R-:W-:-:S04]  /*5ff0*/  LOP3.LUT R14, R52, 0x74, RZ, 0xfc, !PT ;  /* 0x00000074340e7812 */ /* 0x001fc800078efcff */
[----:B------:R-:W-:-:S13]  /*6000*/  ISETP.LT.AND P4, PT, R14, R50, P0 ;  /* 0x000000320e00720c */ /* 0x000fda0000781270 */
[----:B------:R2:W3:Y:S01]  /*6010*/  @P4 LDG.E.U16 R12, desc[UR22][R6.64] ;  /* 0x00000016060c4981 */ /* 0x0004e2000c1e1500 */
[----:B------:R-:W-:-:S03]  /*6020*/  IMAD R9, R48, 0x2, R9 ;  /* 0x0000000230097824 */ /* 0x000fc600078e0209 */
[----:B----4-:R0:W-:Y:S02]  /*6030*/  STL [R1+0x170], R11 ;  /* 0x0001700b01007387 */ /* 0x0101e40000100800 */
[----:B-1----:R-:W-:Y:S02]  /*6040*/  LEA R4, P5, R9, R51, 0x1 ;  /* 0x0000003309047211 */ /* 0x002fe400078a08ff */
[----:B------:R-:W-:Y:S01]  /*6050*/  STL [R1+0x17c], R17 ;  /* 0x00017c1101007387 */ /* 0x000fe20000100800 */
[----:B0-----:R-:W-:-:S03]  /*6060*/  LOP3.LUT R11, R52, 0x7c, RZ, 0xfc, !PT ;  /* 0x0000007c340b7812 */ /* 0x001fc600078efcff */
[----:B------:R-:W-:Y:S01]  /*6070*/  STL [R1+0x8cc], R48 ;  /* 0x0008cc3001007387 */ /* 0x000fe20000100800 */
[----:B------:R-:W-:-:S03]  /*6080*/  ISETP.LT.AND P3, PT, R11, R50, P0 ;  /* 0x000000320b00720c */ /* 0x000fc60000761270 */
[----:B------:R0:W-:Y:S01]  /*6090*/  STL [R1+0x16c], R13 ;  /* 0x00016c0d01007387 */ /* 0x0001e20000100800 */
[C---:B------:R-:W-:Y:S02]  /*60a0*/  LOP3.LUT R11, R52.reuse, 0x14, RZ, 0xfc, !PT ;  /* 0x00000014340b7812 */ /* 0x040fe400078efcff */
[----:B------:R-:W-:Y:S02]  /*60b0*/  PRMT R10, RZ, 0x7610, R10 ;  /* 0x00007610ff0a7816 */ /* 0x000fe4000000000a */
[----:B------:R-:W-:Y:S02]  /*60c0*/  LEA.HI.X.SX32 R5, R9, R0, 0x1, P5 ;  /* 0x0000000009057211 */ /* 0x000fe400028f0eff */
[----:B0-----:R-:W-:Y:S02]  /*60d0*/  LOP3.LUT R13, R52, 0xc, RZ, 0xfc, !PT ;  /* 0x0000000c340d7812 */ /* 0x001fe400078efcff */
[-C--:B------:R-:W-:Y:S01]  /*60e0*/  ISETP.LT.AND P4, PT, R11, R50.reuse, P0 ;  /* 0x000000320b00720c */ /* 0x080fe20000781270 */
[----:B------:R0:W4:Y:S01]  /*60f0*/  @P3 LDG.E.U16 R10, desc[UR22][R4.64] ;  /* 0x00000016040a3981 */ /* 0x000122000c1e1500 */
[----:B------:R-:W-:-:S02]  /*6100*/  ISETP.LT.AND P2, PT, R13, R50, P0 ;  /* 0x000000320d00720c */ /* 0x000fc40000741270 */
[CC--:B--2---:R-:W-:Y:S01]  /*6110*/  LEA R6, P5, R32.reuse, R51.reuse, 0x1 ;  /* 0x0000003320067211 */ /* 0x0c4fe200078a08ff */
[----:B------:R-:W-:Y:S01]  /*6120*/  STL [R1+0x178], R16 ;  /* 0x0001781001007387 */ /* 0x000fe20000100800 */
[----:B------:R-:W-:Y:S02]  /*6130*/  PRMT R9, RZ, 0x7610, R9 ;  /* 0x00007610ff097816 */ /* 0x000fe40000000009 */
[-C--:B------:R-:W-:Y:S01]  /*6140*/  LEA.HI.X.SX32 R7, R32, R0.reuse, 0x1, P5 ;  /* 0x0000000020077211 */ /* 0x080fe200028f0eff */
[----:B------:R-:W2:Y:S01]  /*6150*/  LDL.LU R41, [R1+0xa4] ;  /* 0x0000a40001297983 */ /* 0x000ea20000300800 */
[C---:B0-----:R-:W-:Y:S02]  /*6160*/  LEA R4, P3, R31.reuse, R51, 0x1 ;  /* 0x000000331f047211 */ /* 0x041fe400078608ff */
[----:B------:R-:W-:Y:S01]  /*6170*/  PRMT R8, RZ, 0x7610, R8 ;  /* 0x00007610ff087816 */ /* 0x000fe20000000008 */
[----:B------:R-:W2:Y:S01]  /*6180*/  LDL.LU R40, [R1+0xa0] ;  /* 0x0000a00001287983 */ /* 0x000ea20000300800 */
[----:B------:R-:W-:-:S03]  /*6190*/  LEA.HI.X.SX32 R5, R31, R0, 0x1, P3 ;  /* 0x000000001f057211 */ /* 0x000fc600018f0eff */
[----:B------:R-:W2:Y:S04]  /*61a0*/  LDL.LU R33, [R1+0x68] ;  /* 0x0000680001217983 */ /* 0x000ea80000300800 */
[----:B------:R-:W2:Y:S04]  /*61b0*/  LDL.LU R39, [R1+0x60] ;  /* 0x0000600001277983 */ /* 0x000ea80000300800 */
[----:B------:R-:W2:Y:S04]  /*61c0*/  LDL.LU R38, [R1+0x58] ;  /* 0x0000580001267983 */ /* 0x000ea80000300800 */
[----:B------:R0:W2:Y:S04]  /*61d0*/  @P2 LDG.E.U16 R9, desc[UR22][R6.64] ;  /* 0x0000001606092981 */ /* 0x0000a8000c1e1500 */
[----:B------:R-:W2:Y:S04]  /*61e0*/  LDL.LU R37, [R1+0x54] ;  /* 0x0000540001257983 */ /* 0x000ea80000300800 */
[----:B------:R-:W2:Y:S04]  /*61f0*/  @P4 LDG.E.U16 R8, desc[UR22][R4.64] ;  /* 0x0000001604084981 */ /* 0x000ea8000c1e1500 */
[----:B------:R-:W2:Y:S04]  /*6200*/  LDL.LU R36, [R1+0x20] ;  /* 0x0000200001247983 */ /* 0x000ea80000300800 */
[----:B------:R-:W2:Y:S04]  /*6210*/  LDL.LU R34, [R1+0x1c] ;  /* 0x00001c0001227983 */ /* 0x000ea80000300800 */
[----:B------:R-:W2:Y:S04]  /*6220*/  LDL.LU R35, [R1+0x18] ;  /* 0x0000180001237983 */ /* 0x000ea80000300800 */
[----:B------:R-:W2:Y:S04]  /*6230*/  LDL.LU R32, [R1+0x14] ;  /* 0x0000140001207983 */ /* 0x000ea80000300800 */
[----:B------:R-:W2:Y:S04]  /*6240*/  LDL.LU R31, [R1+0x10] ;  /* 0x00001000011f7983 */ /* 0x000ea80000300800 */
[----:B---3--:R2:W-:Y:S04]  /*6250*/  STL [R1+0x168], R12 ;  /* 0x0001680c01007387 */ /* 0x0085e80000100800 */
[----:B------:R-:W3:Y:S04]  /*6260*/  LDL.LU R26, [R1+0x1c8] ;  /* 0x0001c800011a7983 */ /* 0x000ee80000300800 */
[----:B------:R-:W-:Y:S01]  /*6270*/  STL [R1+0x8d0], R50 ;  /* 0x0008d03201007387 */ /* 0x000fe20000100800 */
[----:B0-----:R-:W-:-:S02]  /*6280*/  LOP3.LUT R7, R52, 0x16, RZ, 0xfc, !PT ;  /* 0x0000001634077812 */ /* 0x001fc400078efcff */
[----:B------:R-:W-:Y:S02]  /*6290*/  LOP3.LUT R6, R52, 0x26, RZ, 0xfc, !PT ;  /* 0x0000002634067812 */ /* 0x000fe400078efcff */
[-C--:B------:R-:W-:Y:S02]  /*62a0*/  ISETP.LT.AND P4, PT, R7, R50.reuse, P0 ;  /* 0x000000320700720c */ /* 0x080fe40000781270 */
[-C--:B------:R-:W-:Y:S02]  /*62b0*/  ISETP.LT.AND P3, PT, R6, R50.reuse, P0 ;  /* 0x000000320600720c */ /* 0x080fe40000761270 */
[----:B------:R-:W-:Y:S01]  /*62c0*/  ISETP.LT.AND P2, PT, R52, R50, P0 ;  /* 0x000000323400720c */ /* 0x000fe20000741270 */
[----:B----4-:R-:W-:Y:S04]  /*62d0*/  STL [R1+0x164], R10 ;  /* 0x0001640a01007387 */ /* 0x010fe80000100800 */
[----:B------:R-:W4:Y:S01]  /*62e0*/  LDL.LU R24, [R1+0x1b8] ;  /* 0x0001b80001187983 */ /* 0x000f220000300800 */
[----:B--2---:R-:W-:-:S03]  /*62f0*/  IMAD R12, R33, UR5, RZ ;  /* 0x00000005210c7c24 */ /* 0x004fc6000f8e02ff */
[----:B------:R-:W2:Y:S04]  /*6300*/  LDL.LU R33, [R1+0x1b4] ;  /* 0x0001b40001217983 */ /* 0x000ea80000300800 */
[----:B------:R-:W2:Y:S04]  /*6310*/  LDL.LU R25, [R1+0x1b0] ;  /* 0x0001b00001197983 */ /* 0x000ea80000300800 */
[----:B------:R0:W-:Y:S04]  /*6320*/  STL [R1+0x160], R9 ;  /* 0x0001600901007387 */ /* 0x0001e80000100800 */
[----:B------:R1:W-:Y:S01]  /*6330*/  STL [R1+0x15c], R8 ;  /* 0x00015c0801007387 */ /* 0x0003e20000100800 */
[----:B0-----:R-:W-:-:S03]  /*6340*/  IMAD R9, R37, UR5, RZ ;  /* 0x0000000525097c24 */ /* 0x001fc6000f8e02ff */
[----:B------:R-:W2:Y:S04]  /*6350*/  LDL.LU R27, [R1+0x1ac] ;  /* 0x0001ac00011b7983 */ /* 0x000ea80000300800 */
[----:B------:R-:W2:Y:S01]  /*6360*/  LDL.LU R47, [R1+0x1a8] ;  /* 0x0001a800012f7983 */ /* 0x000ea20000300800 */
[----:B-1----:R-:W-:Y:S02]  /*6370*/  IMAD R8, R36, UR5, RZ ;  /* 0x0000000524087c24 */ /* 0x002fe4000f8e02ff */
[----:B------:R-:W-:Y:S02]  /*6380*/  IMAD R7, R34, UR5, RZ ;  /* 0x0000000522077c24 */ /* 0x000fe4000f8e02ff */
[----:B------:R-:W-:Y:S01]  /*6390*/  IMAD R6, R35, UR5, RZ ;  /* 0x0000000523067c24 */ /* 0x000fe2000f8e02ff */
[----:B------:R-:W-:Y:S04]  /*63a0*/  STL.64 [R1+0x928], R8 ;  /* 0x0009280801007387 */ /* 0x000fe80000100a00 */
[----:B------:R-:W2:Y:S04]  /*63b0*/  LDL.LU R34, [R1+0x1a4] ;  /* 0x0001a40001227983 */ /* 0x000ea80000300800 */
[----:B------:R-:W2:Y:S04]  /*63c0*/  LDL.LU R45, [R1+0x1a0] ;  /* 0x0001a000012d7983 */ /* 0x000ea80000300800 */
[----:B------:R-:W2:Y:S04]  /*63d0*/  LDL.LU R43, [R1+0x194] ;  /* 0x00019400012b7983 */ /* 0x000ea80000300800 */
[----:B------:R-:W2:Y:S04]  /*63e0*/  LDL.LU R42, [R1+0x190] ;  /* 0x00019000012a7983 */ /* 0x000ea80000300800 */
[----:B------:R3:W-:Y:S01]  /*63f0*/  STL.64 [R1+0x918], R6 ;  /* 0x0009180601007387 */ /* 0x0007e20000100a00 */
[----:B------:R-:W-:Y:S01]  /*6400*/  PRMT R22, RZ, 0x7610, R22 ;  /* 0x00007610ff167816 */ /* 0x000fe20000000016 */
[----:B------:R-:W-:-:S02]  /*6410*/  IMAD R14, R41, UR5, RZ ;  /* 0x00000005290e7c24 */ /* 0x000fc4000f8e02ff */
[----:B------:R-:W-:Y:S01]  /*6420*/  IMAD R13, R40, UR5, RZ ;  /* 0x00000005280d7c24 */ /* 0x000fe2000f8e02ff */
[----:B------:R-:W2:Y:S01]  /*6430*/  LDL.LU R41, [R1+0x154] ;  /* 0x0001540001297983 */ /* 0x000ea20000300800 */
[----:B------:R-:W-:Y:S02]  /*6440*/  IMAD R11, R39, UR5, RZ ;  /* 0x00000005270b7c24 */ /* 0x000fe4000f8e02ff */
[----:B------:R-:W-:Y:S01]  /*6450*/  IMAD R10, R38, UR5, RZ ;  /* 0x00000005260a7c24 */ /* 0x000fe2000f8e02ff */
[----:B------:R-:W2:Y:S04]  /*6460*/  LDL.LU R40, [R1+0x150] ;  /* 0x0001500001287983 */ /* 0x000ea80000300800 */
[----:B------:R-:W2:Y:S04]  /*6470*/  LDL.LU R39, [R1+0x14c] ;  /* 0x00014c0001277983 */ /* 0x000ea80000300800 */
[----:B------:R-:W2:Y:S04]  /*6480*/  LDL.LU R38, [R1+0x148] ;  /* 0x0001480001267983 */ /* 0x000ea80000300800 */
[----:B------:R-:W2:Y:S04]  /*6490*/  LDL.LU R37, [R1+0x144] ;  /* 0x0001440001257983 */ /* 0x000ea80000300800 */
[----:B------:R-:W2:Y:S04]  /*64a0*/  LDL.LU R36, [R1+0x140] ;  /* 0x0001400001247983 */ /* 0x000ea80000300800 */
[----:B------:R-:W2:Y:S01]  /*64b0*/  LDL.LU R35, [R1+0x13c] ;  /* 0x00013c0001237983 */ /* 0x000ea20000300800 */
[----:B---3--:R-:W-:-:S04]  /*64c0*/  LEA R6, P5, R26, R51, 0x1 ;  /* 0x000000331a067211 */ /* 0x008fc800078a08ff */
[----:B------:R-:W-:-:S05]  /*64d0*/  LEA.HI.X.SX32 R7, R26, R0, 0x1, P5 ;  /* 0x000000001a077211 */ /* 0x000fca00028f0eff */
[----:B------:R-:W3:Y:S01]  /*64e0*/  @P2 LDG.E.U16 R22, desc[UR22][R6.64] ;  /* 0x0000001606162981 */ /* 0x000ee2000c1e1500 */
[----:B------:R-:W-:Y:S01]  /*64f0*/  LOP3.LUT R4, R52, 0x36, RZ, 0xfc, !PT ;  /* 0x0000003634047812 */ /* 0x000fe200078efcff */
[----:B------:R-:W-:Y:S02]  /*6500*/  IMAD R5, R32, UR5, RZ ;  /* 0x0000000520057c24 */ /* 0x000fe4000f8e02ff */
[----:B------:R-:W-:Y:S02]  /*6510*/  IMAD R4, R31, UR5, RZ ;  /* 0x000000051f047c24 */ /* 0x000fe4000f8e02ff */
[----:B------:R-:W3:Y:S04]  /*6520*/  LDL.LU R31, [R1+0x138] ;  /* 0x00013800011f7983 */ /* 0x000ee80000300800 */
[----:B------:R-:W3:Y:S04]  /*6530*/  LDL.LU R32, [R1+0x130] ;  /* 0x0001300001207983 */ /* 0x000ee80000300800 */
[----:B------:R-:W-:Y:S04]  /*6540*/  STL.64 [R1+0x920], R4 ;  /* 0x0009200401007387 */ /* 0x000fe80000100a00 */
[----:B------:R-:W-:Y:S01]  /*6550*/  STL [R1+0x8d8], R51 ;  /* 0x0008d83301007387 */ /* 0x000fe20000100800 */
[----:B----4-:R-:W-:-:S02]  /*6560*/  IMAD R15, R24, UR5, RZ ;  /* 0x00000005180f7c24 */ /* 0x010fc4000f8e02ff */
[----:B--2---:R-:W-:Y:S02]  /*6570*/  IMAD R16, R33, UR5, RZ ;  /* 0x0000000521107c24 */ /* 0x004fe4000f8e02ff */
[----:B------:R-:W2:Y:S01]  /*6580*/  LDL.LU R33, [R1+0x128] ;  /* 0x0001280001217983 */ /* 0x000ea20000300800 */
[----:B------:R-:W-:-:S05]  /*6590*/  IMAD R17, R25, UR5, RZ ;  /* 0x0000000519117c24 */ /* 0x000fca000f8e02ff */
[----:B------:R-:W-:Y:S04]  /*65a0*/  STL.64 [R1+0x910], R16 ;  /* 0x0009101001007387 */ /* 0x000fe80000100a00 */
[----:B------:R-:W-:Y:S04]  /*65b0*/  STL [R1+0x8d4], R0 ;  /* 0x0008d40001007387 */ /* 0x000fe80000100800 */
[----:B------:R-:W-:Y:S01]  /*65c0*/  STL.64 [R1+0x330], R6 ;  /* 0x0003300601007387 */ /* 0x000fe20000100a00 */
[----:B------:R-:W-:Y:S02]  /*65d0*/  IMAD R18, R27, UR5, RZ ;  /* 0x000000051b127c24 */ /* 0x000fe4000f8e02ff */
[----:B------:R-:W-:-:S05]  /*65e0*/  IMAD R19, R47, UR5, RZ ;  /* 0x000000052f137c24 */ /* 0x000fca000f8e02ff */
[----:B------:R-:W-:Y:S01]  /*65f0*/  STL.64 [R1+0x900], R18 ;  /* 0x0009001201007387 */ /* 0x000fe20000100a00 */
[----:B------:R-:W-:-:S03]  /*6600*/  IMAD R20, R34, UR5, RZ ;  /* 0x0000000522147c24 */ /* 0x000fc6000f8e02ff */
[----:B------:R-:W4:Y:S01]  /*6610*/  LDL.LU R34, [R1+0x124] ;  /* 0x0001240001227983 */ /* 0x000f220000300800 */
[----:B------:R-:W-:-:S05]  /*6620*/  IMAD R21, R45, UR5, RZ ;  /* 0x000000052d157c24 */ /* 0x000fca000f8e02ff */
[----:B------:R-:W-:Y:S01]  /*6630*/  STL.64 [R1+0x8f8], R20 ;  /* 0x0008f81401007387 */ /* 0x000fe20000100a00 */
[----:B------:R-:W-:Y:S02]  /*6640*/  IMAD R23, R42, UR5, RZ ;  /* 0x000000052a177c24 */ /* 0x000fe4000f8e02ff */
[----:B------:R-:W-:Y:S02]  /*6650*/  IMAD R24, R41, UR5, RZ ;  /* 0x0000000529187c24 */ /* 0x000fe4000f8e02ff */
[----:B------:R-:W-:Y:S02]  /*6660*/  IMAD R25, R40, UR5, RZ ;  /* 0x0000000528197c24 */ /* 0x000fe4000f8e02ff */
[----:B------:R-:W-:Y:S02]  /*6670*/  IMAD R26, R39, UR5, RZ ;  /* 0x00000005271a7c24 */ /* 0x000fe4000f8e02ff */
[----:B------:R-:W-:Y:S02]  /*6680*/  IMAD R27, R38, UR5, RZ ;  /* 0x00000005261b7c24 */ /* 0x000fe4000f8e02ff */
[----:B------:R-:W-:-:S02]  /*6690*/  IMAD R28, R37, UR5, RZ ;  /* 0x00000005251c7c24 */ /* 0x000fc4000f8e02ff */
[----:B------:R-:W-:Y:S02]  /*66a0*/  IMAD R29, R36, UR5, RZ ;  /* 0x00000005241d7c24 */ /* 0x000fe4000f8e02ff */
[----:B------:R-:W-:Y:S01]  /*66b0*/  IMAD R30, R35, UR5, RZ ;  /* 0x00000005231e7c24 */ /* 0x000fe2000f8e02ff */
[----:B---3--:R0:W-:Y:S02]  /*66c0*/  STL [R1+0x88], R22 ;  /* 0x0000881601007387 */ /* 0x0081e40000100800 */
[----:B0-----:R-:W-:-:S05]  /*66d0*/  IMAD R22, R43, UR5, RZ ;  /* 0x000000052b167c24 */ /* 0x001fca000f8e02ff */
[----:B------:R0:W-:Y:S04]  /*66e0*/  STL.64 [R1+0x8e8], R22 ;  /* 0x0008e81601007387 */ /* 0x0001e80000100a00 */
[----:B------:R-:W-:Y:S04]  /*66f0*/  STL.64 [R1+0x8e0], R24 ;  /* 0x0008e01801007387 */ /* 0x000fe80000100a00 */
[----:B------:R1:W-:Y:S04]  /*6700*/  STL.64 [R1+0x8f0], R26 ;  /* 0x0008f01a01007387 */ /* 0x0003e80000100a00 */
[----:B------:R3:W-:Y:S04]  /*6710*/  STL.64 [R1+0x908], R28 ;  /* 0x0009081c01007387 */ /* 0x0007e80000100a00 */
[----:B------:R-:W2:Y:S04]  /*6720*/  LDL.LU R35, [R1+0x120] ;  /* 0x0001200001237983 */ /* 0x000ea80000300800 */
        /* <DEDUP_REMOVED lines=10> */
[----:B0-----:R-:W1:Y:S04]  /*67d0*/  LDL.LU R22, [R1+0x8] ;  /* 0x0000080001167983 */ /* 0x001e680000300800 */
[----:B------:R-:W2:Y:S04]  /*67e0*/  LDL.LU R23, [R1+0xc] ;  /* 0x00000c0001177983 */ /* 0x000ea80000300800 */
[----:B------:R-:W2:Y:S04]  /*67f0*/  LDL.LU R20, [R1+0xe4] ;  /* 0x0000e40001147983 */ /* 0x000ea80000300800 */
[----:B------:R-:W3:Y:S04]  /*6800*/  LDL.LU R21, [R1+0xd8] ;  /* 0x0000d80001157983 */ /* 0x000ee80000300800 */
[----:B------:R-:W4:Y:S04]  /*6810*/  LDL.LU R18, [R1+0xd0] ;  /* 0x0000d00001127983 */ /* 0x000f280000300800 */
        /* <DEDUP_REMOVED lines=13> */
[----:B------:R-:W4:Y:S01]  /*68f0*/  LDL.LU R52, [R1+0x1bc] ;  /* 0x0001bc0001347983 */ /* 0x000f220000300800 */
[----:B-1----:R-:W-:-:S02]  /*6900*/  IMAD R26, R22, UR5, RZ ;  /* 0x00000005161a7c24 */ /* 0x002fc4000f8e02ff */
[----:B--2---:R-:W-:Y:S02]  /*6910*/  IMAD R22, R20, UR5, RZ ;  /* 0x0000000514167c24 */ /* 0x004fe4000f8e02ff */
[----:B---3--:R-:W-:Y:S02]  /*6920*/  IMAD R24, R21, UR5, RZ ;  /* 0x0000000515187c24 */ /* 0x008fe4000f8e02ff */
[----:B----4-:R-:W-:Y:S02]  /*6930*/  IMAD R20, R0, UR5, RZ ;  /* 0x0000000500147c24 */ /* 0x010fe4000f8e02ff */
[----:B------:R-:W-:Y:S01]  /*6940*/  IMAD R27, R18, UR5, RZ ;  /* 0x00000005121b7c24 */ /* 0x000fe2000f8e02ff */
[----:B------:R-:W-:Y:S01]  /*6950*/  LEA R18, P5, R14, R2, 0x1 ;  /* 0x000000020e127211 */ /* 0x000fe200078a08ff */
[----:B------:R-:W-:Y:S02]  /*6960*/  IMAD R28, R4, UR5, RZ ;  /* 0x00000005041c7c24 */ /* 0x000fe4000f8e02ff */
[----:B------:R-:W-:-:S02]  /*6970*/  IMAD R0, R5, UR5, RZ ;  /* 0x0000000505007c24 */ /* 0x000fc4000f8e02ff */
[----:B------:R-:W-:-:S03]  /*6980*/  IMAD R5, R6, UR5, RZ ;  /* 0x0000000506057c24 */ /* 0x000fc6000f8e02ff */
[----:B------:R0:W-:Y:S01]  /*6990*/  STL [R1+0x30], R0 ;  /* 0x0000300001007387 */ /* 0x0001e20000100800 */
[----:B------:R-:W-:-:S03]  /*69a0*/  IMAD R4, R7, UR5, RZ ;  /* 0x0000000507047c24 */ /* 0x000fc6000f8e02ff */
[----:B------:R-:W-:Y:S01]  /*69b0*/  STL [R1+0x34], R5 ;  /* 0x0000340501007387 */ /* 0x000fe20000100800 */
[----:B------:R-:W-:-:S03]  /*69c0*/  LEA R6, P2, R13, R2, 0x1 ;  /* 0x000000020d067211 */ /* 0x000fc600078408ff */
[----:B------:R1:W-:Y:S01]  /*69d0*/  STL [R1+0x44], R4 ;  /* 0x0000440401007387 */ /* 0x0003e20000100800 */
[----:B0-----:R-:W-:Y:S01]  /*69e0*/  IMAD R0, R8, UR5, RZ ;  /* 0x0000000508007c24 */ /* 0x001fe2000f8e02ff */
[-C--:B------:R-:W-:Y:S02]  /*69f0*/  LEA R8, P6, R12, R2.reuse, 0x1 ;  /* 0x000000020c087211 */ /* 0x080fe400078c08ff */
[-C--:B------:R-:W-:Y:S01]  /*6a00*/  LEA.HI.X.SX32 R7, R13, R3.reuse, 0x1, P2 ;  /* 0x000000030d077211 */ /* 0x080fe200010f0eff */
[----:B------:R-:W-:Y:S02]  /*6a10*/  IMAD R21, R19, UR5, RZ ;  /* 0x0000000513157c24 */ /* 0x000fe4000f8e02ff */
[----:B-1----:R-:W-:Y:S01]  /*6a20*/  IMAD R4, R9, UR5, RZ ;  /* 0x0000000509047c24 */ /* 0x002fe2000f8e02ff */
[----:B------:R-:W-:Y:S01]  /*6a30*/  STL [R1+0x48], R0 ;  /* 0x0000480001007387 */ /* 0x000fe20000100800 */
[-C--:B------:R-:W-:Y:S02]  /*6a40*/  LEA.HI.X.SX32 R19, R14, R3.reuse, 0x1, P5 ;  /* 0x000000030e137211 */ /* 0x080fe400028f0eff */
[----:B------:R-:W-:Y:S01]  /*6a50*/  LEA.HI.X.SX32 R9, R12, R3, 0x1, P6 ;  /* 0x000000030c097211 */ /* 0x000fe200030f0eff */
[----:B------:R0:W-:Y:S04]  /*6a60*/  STL [R1+0x50], R4 ;  /* 0x0000500401007387 */ /* 0x0001e80000100800 */
[----:B------:R1:W-:Y:S01]  /*6a70*/  STL.64 [R1+0x320], R6 ;  /* 0x0003200601007387 */ /* 0x0003e20000100a00 */
[----:B0-----:R-:W-:-:S03]  /*6a80*/  LEA R4, P5, R11, R2, 0x1 ;  /* 0x000000020b047211 */ /* 0x001fc600078a08ff */
[----:B------:R-:W-:Y:S01]  /*6a90*/  STL.64 [R1+0x328], R18 ;  /* 0x0003281201007387 */ /* 0x000fe20000100a00 */
[-C--:B------:R-:W-:Y:S02]  /*6aa0*/  LEA.HI.X.SX32 R5, R11, R3.reuse, 0x1, P5 ;  /* 0x000000030b057211 */ /* 0x080fe400028f0eff */
[C---:B-1----:R-:W-:Y:S01]  /*6ab0*/  LEA R6, P2, R10.reuse, R2, 0x1 ;  /* 0x000000020a067211 */ /* 0x042fe200078408ff */
[----:B------:R0:W-:Y:S03]  /*6ac0*/  STL.64 [R1+0x318], R8 ;  /* 0x0003180801007387 */ /* 0x0001e60000100a00 */
[----:B------:R-:W-:Y:S01]  /*6ad0*/  LEA.HI.X.SX32 R7, R10, R3, 0x1, P2 ;  /* 0x000000030a077211 */ /* 0x000fe200010f0eff */
[----:B0-----:R-:W2:Y:S04]  /*6ae0*/  LDL.LU.64 R8, [R1+0x928] ;  /* 0x0009280001087983 */ /* 0x001ea80000300a00 */
[----:B------:R0:W-:Y:S04]  /*6af0*/  STL.64 [R1+0x310], R4 ;  /* 0x0003100401007387 */ /* 0x0001e80000100a00 */
[----:B0-----:R-:W3:Y:S04]  /*6b00*/  LDL.LU.64 R4, [R1+0x920] ;  /* 0x0009200001047983 */ /* 0x001ee80000300a00 */
[----:B------:R0:W-:Y:S04]  /*6b10*/  STL.64 [R1+0x308], R6 ;  /* 0x0003080601007387 */ /* 0x0001e80000100a00 */
[----:B0-----:R-:W4:Y:S01]  /*6b20*/  LDL.LU.64 R6, [R1+0x918] ;  /* 0x0009180001067983 */ /* 0x001f220000300a00 */
[----:B------:R-:W-:-:S02]  /*6b30*/  IMAD R25, R16, UR5, RZ ;  /* 0x0000000510197c24 */ /* 0x000fc4000f8e02ff */
[----:B------:R-:W-:Y:S02]  /*6b40*/  IMAD.MOV.U32 R12, RZ, RZ, R18 ;  /* 0x000000ffff0c7224 */ /* 0x000fe400078e0012 */
[----:B------:R-:W-:Y:S02]  /*6b50*/  IMAD.MOV.U32 R13, RZ, RZ, R19 ;  /* 0x000000ffff0d7224 */ /* 0x000fe400078e0013 */
[----:B------:R-:W-:Y:S01]  /*6b60*/  IMAD.MOV.U32 R11, RZ, RZ, R17 ;  /* 0x000000ffff0b7224 */ /* 0x000fe200078e0011 */
[-C--:B--2---:R-:W-:Y:S02]  /*6b70*/  LEA R16, P5, R8, R2.reuse, 0x1 ;  /* 0x0000000208107211 */ /* 0x084fe400078a08ff */
[----:B------:R-:W-:-:S03]  /*6b80*/  LEA R18, P6, R9, R2, 0x1 ;  /* 0x0000000209127211 */ /* 0x000fc600078c08ff */
[----:B------:R4:W-:Y:S01]  /*6b90*/  STL [R1+0x2f8], R16 ;  /* 0x0002f81001007387 */ /* 0x0009e20000100800 */
[----:B------:R-:W-:Y:S01]  /*6ba0*/  IMAD.MOV.U32 R10, RZ, RZ, R16 ;  /* 0x000000ffff0a7224 */ /* 0x000fe200078e0010 */
[-C--:B------:R-:W-:Y:S02]  /*6bb0*/  LEA.HI.X.SX32 R19, R9, R3.reuse, 0x1, P6 ;  /* 0x0000000309137211 */ /* 0x080fe400030f0eff */
[----:B------:R-:W-:-:S03]  /*6bc0*/  LEA.HI.X.SX32 R11, R8, R3, 0x1, P5 ;  /* 0x00000003080b7211 */ /* 0x000fc600028f0eff */
[----:B------:R-:W-:Y:S04]  /*6bd0*/  STL.64 [R1+0x300], R18 ;  /* 0x0003001201007387 */ /* 0x000fe80000100a00 */
[----:B------:R-:W-:Y:S01]  /*6be0*/  STL [R1+0x2fc], R11 ;  /* 0x0002fc0b01007387 */ /* 0x000fe20000100800 */
[----:B----4-:R-:W-:-:S04]  /*6bf0*/  LEA R16, P2, R7, R2, 0x1 ;  /* 0x0000000207107211 */ /* 0x010fc800078408ff */
[----:B------:R-:W-:-:S05]  /*6c00*/  LEA.HI.X.SX32 R17, R7, R3, 0x1, P2 ;  /* 0x0000000307117211 */ /* 0x000fca00010f0eff */
[----:B------:R0:W-:Y:S04]  /*6c10*/  STL.64 [R1+0x2f0], R16 ;  /* 0x0002f01001007387 */ /* 0x0001e80000100a00 */
[----:B0-----:R-:W2:Y:S01]  /*6c20*/  LDL.LU.64 R16, [R1+0x910] ;  /* 0x0009100001107983 */ /* 0x001ea20000300a00 */
[-C--:B------:R-:W-:Y:S01]  /*6c30*/  LEA R18, P6, R6, R2.reuse, 0x1 ;  /* 0x0000000206127211 */ /* 0x080fe200078c08ff */
[----:B------:R-:W-:Y:S01]  /*6c40*/  IMAD R29, R51, UR5, RZ ;  /* 0x00000005331d7c24 */ /* 0x000fe2000f8e02ff */
[----:B---3--:R-:W-:Y:S01]  /*6c50*/  LEA R10, P5, R5, R2, 0x1 ;  /* 0x00000002050a7211 */ /* 0x008fe200078a08ff */
[----:B------:R-:W-:Y:S01]  /*6c60*/  IMAD R51, R50, UR5, RZ ;  /* 0x0000000532337c24 */ /* 0x000fe2000f8e02ff */
[----:B------:R-:W-:Y:S01]  /*6c70*/  LEA.HI.X.SX32 R19, R6, R3, 0x1, P6 ;  /* 0x0000000306137211 */ /* 0x000fe200030f0eff */
[----:B------:R-:W-:-:S02]  /*6c80*/  IMAD R50, R46, UR5, RZ ;  /* 0x000000052e327c24 */ /* 0x000fc4000f8e02ff */
[----:B------:R-:W-:Y:S01]  /*6c90*/  IMAD.MOV.U32 R46, RZ, RZ, R28 ;  /* 0x000000ffff2e7224 */ /* 0x000fe200078e001c */
[C---:B------:R-:W-:Y:S01]  /*6ca0*/  LEA R28, P2, R4.reuse, R2, 0x1 ;  /* 0x00000002041c7211 */ /* 0x040fe200078408ff */
[----:B------:R0:W-:Y:S01]  /*6cb0*/  STL.64 [R1+0x2e8], R18 ;  /* 0x0002e81201007387 */ /* 0x0001e20000100a00 */
[----:B------:R-:W-:Y:S01]  /*6cc0*/  IMAD.MOV.U32 R6, RZ, RZ, R18 ;  /* 0x000000ffff067224 */ /* 0x000fe200078e0012 */
[-C--:B------:R-:W-:Y:S01]  /*6cd0*/  LEA.HI.X.SX32 R11, R5, R3.reuse, 0x1, P5 ;  /* 0x00000003050b7211 */ /* 0x080fe200028f0eff */
[----:B------:R-:W-:Y:S02]  /*6ce0*/  IMAD.MOV.U32 R8, RZ, RZ, R12 ;  /* 0x000000ffff087224 */ /* 0x000fe400078e000c */
[----:B------:R-:W-:Y:S02]  /*6cf0*/  IMAD.MOV.U32 R7, RZ, RZ, R19 ;  /* 0x000000ffff077224 */ /* 0x000fe400078e0013 */
[----:B------:R-:W-:Y:S01]  /*6d00*/  IMAD.MOV.U32 R12, RZ, RZ, R29 ;  /* 0x000000ffff0c7224 */ /* 0x000fe200078e001d */
[----:B------:R-:W-:-:S02]  /*6d10*/  LEA.HI.X.SX32 R29, R4, R3, 0x1, P2 ;  /* 0x00000003041d7211 */ /* 0x000fc400010f0eff */
[CC--:B0-----:R-:W-:Y:S01]  /*6d20*/  LEA R18, P6, R15.reuse, R2.reuse, 0x1 ;  /* 0x000000020f127211 */ /* 0x0c1fe200078c08ff */
[----:B------:R-:W-:Y:S01]  /*6d30*/  STL.64 [R1+0x2e0], R10 ;  /* 0x0002e00a01007387 */ /* 0x000fe20000100a00 */
[----:B------:R-:W-:Y:S02]  /*6d40*/  IMAD.MOV.U32 R5, RZ, RZ, R7 ;  /* 0x000000ffff057224 */ /* 0x000fe400078e0007 */
[----:B------:R-:W-:Y:S01]  /*6d50*/  LEA.HI.X.SX32 R19, R15, R3, 0x1, P6 ;  /* 0x000000030f137211 */ /* 0x000fe200030f0eff */
[----:B------:R-:W-:Y:S01]  /*6d60*/  IMAD.MOV.U32 R7, RZ, RZ, R20 ;  /* 0x000000ffff077224 */ /* 0x000fe200078e0014 */
[----:B------:R0:W-:Y:S01]  /*6d70*/  STL.64 [R1+0x2d8], R28 ;  /* 0x0002d81c01007387 */ /* 0x0001e20000100a00 */
[----:B------:R-:W-:Y:S02]  /*6d80*/  IMAD R0, R48, UR5, RZ ;  /* 0x0000000530007c24 */ /* 0x000fe4000f8e02ff */
[----:B------:R-:W-:Y:S02]  /*6d90*/  IMAD R48, R44, UR7, RZ ;  /* 0x000000072c307c24 */ /* 0x000fe4000f8e02ff */
[----:B------:R-:W-:Y:S01]  /*6da0*/  IMAD.MOV.U32 R44, RZ, RZ, R21 ;  /* 0x000000ffff2c7224 */ /* 0x000fe200078e0015 */
[----:B0-----:R-:W3:Y:S04]  /*6db0*/  LDL.LU.64 R28, [R1+0x908] ;  /* 0x00090800011c7983 */ /* 0x001ee80000300a00 */
[----:B------:R0:W-:Y:S04]  /*6dc0*/  STL.64 [R1+0x2d0], R18 ;  /* 0x0002d01201007387 */ /* 0x0001e80000100a00 */
[----:B0-----:R-:W4:Y:S01]  /*6dd0*/  LDL.LU.64 R18, [R1+0x900] ;  /* 0x0009000001127983 */ /* 0x001f220000300a00 */
[----:B--2---:R-:W-:-:S02]  /*6de0*/  LEA R10, P5, R16, R2, 0x1 ;  /* 0x00000002100a7211 */ /* 0x004fc400078a08ff */
[C---:B------:R-:W-:Y:S02]  /*6df0*/  LEA R20, P2, R17.reuse, R2, 0x1 ;  /* 0x0000000211147211 */ /* 0x040fe400078408ff */
[-C--:B------:R-:W-:Y:S02]  /*6e00*/  LEA.HI.X.SX32 R11, R16, R3.reuse, 0x1, P5 ;  /* 0x00000003100b7211 */ /* 0x080fe400028f0eff */
[----:B------:R-:W-:-:S03]  /*6e10*/  LEA.HI.X.SX32 R21, R17, R3, 0x1, P2 ;  /* 0x0000000311157211 */ /* 0x000fc600010f0eff */
[----:B------:R-:W-:Y:S04]  /*6e20*/  STL.64 [R1+0x2c8], R10 ;  /* 0x0002c80a01007387 */ /* 0x000fe80000100a00 */
[----:B------:R0:W-:Y:S04]  /*6e30*/  STL.64 [R1+0x2c0], R20 ;  /* 0x0002c01401007387 */ /* 0x0001e80000100a00 */
[----:B0-----:R-:W2:Y:S01]  /*6e40*/  LDL.LU.64 R20, [R1+0x8f8] ;  /* 0x0008f80001147983 */ /* 0x001ea20000300a00 */
[----:B------:R-:W-:Y:S02]  /*6e50*/  IMAD.MOV.U32 R15, RZ, RZ, R26 ;  /* 0x000000ffff0f7224 */ /* 0x000fe400078e001a */
[----:B------:R-:W-:-:S02]  /*6e60*/  IMAD R23, R23, UR5, RZ ;  /* 0x0000000517177c24 */ /* 0x000fc4000f8e02ff */
[----:B------:R-:W-:Y:S02]  /*6e70*/  IMAD.MOV.U32 R9, RZ, RZ, R13 ;  /* 0x000000ffff097224 */ /* 0x000fe400078e000d */
[----:B------:R-:W-:Y:S02]  /*6e80*/  IMAD.MOV.U32 R10, RZ, RZ, R22 ;  /* 0x000000ffff0a7224 */ /* 0x000fe400078e0016 */
[----:B------:R-:W-:Y:S02]  /*6e90*/  IMAD.MOV.U32 R13, RZ, RZ, R27 ;  /* 0x000000ffff0d7224 */ /* 0x000fe400078e001b */
[----:B------:R-:W-:Y:S02]  /*6ea0*/  IMAD.MOV.U32 R4, RZ, RZ, R6 ;  /* 0x000000ffff047224 */ /* 0x000fe400078e0006 */
[----:B------:R-:W-:Y:S02]  /*6eb0*/  IMAD.MOV.U32 R6, RZ, RZ, R23 ;  /* 0x000000ffff067224 */ /* 0x000fe400078e0017 */
[----:B------:R-:W-:-:S02]  /*6ec0*/  IMAD.MOV.U32 R14, RZ, RZ, R24 ;  /* 0x000000ffff0e7224 */ /* 0x000fc400078e0018 */
[----:B------:R-:W-:Y:S01]  /*6ed0*/  IMAD.MOV.U32 R11, RZ, RZ, R25 ;  /* 0x000000ffff0b7224 */ /* 0x000fe200078e0019 */
[CC--:B----4-:R-:W-:Y:S02]  /*6ee0*/  LEA R26, P6, R18.reuse, R2.reuse, 0x1 ;  /* 0x00000002121a7211 */ /* 0x0d0fe400078c08ff */
[C---:B------:R-:W-:Y:S02]  /*6ef0*/  LEA R22, P5, R19.reuse, R2, 0x1 ;  /* 0x0000000213167211 */ /* 0x040fe400078a08ff */
[-C--:B------:R-:W-:Y:S02]  /*6f00*/  LEA.HI.X.SX32 R27, R18, R3.reuse, 0x1, P6 ;  /* 0x00000003121b7211 */ /* 0x080fe400030f0eff */
[----:B------:R-:W-:-:S03]  /*6f10*/  LEA.HI.X.SX32 R23, R19, R3, 0x1, P5 ;  /* 0x0000000313177211 */ /* 0x000fc600028f0eff */
[----:B------:R0:W-:Y:S01]  /*6f20*/  STL.64 [R1+0x2b8], R26 ;  /* 0x0002b81a01007387 */ /* 0x0001e20000100a00 */
[----:B------:R-:W-:-:S03]  /*6f30*/  IMAD.MOV.U32 R19, RZ, RZ, R17 ;  /* 0x000000ffff137224 */ /* 0x000fc600078e0011 */
[----:B0-----:R-:W4:Y:S01]  /*6f40*/  LDL.LU.64 R26, [R1+0x8f0] ;  /* 0x0008f000011a7983 */ /* 0x001f220000300a00 */
[-C--:B--2---:R-:W-:Y:S02]  /*6f50*/  LEA R16, P2, R20, R2.reuse, 0x1 ;  /* 0x0000000214107211 */ /* 0x084fe400078408ff */
[----:B------:R-:W-:-:S03]  /*6f60*/  LEA R24, P6, R21, R2, 0x1 ;  /* 0x0000000215187211 */ /* 0x000fc600078c08ff */
[----:B------:R-:W-:Y:S01]  /*6f70*/  STL [R1+0x2a8], R16 ;  /* 0x0002a81001007387 */ /* 0x000fe20000100800 */
[----:B------:R-:W-:-:S03]  /*6f80*/  LEA.HI.X.SX32 R19, R20, R3, 0x1, P2 ;  /* 0x0000000314137211 */ /* 0x000fc600010f0eff */
[----:B------:R0:W-:Y:S01]  /*6f90*/  STL.64 [R1+0x2b0], R22 ;  /* 0x0002b01601007387 */ /* 0x0001e20000100a00 */
[----:B------:R-:W-:-:S03]  /*6fa0*/  LEA.HI.X.SX32 R25, R21, R3, 0x1, P6 ;  /* 0x0000000315197211 */ /* 0x000fc600030f0eff */
[----:B0-----:R-:W2:Y:S04]  /*6fb0*/  LDL.LU.64 R22, [R1+0x8e8] ;  /* 0x0008e80001167983 */ /* 0x001ea80000300a00 */
[----:B------:R-:W-:Y:S04]  /*6fc0*/  STL [R1+0x2ac], R19 ;  /* 0x0002ac1301007387 */ /* 0x000fe80000100800 */
[----:B------:R0:W-:Y:S04]  /*6fd0*/  STL.64 [R1+0x2a0], R24 ;  /* 0x0002a01801007387 */ /* 0x0001e80000100a00 */
[----:B0-----:R-:W3:Y:S01]  /*6fe0*/  LDL.LU.64 R24, [R1+0x8e0] ;  /* 0x0008e00001187983 */ /* 0x001ee20000300a00 */
[----:B------:R-:W-:-:S02]  /*6ff0*/  IMAD.MOV.U32 R18, RZ, RZ, R16 ;  /* 0x000000ffff127224 */ /* 0x000fc400078e0010 */
[----:B------:R-:W-:Y:S02]  /*7000*/  IMAD R31, R31, UR5, RZ ;  /* 0x000000051f1f7c24 */ /* 0x000fe4000f8e02ff */
[----:B------:R-:W-:Y:S02]  /*7010*/  IMAD R32, R32, UR5, RZ ;  /* 0x0000000520207c24 */ /* 0x000fe4000f8e02ff */
[----:B------:R-:W-:Y:S02]  /*7020*/  IMAD R33, R33, UR5, RZ ;  /* 0x0000000521217c24 */ /* 0x000fe4000f8e02ff */
[----:B------:R-:W-:Y:S02]  /*7030*/  IMAD R34, R34, UR5, RZ ;  /* 0x0000000522227c24 */ /* 0x000fe4000f8e02ff */
[----:B------:R-:W-:Y:S02]  /*7040*/  IMAD R35, R35, UR5, RZ ;  /* 0x0000000523237c24 */ /* 0x000fe4000f8e02ff */
[----:B------:R-:W-:-:S02]  /*7050*/  IMAD R36, R36, UR5, RZ ;  /* 0x0000000524247c24 */ /* 0x000fc4000f8e02ff */
        /* <DEDUP_REMOVED lines=9> */
[----:B------:R-:W-:Y:S01]  /*70f0*/  IMAD R53, R53, UR5, RZ ;  /* 0x0000000535357c24 */ /* 0x000fe2000f8e02ff */
[CC--:B--2---:R-:W-:Y:S02]  /*7100*/  LEA R16, P5, R22.reuse, R2.reuse, 0x1 ;  /* 0x0000000216107211 */ /* 0x0c4fe400078a08ff */
[----:B------:R-:W-:Y:S02]  /*7110*/  LEA R18, P2, R23, R2, 0x1 ;  /* 0x0000000217127211 */ /* 0x000fe400078408ff */
[----:B------:R-:W-:-:S02]  /*7120*/  LEA.HI.X.SX32 R17, R22, R3, 0x1, P5 ;  /* 0x0000000316117211 */ /* 0x000fc400028f0eff */
[----:B------:R-:W-:-:S03]  /*7130*/  LEA.HI.X.SX32 R19, R23, R3, 0x1, P2 ;  /* 0x0000000317137211 */ /* 0x000fc600010f0eff */
[----:B------:R0:W-:Y:S04]  /*7140*/  STL.64 [R1+0x298], R16 ;  /* 0x0002981001007387 */ /* 0x0001e80000100a00 */
[----:B------:R4:W-:Y:S01]  /*7150*/  STL.64 [R1+0x290], R18 ;  /* 0x0002901201007387 */ /* 0x0009e20000100a00 */
[CC--:B---3--:R-:W-:Y:S02]  /*7160*/  LEA R20, P6, R24.reuse, R2.reuse, 0x1 ;  /* 0x0000000218147211 */ /* 0x0c8fe400078c08ff */
[-C--:B0-----:R-:W-:Y:S02]  /*7170*/  LEA R16, P5, R25, R2.reuse, 0x1 ;  /* 0x0000000219107211 */ /* 0x081fe400078a08ff */
[----:B------:R-:W-:Y:S02]  /*7180*/  LEA.HI.X.SX32 R21, R24, R3, 0x1, P6 ;  /* 0x0000000318157211 */ /* 0x000fe400030f0eff */
[----:B----4-:R-:W-:-:S02]  /*7190*/  LEA R18, P2, R26, R2, 0x1 ;  /* 0x000000021a127211 */ /* 0x010fc400078408ff */
[-C--:B------:R-:W-:Y:S02]  /*71a0*/  LEA.HI.X.SX32 R17, R25, R3.reuse, 0x1, P5 ;  /* 0x0000000319117211 */ /* 0x080fe400028f0eff */
[----:B------:R-:W-:Y:S01]  /*71b0*/  LEA.HI.X.SX32 R19, R26, R3, 0x1, P2 ;  /* 0x000000031a137211 */ /* 0x000fe200010f0eff */
[----:B------:R0:W-:Y:S04]  /*71c0*/  STL.64 [R1+0x288], R20 ;  /* 0x0002881401007387 */ /* 0x0001e80000100a00 */
[----:B------:R1:W-:Y:S04]  /*71d0*/  STL.64 [R1+0x280], R16 ;  /* 0x0002801001007387 */ /* 0x0003e80000100a00 */
[----:B------:R2:W-:Y:S01]  /*71e0*/  STL.64 [R1+0x278], R18 ;  /* 0x0002781201007387 */ /* 0x0005e20000100a00 */
[----:B0-----:R-:W-:-:S02]  /*71f0*/  LEA R20, P6, R27, R2, 0x1 ;  /* 0x000000021b147211 */ /* 0x001fc400078c08ff */
[CC--:B-1----:R-:W-:Y:S02]  /*7200*/  LEA R16, P5, R28.reuse, R2.reuse, 0x1 ;  /* 0x000000021c107211 */ /* 0x0c2fe400078a08ff */
[-C--:B------:R-:W-:Y:S02]  /*7210*/  LEA.HI.X.SX32 R21, R27, R3.reuse, 0x1, P6 ;  /* 0x000000031b157211 */ /* 0x080fe400030f0eff */
[CC--:B--2---:R-:W-:Y:S02]  /*7220*/  LEA R18, P2, R29.reuse, R2.reuse, 0x1 ;  /* 0x000000021d127211 */ /* 0x0c4fe400078408ff */
        /* <DEDUP_REMOVED lines=20> */
[----:B------:R0:W-:Y:S01]  /*7370*/  STL.64 [R1+0x240], R20 ;  /* 0x0002401401007387 */ /* 0x0001e20000100a00 */
[----:B------:R-:W-:-:S03]  /*7380*/  LEA R22, P6, R36, R2, 0x1 ;  /* 0x0000000224167211 */ /* 0x000fc600078c08ff */
[----:B------:R-:W-:Y:S01]  /*7390*/  STL.64 [R1+0x238], R16 ;  /* 0x0002381001007387 */ /* 0x000fe20000100a00 */
[----:B------:R-:W-:-:S03]  /*73a0*/  LEA.HI.X.SX32 R23, R36, R3, 0x1, P6 ;  /* 0x0000000324177211 */ /* 0x000fc600030f0eff */
[----:B------:R1:W-:Y:S01]  /*73b0*/  STL.64 [R1+0x230], R18 ;  /* 0x0002301201007387 */ /* 0x0003e20000100a00 */
[----:B0-----:R-:W-:-:S04]  /*73c0*/  LEA R20, P5, R37, R2, 0x1 ;  /* 0x0000000225147211 */ /* 0x001fc800078a08ff */
[-C--:B------:R-:W-:Y:S02]  /*73d0*/  LEA.HI.X.SX32 R21, R37, R3.reuse, 0x1, P5 ;  /* 0x0000000325157211 */ /* 0x080fe400028f0eff */
[CC--:B-1----:R-:W-:Y:S01]  /*73e0*/  LEA R18, P2, R38.reuse, R2.reuse, 0x1 ;  /* 0x0000000226127211 */ /* 0x0c2fe200078408ff */
[----:B------:R0:W-:Y:S03]  /*73f0*/  STL.64 [R1+0x228], R22 ;  /* 0x0002281601007387 */ /* 0x0001e60000100a00 */
[----:B------:R-:W-:Y:S01]  /*7400*/  LEA.HI.X.SX32 R19, R38, R3, 0x1, P2 ;  /* 0x0000000326137211 */ /* 0x000fe200010f0eff */
[----:B------:R1:W-:Y:S04]  /*7410*/  STL.64 [R1+0x220], R20 ;  /* 0x0002201401007387 */ /* 0x0003e80000100a00 */
[----:B------:R2:W-:Y:S01]  /*7420*/  STL.64 [R1+0x218], R18 ;  /* 0x0002181201007387 */ /* 0x0005e20000100a00 */
[----:B0-----:R-:W-:-:S02]  /*7430*/  LEA R22, P6, R39, R2, 0x1 ;  /* 0x0000000227167211 */ /* 0x001fc400078c08ff */
[CC--:B-1----:R-:W-:Y:S02]  /*7440*/  LEA R20, P5, R40.reuse, R2.reuse, 0x1 ;  /* 0x0000000228147211 */ /* 0x0c2fe400078a08ff */
[-C--:B------:R-:W-:Y:S02]  /*7450*/  LEA.HI.X.SX32 R23, R39, R3.reuse, 0x1, P6 ;  /* 0x0000000327177211 */ /* 0x080fe400030f0eff */
[C---:B--2---:R-:W-:Y:S02]  /*7460*/  LEA R18, P2, R41.reuse, R2, 0x1 ;  /* 0x0000000229127211 */ /* 0x044fe400078408ff */
[-C--:B------:R-:W-:Y:S01]  /*7470*/  LEA.HI.X.SX32 R21, R40, R3.reuse, 0x1, P5 ;  /* 0x0000000328157211 */ /* 0x080fe200028f0eff */
[----:B------:R0:W-:Y:S01]  /*7480*/  STL.64 [R1+0x210], R22 ;  /* 0x0002101601007387 */ /* 0x0001e20000100a00 */
[----:B------:R-:W-:Y:S01]  /*7490*/  LEA.HI.X.SX32 R19, R41, R3, 0x1, P2 ;  /* 0x0000000329137211 */ /* 0x000fe200010f0eff */
[----:B------:R-:W-:Y:S02]  /*74a0*/  IMAD.MOV.U32 R16, RZ, RZ, R6 ;  /* 0x000000ffff107224 */ /* 0x000fe400078e0006 */
[----:B------:R1:W-:Y:S01]  /*74b0*/  STL.64 [R1+0x208], R20 ;  /* 0x0002081401007387 */ /* 0x0003e20000100a00 */
[----:B------:R-:W-:-:S02]  /*74c0*/  IMAD.MOV.U32 R17, RZ, RZ, R15 ;  /* 0x000000ffff117224 */ /* 0x000fc400078e000f */
[----:B------:R-:W-:Y:S01]  /*74d0*/  IMAD.MOV.U32 R6, RZ, RZ, R12 ;  /* 0x000000ffff067224 */ /* 0x000fe200078e000c */
[----:B------:R2:W-:Y:S01]  /*74e0*/  STL.64 [R1+0x200], R18 ;  /* 0x0002001201007387 */ /* 0x0005e20000100a00 */
[CC--:B0-----:R-:W-:Y:S01]  /*74f0*/  LEA R22, P6, R42.reuse, R2.reuse, 0x1 ;  /* 0x000000022a167211 */ /* 0x0c1fe200078c08ff */
[----:B------:R-:W-:Y:S01]  /*7500*/  IMAD.MOV.U32 R15, RZ, RZ, R11 ;  /* 0x000000ffff0f7224 */ /* 0x000fe200078e000b */
[-C--:B-1----:R-:W-:Y:S01]  /*7510*/  LEA R20, P5, R43, R2.reuse, 0x1 ;  /* 0x000000022b147211 */ /* 0x082fe200078a08ff */
[----:B------:R-:W-:Y:S01]  /*7520*/  IMAD.MOV.U32 R12, RZ, RZ, R46 ;  /* 0x000000ffff0c7224 */ /* 0x000fe200078e002e */
[----:B------:R-:W-:Y:S01]  /*7530*/  LEA.HI.X.SX32 R23, R42, R3, 0x1, P6 ;  /* 0x000000032a177211 */ /* 0x000fe200030f0eff */
[----:B------:R-:W-:Y:S01]  /*7540*/  IMAD.MOV.U32 R11, RZ, RZ, R44 ;  /* 0x000000ffff0b7224 */ /* 0x000fe200078e002c */
[-C--:B--2---:R-:W-:Y:S02]  /*7550*/  LEA R18, P2, R45, R2.reuse, 0x1 ;  /* 0x000000022d127211 */ /* 0x084fe400078408ff */
[----:B------:R-:W-:-:S02]  /*7560*/  LEA R46, P6, R47, R2, 0x1 ;  /* 0x000000022f2e7211 */ /* 0x000fc400078c08ff */
[-C--:B------:R-:W-:Y:S02]  /*7570*/  LEA.HI.X.SX32 R21, R43, R3.reuse, 0x1, P5 ;  /* 0x000000032b157211 */ /* 0x080fe400028f0eff */
[-C--:B------:R-:W-:Y:S02]  /*7580*/  LEA R44, P5, R53, R2.reuse, 0x1 ;  /* 0x00000002352c7211 */ /* 0x080fe400078a08ff */
[-C--:B------:R-:W-:Y:S02]  /*7590*/  LEA.HI.X.SX32 R19, R45, R3.reuse, 0x1, P2 ;  /* 0x000000032d137211 */ /* 0x080fe400010f0eff */
[----:B------:R-:W-:Y:S02]  /*75a0*/  LEA R42, P2, R17, R2, 0x1 ;  /* 0x00000002112a7211 */ /* 0x000fe400078408ff */
[-C--:B------:R-:W-:Y:S01]  /*75b0*/  LEA.HI.X.SX32 R47, R47, R3.reuse, 0x1, P6 ;  /* 0x000000032f2f7211 */ /* 0x080fe200030f0eff */
[----:B------:R-:W-:Y:S01]  /*75c0*/  STL.64 [R1+0x1f8], R22 ;  /* 0x0001f81601007387 */ /* 0x000fe20000100a00 */
[----:B------:R-:W-:-:S02]  /*75d0*/  LEA.HI.X.SX32 R45, R53, R3, 0x1, P5 ;  /* 0x00000003352d7211 */ /* 0x000fc400028f0eff */
[----:B------:R-:W-:Y:S01]  /*75e0*/  LEA R40, P6, R16, R2, 0x1 ;  /* 0x0000000210287211 */ /* 0x000fe200078c08ff */
[----:B------:R-:W-:Y:S01]  /*75f0*/  STL.64 [R1+0x1f0], R20 ;  /* 0x0001f01401007387 */ /* 0x000fe20000100a00 */
[----:B------:R-:W-:-:S03]  /*7600*/  LEA.HI.X.SX32 R43, R17, R3, 0x1, P2 ;  /* 0x00000003112b7211 */ /* 0x000fc600010f0eff */
[----:B------:R-:W-:Y:S01]  /*7610*/  STL.64 [R1+0x1e8], R18 ;  /* 0x0001e81201007387 */ /* 0x000fe20000100a00 */
[----:B------:R-:W-:-:S03]  /*7620*/  LEA.HI.X.SX32 R41, R16, R3, 0x1, P6 ;  /* 0x0000000310297211 */ /* 0x000fc600030f0eff */
[----:B------:R0:W-:Y:S01]  /*7630*/  STL.64 [R1+0x7b8], R46 ;  /* 0x0007b82e01007387 */ /* 0x0001e20000100a00 */
[----:B------:R-:W-:-:S03]  /*7640*/  LEA R38, P5, R10, R2, 0x1 ;  /* 0x000000020a267211 */ /* 0x000fc600078a08ff */
[----:B------:R-:W-:Y:S04]  /*7650*/  STL.64 [R1+0x750], R44 ;  /* 0x0007502c01007387 */ /* 0x000fe80000100a00 */
[----:B------:R-:W-:Y:S04]  /*7660*/  STL [R1+0x858], R44 ;  /* 0x0008582c01007387 */ /* 0x000fe80000100800 */
[----:B------:R-:W-:Y:S01]  /*7670*/  STL [R1+0x854], R45 ;  /* 0x0008542d01007387 */ /* 0x000fe20000100800 */
[----:B------:R-:W-:-:S03]  /*7680*/  LEA R36, P2, R14, R2, 0x1 ;  /* 0x000000020e247211 */ /* 0x000fc600078408ff */
[----:B------:R-:W-:Y:S01]  /*7690*/  STL.64 [R1+0x738], R42 ;  /* 0x0007382a01007387 */ /* 0x000fe20000100a00 */
[----:B------:R-:W-:-:S03]  /*76a0*/  LEA.HI.X.SX32 R39, R10, R3, 0x1, P5 ;  /* 0x000000030a277211 */ /* 0x000fc600028f0eff */
[----:B------:R-:W-:Y:S01]  /*76b0*/  STL [R1+0x860], R42 ;  /* 0x0008602a01007387 */ /* 0x000fe20000100800 */
[----:B------:R-:W-:-:S03]  /*76c0*/  IMAD.MOV.U32 R10, RZ, RZ, R12 ;  /* 0x000000ffff0a7224 */ /* 0x000fc600078e000c */
[----:B------:R1:W-:Y:S04]  /*76d0*/  STL [R1+0x85c], R43 ;  /* 0x00085c2b01007387 */ /* 0x0003e80000100800 */
[----:B------:R-:W-:Y:S01]  /*76e0*/  STL.64 [R1+0x6f0], R40 ;  /* 0x0006f02801007387 */ /* 0x000fe20000100a00 */
[----:B------:R-:W-:-:S03]  /*76f0*/  LEA R34, P6, R13, R2, 0x1 ;  /* 0x000000020d227211 */ /* 0x000fc600078c08ff */
[----:B------:R-:W-:Y:S01]  /*7700*/  STL [R1+0x868], R40 ;  /* 0x0008682801007387 */ /* 0x000fe20000100800 */
[----:B------:R-:W-:-:S03]  /*7710*/  LEA.HI.X.SX32 R37, R14, R3, 0x1, P2 ;  /* 0x000000030e257211 */ /* 0x000fc600010f0eff */
[----:B------:R-:W-:Y:S04]  /*7720*/  STL [R1+0x864], R41 ;  /* 0x0008642901007387 */ /* 0x000fe80000100800 */
[----:B------:R-:W2:Y:S04]  /*7730*/  LDL.LU R12, [R1+0x30] ;  /* 0x00003000010c7983 */ /* 0x000ea80000300800 */
[----:B------:R-:W-:Y:S01]  /*7740*/  STL [R1+0x708], R38 ;  /* 0x0007082601007387 */ /* 0x000fe20000100800 */
[----:B------:R-:W-:-:S03]  /*7750*/  LEA.HI.X.SX32 R35, R13, R3, 0x1, P6 ;  /* 0x000000030d237211 */ /* 0x000fc600030f0eff */
[----:B------:R-:W-:Y:S04]  /*7760*/  STL [R1+0x86c], R38 ;  /* 0x00086c2601007387 */ /* 0x000fe80000100800 */
[----:B------:R-:W-:Y:S04]  /*7770*/  STL [R1+0x6e0], R39 ;  /* 0x0006e02701007387 */ /* 0x000fe80000100800 */
[----:B------:R-:W-:Y:S01]  /*7780*/  STL [R1+0x870], R39 ;  /* 0x0008702701007387 */ /* 0x000fe20000100800 */
[----:B------:R-:W-:-:S03]  /*7790*/  LEA R32, P5, R11, R2, 0x1 ;  /* 0x000000020b207211 */ /* 0x000fc600078a08ff */
[----:B------:R-:W3:Y:S04]  /*77a0*/  LDL.LU R14, [R1+0x34] ;  /* 0x00003400010e7983 */ /* 0x000ee80000300800 */
[----:B------:R-:W-:Y:S04]  /*77b0*/  STL.64 [R1+0x6d0], R36 ;  /* 0x0006d02401007387 */ /* 0x000fe80000100a00 */
[----:B------:R-:W-:Y:S04]  /*77c0*/  STL [R1+0x878], R36 ;  /* 0x0008782401007387 */ /* 0x000fe80000100800 */
[----:B------:R-:W-:Y:S01]  /*77d0*/  STL [R1+0x874], R37 ;  /* 0x0008742501007387 */ /* 0x000fe20000100800 */
[----:B------:R-:W-:-:S03]  /*77e0*/  LEA.HI.X.SX32 R33, R11, R3, 0x1, P5 ;  /* 0x000000030b217211 */ /* 0x000fc600028f0eff */
[----:B------:R-:W4:Y:S04]  /*77f0*/  LDL.LU R13, [R1+0x44] ;  /* 0x00004400010d7983 */ /* 0x000f280000300800 */
[----:B------:R-:W-:Y:S01]  /*7800*/  STL.64 [R1+0x6d8], R34 ;  /* 0x0006d82201007387 */ /* 0x000fe20000100a00 */
[----:B------:R-:W-:-:S03]  /*7810*/  LEA R30, P2, R7, R2, 0x1 ;  /* 0x00000002071e7211 */ /* 0x000fc600078408ff */
[----:B------:R-:W-:Y:S04]  /*7820*/  STL [R1+0x880], R34 ;  /* 0x0008802201007387 */ /* 0x000fe80000100800 */
[----:B------:R-:W-:Y:S04]  /*7830*/  STL [R1+0x87c], R35 ;  /* 0x00087c2301007387 */ /* 0x000fe80000100800 */
[----:B------:R-:W4:Y:S01]  /*7840*/  LDL.LU R11, [R1+0x48] ;  /* 0x00004800010b7983 */ /* 0x000f220000300800 */
[----:B------:R-:W-:-:S03]  /*7850*/  LEA.HI.X.SX32 R31, R7, R3, 0x1, P2 ;  /* 0x00000003071f7211 */ /* 0x000fc600010f0eff */
[----:B------:R-:W-:Y:S04]  /*7860*/  STL [R1+0x810], R32 ;  /* 0x0008102001007387 */ /* 0x000fe80000100800 */
[----:B------:R-:W-:Y:S04]  /*7870*/  STL [R1+0x884], R32 ;  /* 0x0008842001007387 */ /* 0x000fe80000100800 */
[----:B------:R-:W-:Y:S04]  /*7880*/  STL [R1+0x800], R33 ;  /* 0x0008002101007387 */ /* 0x000fe80000100800 */
[----:B------:R0:W-:Y:S04]  /*7890*/  STL [R1+0x888], R33 ;  /* 0x0008882101007387 */ /* 0x0001e80000100800 */
[----:B------:R-:W4:Y:S01]  /*78a0*/  LDL.LU R7, [R1+0x50] ;  /* 0x0000500001077983 */ /* 0x000f220000300800 */
[----:B------:R-:W-:-:S02]  /*78b0*/  LEA R28, P6, R15, R2, 0x1 ;  /* 0x000000020f1c7211 */ /* 0x000fc400078c08ff */
[-C--:B------:R-:W-:Y:S02]  /*78c0*/  LEA R26, P5, R6, R2.reuse, 0x1 ;  /* 0x00000002061a7211 */ /* 0x080fe400078a08ff */
[----:B------:R-:W-:Y:S01]  /*78d0*/  LEA.HI.X.SX32 R29, R15, R3, 0x1, P6 ;  /* 0x000000030f1d7211 */ /* 0x000fe200030f0eff */
[----:B------:R-:W-:Y:S01]  /*78e0*/  STL.64 [R1+0x7c8], R30 ;  /* 0x0007c81e01007387 */ /* 0x000fe20000100a00 */
[----:B------:R-:W-:-:S03]  /*78f0*/  LEA R24, P2, R10, R2, 0x1 ;  /* 0x000000020a187211 */ /* 0x000fc600078408ff */
[----:B------:R-:W-:Y:S01]  /*7900*/  STL [R1+0x770], R28 ;  /* 0x0007701c01007387 */ /* 0x000fe20000100800 */
[----:B------:R-:W-:-:S03]  /*7910*/  LEA.HI.X.SX32 R27, R6, R3, 0x1, P5 ;  /* 0x00000003061b7211 */ /* 0x000fc600028f0eff */
[----:B------:R-:W-:Y:S01]  /*7920*/  STL [R1+0x88c], R28 ;  /* 0x00088c1c01007387 */ /* 0x000fe20000100800 */
[----:B------:R-:W-:-:S03]  /*7930*/  LEA.HI.X.SX32 R25, R10, R3, 0x1, P2 ;  /* 0x000000030a197211 */ /* 0x000fc600010f0eff */
[----:B------:R-:W-:Y:S04]  /*7940*/  STL [R1+0x758], R29 ;  /* 0x0007581d01007387 */ /* 0x000fe80000100800 */
[----:B------:R-:W-:Y:S01]  /*7950*/  STL [R1+0x890], R29 ;  /* 0x0008901d01007387 */ /* 0x000fe20000100800 */
[----:B------:R-:W-:-:S03]  /*7960*/  IMAD R49, R49, UR5, RZ ;  /* 0x0000000531317c24 */ /* 0x000fc6000f8e02ff */
[----:B------:R-:W-:Y:S04]  /*7970*/  STL [R1+0x744], R26 ;  /* 0x0007441a01007387 */ /* 0x000fe80000100800 */
[----:B------:R-:W-:Y:S04]  /*7980*/  STL [R1+0x894], R26 ;  /* 0x0008941a01007387 */ /* 0x000fe80000100800 */
[----:B------:R-:W-:Y:S04]  /*7990*/  STL [R1+0x8a0], R26 ;  /* 0x0008a01a01007387 */ /* 0x000fe80000100800 */
[----:B------:R-:W-:Y:S04]  /*79a0*/  STL [R1+0x740], R27 ;  /* 0x0007401b01007387 */ /* 0x000fe80000100800 */
[----:B------:R-:W-:Y:S04]  /*79b0*/  STL [R1+0x8a4], R27 ;  /* 0x0008a41b01007387 */ /* 0x000fe80000100800 */
[----:B------:R-:W-:Y:S01]  /*79c0*/  STL.64 [R1+0x700], R24 ;  /* 0x0007001801007387 */ /* 0x000fe20000100a00 */
[----:B0-----:R-:W-:-:S02]  /*79d0*/  IMAD.MOV.U32 R46, RZ, RZ, R8 ;  /* 0x000000ffff2e7224 */ /* 0x001fc400078e0008 */
[----:B------:R-:W-:Y:S01]  /*79e0*/  IMAD.MOV.U32 R47, RZ, RZ, R9 ;  /* 0x000000ffff2f7224 */ /* 0x000fe200078e0009 */
[----:B--2---:R-:W-:-:S04]  /*79f0*/  LEA R22, P6, R12, R2, 0x1 ;  /* 0x000000020c167211 */ /* 0x004fc800078c08ff */
[----:B------:R-:W-:-:S05]  /*7a00*/  LEA.HI.X.SX32 R23, R12, R3, 0x1, P6 ;  /* 0x000000030c177211 */ /* 0x000fca00030f0eff */
[----:B------:R-:W-:Y:S01]  /*7a10*/  STL.64 [R1+0x6e8], R22 ;  /* 0x0006e81601007387 */ /* 0x000fe20000100a00 */
[----:B---3--:R-:W-:-:S04]  /*7a20*/  LEA R20, P5, R14, R2, 0x1 ;  /* 0x000000020e147211 */ /* 0x008fc800078a08ff */
[----:B------:R-:W-:Y:S01]  /*7a30*/  LEA.HI.X.SX32 R21, R14, R3, 0x1, P5 ;  /* 0x000000030e157211 */ /* 0x000fe200028f0eff */
[----:B------:R-:W-:Y:S01]  /*7a40*/  STL.64 [R1+0x898], R22 ;  /* 0x0008981601007387 */ /* 0x000fe20000100a00 */
[----:B------:R-:W-:-:S03]  /*7a50*/  LEA R14, P5, R49, R2, 0x1 ;  /* 0x00000002310e7211 */ /* 0x000fc600078a08ff */
[----:B------:R-:W-:Y:S01]  /*7a60*/  STL.64 [R1+0x710], R20 ;  /* 0x0007101401007387 */ /* 0x000fe20000100a00 */
[----:B----4-:R-:W-:-:S03]  /*7a70*/  LEA R18, P2, R13, R2, 0x1 ;  /* 0x000000020d127211 */ /* 0x010fc600078408ff */
[----:B-1----:R-:W2:Y:S01]  /*7a80*/  LDL.LU R43, [R1+0x7c] ;  /* 0x00007c00012b7983 */ /* 0x002ea20000300800 */
[----:B------:R-:W-:-:S03]  /*7a90*/  LEA.HI.X.SX32 R19, R13, R3, 0x1, P2 ;  /* 0x000000030d137211 */ /* 0x000fc600010f0eff */
[----:B------:R-:W-:Y:S01]  /*7aa0*/  STL [R1+0x728], R18 ;  /* 0x0007281201007387 */ /* 0x000fe20000100800 */
[----:B------:R-:W-:-:S03]  /*7ab0*/  LEA.HI.X.SX32 R15, R49, R3, 0x1, P5 ;  /* 0x00000003310f7211 */ /* 0x000fc600028f0eff */
[----:B------:R-:W-:Y:S01]  /*7ac0*/  STL [R1+0x718], R19 ;  /* 0x0007181301007387 */ /* 0x000fe20000100800 */
[----:B------:R-:W-:-:S03]  /*7ad0*/  LEA R16, P6, R11, R2, 0x1 ;  /* 0x000000020b107211 */ /* 0x000fc600078c08ff */
[----:B------:R-:W-:Y:S01]  /*7ae0*/  STL.64 [R1+0x8a8], R18 ;  /* 0x0008a81201007387 */ /* 0x000fe20000100a00 */
[----:B------:R-:W-:-:S03]  /*7af0*/  LEA.HI.X.SX32 R17, R11, R3, 0x1, P6 ;  /* 0x000000030b117211 */ /* 0x000fc600030f0eff */
[----:B------:R-:W3:Y:S01]  /*7b00*/  LDL.LU R53, [R1+0x80] ;  /* 0x0000800001357983 */ /* 0x000ee20000300800 */
[----:B------:R-:W-:-:S03]  /*7b10*/  LEA R10, P6, R51, R2, 0x1 ;  /* 0x00000002330a7211 */ /* 0x000fc600078c08ff */
[----:B------:R-:W-:Y:S04]  /*7b20*/  STL.64 [R1+0x808], R16 ;  /* 0x0008081001007387 */ /* 0x000fe80000100a00 */
[----:B------:R-:W4:Y:S01]  /*7b30*/  LDL.LU R49, [R1+0x74] ;  /* 0x0000740001317983 */ /* 0x000f220000300800 */
[----:B------:R-:W-:-:S03]  /*7b40*/  LEA R12, P2, R7, R2, 0x1 ;  /* 0x00000002070c7211 */ /* 0x000fc600078408ff */
[----:B------:R-:W-:Y:S01]  /*7b50*/  STL [R1+0x7d0], R14 ;  /* 0x0007d00e01007387 */ /* 0x000fe20000100800 */
[----:B------:R-:W-:-:S03]  /*7b60*/  LEA.HI.X.SX32 R13, R7, R3, 0x1, P2 ;  /* 0x00000003070d7211 */ /* 0x000fc600010f0eff */
[----:B------:R-:W-:Y:S01]  /*7b70*/  STL [R1+0x7c0], R15 ;  /* 0x0007c00f01007387 */ /* 0x000fe20000100800 */
[----:B------:R-:W-:-:S03]  /*7b80*/  LEA R8, P5, R0, R2, 0x1 ;  /* 0x0000000200087211 */ /* 0x000fc600078a08ff */
[----:B------:R-:W-:Y:S01]  /*7b90*/  STL.64 [R1+0x8b0], R14 ;  /* 0x0008b00e01007387 */ /* 0x000fe20000100a00 */
[----:B------:R-:W-:-:S03]  /*7ba0*/  LEA.HI.X.SX32 R11, R51, R3, 0x1, P6 ;  /* 0x00000003330b7211 */ /* 0x000fc600030f0eff */
[----:B------:R-:W-:Y:S01]  /*7bb0*/  STL [R1+0x780], R12 ;  /* 0x0007800c01007387 */ /* 0x000fe20000100800 */
[----:B------:R-:W-:-:S03]  /*7bc0*/  LEA.HI.X.SX32 R9, R0, R3, 0x1, P5 ;  /* 0x0000000300097211 */ /* 0x000fc600028f0eff */
[----:B------:R-:W-:Y:S04]  /*7bd0*/  STL [R1+0x74c], R13 ;  /* 0x00074c0d01007387 */ /* 0x000fe80000100800 */
[----:B------:R-:W-:Y:S01]  /*7be0*/  STL.64 [R1+0x8b8], R12 ;  /* 0x0008b80c01007387 */ /* 0x000fe20000100a00 */
[----:B------:R-:W-:-:S03]  /*7bf0*/  LEA R6, P2, R50, R2, 0x1 ;  /* 0x0000000232067211 */ /* 0x000fc600078408ff */
[----:B------:R-:W2:Y:S04]  /*7c00*/  LDL.LU R51, [R1+0x8d8] ;  /* 0x0008d80001337983 */ /* 0x000ea80000300800 */
[----:B------:R-:W-:Y:S04]  /*7c10*/  STL [R1+0x748], R10 ;  /* 0x0007480a01007387 */ /* 0x000fe80000100800 */
[----:B------:R-:W-:Y:S04]  /*7c20*/  STL [R1+0x8c0], R10 ;  /* 0x0008c00a01007387 */ /* 0x000fe80000100800 */
[----:B------:R-:W-:Y:S01]  /*7c30*/  STL [R1+0x734], R11 ;  /* 0x0007340b01007387 */ /* 0x000fe20000100800 */
[----:B------:R-:W-:-:S03]  /*7c40*/  LEA.HI.X.SX32 R7, R50, R3, 0x1, P2 ;  /* 0x0000000332077211 */ /* 0x000fc600010f0eff */
[----:B------:R-:W-:Y:S04]  /*7c50*/  STL [R1+0x8c4], R11 ;  /* 0x0008c40b01007387 */ /* 0x000fe80000100800 */
[----:B------:R-:W3:Y:S04]  /*7c60*/  LDL.LU R0, [R1+0x8d4] ;  /* 0x0008d40001007983 */ /* 0x000ee80000300800 */
[----:B------:R-:W-:Y:S04]  /*7c70*/  STL.64 [R1+0x720], R8 ;  /* 0x0007200801007387 */ /* 0x000fe80000100a00 */
[----:B------:R0:W-:Y:S04]  /*7c80*/  STL [R1+0x8c8], R9 ;  /* 0x0008c80901007387 */ /* 0x0001e80000100800 */
[----:B------:R-:W3:Y:S01]  /*7c90*/  LDL.LU R50, [R1+0x8d0] ;  /* 0x0008d00001327983 */ /* 0x000ee20000300800 */
[----:B------:R-:W1:Y:S01]  /*7ca0*/  S2R R42, SR_TID.X ;  /* 0x00000000002a7919 */ /* 0x000e620000002100 */
[----:B------:R-:W-:-:S02]  /*7cb0*/  IMAD R52, R52, UR8, RZ ;  /* 0x0000000834347c24 */ /* 0x000fc4000f8e02ff */
[----:B------:R-:W-:Y:S02]  /*7cc0*/  IMAD.MOV.U32 R44, RZ, RZ, R46 ;  /* 0x000000ffff2c7224 */ /* 0x000fe400078e002e */
[----:B------:R-:W-:Y:S01]  /*7cd0*/  IMAD.MOV.U32 R46, RZ, RZ, R4 ;  /* 0x000000ffff2e7224 */ /* 0x000fe200078e0004 */
[-C--:B------:R-:W-:Y:S01]  /*7ce0*/  LEA R4, P6, R48, R2.reuse, 0x1 ;  /* 0x0000000230047211 */ /* 0x080fe200078c08ff */
[----:B------:R-:W-:Y:S01]  /*7cf0*/  IMAD.MOV.U32 R45, RZ, RZ, R47 ;  /* 0x000000ffff2d7224 */ /* 0x000fe200078e002f */
[----:B------:R-:W-:Y:S01]  /*7d00*/  LEA R2, P2, R52, R2, 0x1 ;  /* 0x0000000234027211 */ /* 0x000fe200078408ff */
[----:B------:R-:W-:Y:S01]  /*7d10*/  IMAD.MOV.U32 R47, RZ, RZ, R5 ;  /* 0x000000ffff2f7224 */ /* 0x000fe200078e0005 */
[-C--:B------:R-:W-:Y:S01]  /*7d20*/  LEA.HI.X.SX32 R5, R48, R3.reuse, 0x1, P6 ;  /* 0x0000000330057211 */ /* 0x080fe200030f0eff */
[----:B------:R-:W-:Y:S01]  /*7d30*/  STL [R1+0x730], R6 ;  /* 0x0007300601007387 */ /* 0x000fe20000100800 */
[----:B------:R-:W-:-:S03]  /*7d40*/  LEA.HI.X.SX32 R3, R52, R3, 0x1, P2 ;  /* 0x0000000334037211 */ /* 0x000fc600010f0eff */
[----:B------:R-:W-:Y:S04]  /*7d50*/  STL [R1+0x72c], R7 ;  /* 0x00072c0701007387 */ /* 0x000fe80000100800 */
[----:B------:R-:W3:Y:S01]  /*7d60*/  LDL.LU R48, [R1+0x8cc] ;  /* 0x0008cc0001307983 */ /* 0x000ee20000300800 */
[----:B-1----:R-:W-:-:S04]  /*7d70*/  SHF.R.U32.HI R42, RZ, 0x6, R42 ;  /* 0x00000006ff2a7819 */ /* 0x002fc8000001162a */
[----:B------:R-:W-:-:S04]  /*7d80*/  SGXT.U32 R42, R42, 0x1 ;  /* 0x000000012a2a781a */ /* 0x000fc80000000000 */
[----:B------:R-:W-:Y:S01]  /*7d90*/  LOP3.LUT R42, R42, 0x36, RZ, 0xfc, !PT ;  /* 0x000000362a2a7812 */ /* 0x000fe200078efcff */
[----:B------:R-:W-:Y:S04]  /*7da0*/  STL.64 [R1+0x760], R4 ;  /* 0x0007600401007387 */ /* 0x000fe80000100a00 */
[----:B------:R1:W-:Y:S04]  /*7db0*/  STL.64 [R1+0x768], R2 ;  /* 0x0007680201007387 */ /* 0x0003e80000100a00 */
[----:B------:R-:W3:Y:S01]  /*7dc0*/  LDL.LU R33, [R1+0x1c4] ;  /* 0x0001c40001217983 */ /* 0x000ee20000300800 */
[----:B0-----:R-:W-:-:S03]  /*7dd0*/  PRMT R9, RZ, 0x7610, R9 ;  /* 0x00007610ff097816 */ /* 0x001fc60000000009 */
[----:B------:R-:W3:Y:S01]  /*7de0*/  LDL.LU R32, [R1+0x1c0] ;  /* 0x0001c00001207983 */ /* 0x000ee20000300800 */
[----:B-1----:R-:W-:-:S03]  /*7df0*/  PRMT R2, RZ, 0x7610, R2 ;  /* 0x00007610ff027816 */ /* 0x002fc60000000002 */
[----:B------:R-:W3:Y:S04]  /*7e00*/  LDL.LU R37, [R1+0x84] ;  /* 0x0000840001257983 */ /* 0x000ee80000300800 */
[----:B------:R-:W3:Y:S01]  /*7e10*/  LDL.LU R36, [R1+0x78] ;  /* 0x0000780001247983 */ /* 0x000ee20000300800 */
[----:B------:R-:W-:Y:S02]  /*7e20*/  PRMT R3, RZ, 0x7610, R3 ;  /* 0x00007610ff037816 */ /* 0x000fe40000000003 */
[-C--:B--2---:R-:W-:Y:S02]  /*7e30*/  LEA R12, P5, R43, R51.reuse, 0x1 ;  /* 0x000000332b0c7211 */ /* 0x084fe400078a08ff */
[-C--:B----4-:R-:W-:Y:S02]  /*7e40*/  LEA R4, P2, R49, R51.reuse, 0x1 ;  /* 0x0000003331047211 */ /* 0x090fe400078408ff */
[----:B---3--:R-:W-:-:S02]  /*7e50*/  LEA R10, P6, R53, R51, 0x1 ;  /* 0x00000033350a7211 */ /* 0x008fc400078c08ff */
[-C--:B------:R-:W-:Y:S01]  /*7e60*/  LEA.HI.X.SX32 R13, R43, R0.reuse, 0x1, P5 ;  /* 0x000000002b0d7211 */ /* 0x080fe200028f0eff */
[----:B------:R-:W-:Y:S01]  /*7e70*/  IMAD.MOV.U32 R43, RZ, RZ, R45 ;  /* 0x000000ffff2b7224 */ /* 0x000fe200078e002d */
[-C--:B------:R-:W-:Y:S01]  /*7e80*/  LEA.HI.X.SX32 R5, R49, R0.reuse, 0x1, P2 ;  /* 0x0000000031057211 */ /* 0x080fe200010f0eff */
[----:B------:R-:W2:Y:S01]  /*7e90*/  LDL.LU R45, [R1+0x70] ;  /* 0x00007000012d7983 */ /* 0x000ea20000300800 */
[----:B------:R-:W-:-:S03]  /*7ea0*/  LEA.HI.X.SX32 R11, R53, R0, 0x1, P6 ;  /* 0x00000000350b7211 */ /* 0x000fc600030f0eff */
[----:B------:R0:W3:Y:S04]  /*7eb0*/  @P4 LDG.E.U16 R9, desc[UR22][R12.64] ;  /* 0x000000160c094981 */ /* 0x0000e8000c1e1500 */
[----:B------:R-:W4:Y:S01]  /*7ec0*/  @P3 LDG.E.U16 R3, desc[UR22][R10.64] ;  /* 0x000000160a033981 */ /* 0x000f22000c1e1500 */
[----:B------:R-:W-:Y:S01]  /*7ed0*/  ISETP.LT.AND P5, PT, R42, R50, P0 ;  /* 0x000000322a00720c */ /* 0x000fe200007a1270 */
[----:B------:R-:W-:Y:S02]  /*7ee0*/  IMAD.MOV.U32 R42, RZ, RZ, R44 ;  /* 0x000000ffff2a7224 */ /* 0x000fe400078e002c */
[----:B------:R-:W3:Y:S04]  /*7ef0*/  LDL.LU R44, [R1+0x6c] ;  /* 0x00006c00012c7983 */ /* 0x000ee80000300800 */
[----:B------:R-:W4:Y:S06]  /*7f00*/  LDL.LU R25, [R1+0x8c] ;  /* 0x00008c0001197983 */ /* 0x000f2c0000300800 */
[----:B------:R1:W4:Y:S01]  /*7f10*/  @P5 LDG.E.U16 R2, desc[UR22][R4.64] ;  /* 0x0000001604025981 */ /* 0x000322000c1e1500 */
[----:B------:R-:W0:Y:S01]  /*7f20*/  S2R R52, SR_TID.X ;  /* 0x0000000000347919 */ /* 0x000e220000002100 */
[----:B------:R-:W1:Y:S01]  /*7f30*/  S2R R29, SR_TID.X ;  /* 0x00000000001d7919 */ /* 0x000e620000002100 */
[----:B0-----:R-:W-:-:S02]  /*7f40*/  SHF.R.U32.HI R52, RZ, 0x6, R52 ;  /* 0x00000006ff347819 */ /* 0x001fc40000011634 */
[----:B-1----:R-:W-:Y:S02]  /*7f50*/  LEA.HI R49, R29, 0xe, RZ, 0x1a ;  /* 0x0000000e1d317811 */ /* 0x002fe400078fd0ff */
[----:B------:R-:W-:Y:S02]  /*7f60*/  SGXT.U32 R52, R52, 0x1 ;  /* 0x000000013434781a */ /* 0x000fe40000000000 */
[CC--:B------:R-:W-:Y:S02]  /*7f70*/  LEA R38, P5, R32.reuse, R51.reuse, 0x1 ;  /* 0x0000003320267211 */ /* 0x0c0fe400078a08ff */
[----:B------:R-:W-:Y:S02]  /*7f80*/  LEA R40, P4, R33, R51, 0x1 ;  /* 0x0000003321287211 */ /* 0x000fe400078808ff */
[----:B------:R-:W-:Y:S01]  /*7f90*/  LEA.HI R35, R29, 0x1e, RZ, 0x1a ;  /* 0x0000001e1d237811 */ /* 0x000fe200078fd0ff */
[----:B------:R-:W-:Y:S01]  /*7fa0*/  IMAD R53, R49, R48, RZ ;  /* 0x0000003031357224 */ /* 0x000fe200078e02ff */
[----:B------:R-:W-:-:S02]  /*7fb0*/  LEA.HI.X.SX32 R39, R32, R0, 0x1, P5 ;  /* 0x0000000020277211 */ /* 0x000fc400028f0eff */
[----:B------:R-:W-:Y:S02]  /*7fc0*/  LEA.HI R30, R29, 0x3e, RZ, 0x1a ;  /* 0x0000003e1d1e7811 */ /* 0x000fe400078fd0ff */
[----:B------:R-:W-:Y:S02]  /*7fd0*/  LOP3.LUT R12, R52, 0x46, RZ, 0xfc, !PT ;  /* 0x00000046340c7812 */ /* 0x000fe400078efcff */
[----:B------:R-:W-:Y:S02]  /*7fe0*/  LEA.HI.X.SX32 R41, R33, R0, 0x1, P4 ;  /* 0x0000000021297211 */ /* 0x000fe400020f0eff */
[-C--:B------:R-:W-:Y:S02]  /*7ff0*/  LEA R14, P6, R36, R51.reuse, 0x1 ;  /* 0x00000033240e7211 */ /* 0x080fe400078c08ff */
[----:B------:R-:W-:Y:S02]  /*8000*/  ISETP.LT.AND P3, PT, R12, R50, P0 ;  /* 0x000000320c00720c */ /* 0x000fe40000761270 */
[----:B------:R-:W-:-:S02]  /*8010*/  LEA R12, P2, R37, R51, 0x1 ;  /* 0x00000033250c7211 */ /* 0x000fc400078408ff */
[-C--:B------:R-:W-:Y:S02]  /*8020*/  LEA.HI.X.SX32 R15, R36, R0.reuse, 0x1, P6 ;  /* 0x00000000240f7211 */ /* 0x080fe400030f0eff */
[C---:B------:R-:W-:Y:S02]  /*8030*/  LOP3.LUT R13, R52.reuse, 0x76, RZ, 0xfc, !PT ;  /* 0x00000076340d7812 */ /* 0x040fe400078efcff */
[----:B------:R-:W-:Y:S02]  /*8040*/  LEA.HI.X.SX32 R13, R37, R0, 0x1, P2 ;  /* 0x00000000250d7211 */ /* 0x000fe400010f0eff */
[----:B------:R-:W-:Y:S02]  /*8050*/  LOP3.LUT R5, R52, 0x66, RZ, 0xfc, !PT ;  /* 0x0000006634057812 */ /* 0x000fe400078efcff */
[C---:B------:R-:W-:Y:S02]  /*8060*/  LEA.HI R34, R29.reuse, 0x4e, RZ, 0x1a ;  /* 0x0000004e1d227811 */ /* 0x040fe400078fd0ff */
[----:B------:R-:W-:-:S03]  /*8070*/  LEA.HI R31, R29, 0x2e, RZ, 0x1a ;  /* 0x0000002e1d1f7811 */ /* 0x000fc600078fd0ff */
[-C--:B------:R-:W-:Y:S01]  /*8080*/  IMAD R11, R34, R48.reuse, RZ ;  /* 0x00000030220b7224 */ /* 0x080fe200078e02ff */
[----:B------:R-:W-:Y:S01]  /*8090*/  LEA.HI R17, R29, 0x5e, RZ, 0x1a ;  /* 0x0000005e1d117811 */ /* 0x000fe200078fd0ff */
[-C--:B------:R-:W-:Y:S01]  /*80a0*/  IMAD R24, R31, R48.reuse, RZ ;  /* 0x000000301f187224 */ /* 0x080fe200078e02ff */
[C---:B------:R-:W-:Y:S02]  /*80b0*/  LEA.HI R16, R29.reuse, 0x6e, RZ, 0x1a ;  /* 0x0000006e1d107811 */ /* 0x040fe400078fd0ff */
[----:B------:R-:W-:Y:S01]  /*80c0*/  LEA.HI R28, R29, 0x7e, RZ, 0x1a ;  /* 0x0000007e1d1c7811 */ /* 0x000fe200078fd0ff */
[-C--:B------:R-:W-:Y:S02]  /*80d0*/  IMAD R4, R17, R48.reuse, RZ ;  /* 0x0000003011047224 */ /* 0x080fe400078e02ff */
[----:B------:R-:W-:Y:S01]  /*80e0*/  IMAD R10, R16, R48, RZ ;  /* 0x00000030100a7224 */ /* 0x000fe200078e02ff */
[----:B--2---:R-:W-:-:S04]  /*80f0*/  LEA R18, P4, R45, R51, 0x1 ;  /* 0x000000332d127211 */ /* 0x004fc800078808ff */
[----:B------:R-:W-:Y:S02]  /*8100*/  LEA.HI.X.SX32 R19, R45, R0, 0x1, P4 ;  /* 0x000000002d137211 */ /* 0x000fe400020f0eff */
[----:B---3--:R-:W-:-:S04]  /*8110*/  LEA R26, P5, R44, R51, 0x1 ;  /* 0x000000332c1a7211 */ /* 0x008fc800078a08ff */
[----:B------:R-:W-:Y:S02]  /*8120*/  LEA.HI.X.SX32 R27, R44, R0, 0x1, P5 ;  /* 0x000000002c1b7211 */ /* 0x000fe400028f0eff */
[-C--:B------:R-:W-:Y:S01]  /*8130*/  LEA R32, P5, R53, R51.reuse, 0x1 ;  /* 0x0000003335207211 */ /* 0x080fe200078a08ff */
[----:B----4-:R0:W-:Y:S01]  /*8140*/  STL [R1+0x14c], R2 ;  /* 0x00014c0201007387 */ /* 0x0101e20000100800 */
[----:B------:R-:W-:-:S03]  /*8150*/  LEA R36, P4, R25, R51, 0x1 ;  /* 0x0000003319247211 */ /* 0x000fc600078808ff */
[----:B------:R1:W-:Y:S01]  /*8160*/  STL [R1+0x154], R9 ;  /* 0x0001540901007387 */ /* 0x0003e20000100800 */
[-C--:B0-----:R-:W-:Y:S02]  /*8170*/  IMAD R2, R35, R48.reuse, RZ ;  /* 0x0000003023027224 */ /* 0x081fe400078e02ff */
[----:B-1----:R-:W-:-:S03]  /*8180*/  IMAD R9, R30, R48, RZ ;  /* 0x000000301e097224 */ /* 0x002fc600078e02ff */
[CC--:B------:R-:W-:Y:S02]  /*8190*/  LEA R44, P6, R2.reuse, R51.reuse, 0x1 ;  /* 0x00000033022c7211 */ /* 0x0c0fe400078c08ff */
[-C--:B------:R-:W-:Y:S02]  /*81a0*/  LEA.HI.X.SX32 R33, R53, R0.reuse, 0x1, P5 ;  /* 0x0000000035217211 */ /* 0x080fe400028f0eff */
[-C--:B------:R-:W-:Y:S02]  /*81b0*/  LEA.HI.X.SX32 R37, R25, R0.reuse, 0x1, P4 ;  /* 0x0000000019257211 */ /* 0x080fe400020f0eff */
[C---:B------:R-:W-:Y:S01]  /*81c0*/  LEA R20, P5, R9.reuse, R51, 0x1 ;  /* 0x0000003309147211 */ /* 0x040fe200078a08ff */
[----:B------:R0:W-:Y:S01]  /*81d0*/  STL [R1+0x150], R3 ;  /* 0x0001500301007387 */ /* 0x0001e20000100800 */
[-C--:B------:R-:W-:Y:S02]  /*81e0*/  LEA.HI.X.SX32 R45, R2, R0.reuse, 0x1, P6 ;  /* 0x00000000022d7211 */ /* 0x080fe400030f0eff */
[----:B------:R-:W-:Y:S01]  /*81f0*/  LEA.HI.X.SX32 R21, R9, R0, 0x1, P5 ;  /* 0x0000000009157211 */ /* 0x000fe200028f0eff */
[----:B------:R-:W-:Y:S04]  /*8200*/  STL.64 [R1+0x1e0], R40 ;  /* 0x0001e02801007387 */ /* 0x000fe80000100a00 */
[----:B------:R-:W-:Y:S04]  /*8210*/  STL.64 [R1+0x1d8], R38 ;  /* 0x0001d82601007387 */ /* 0x000fe80000100a00 */
[----:B------:R-:W-:Y:S04]  /*8220*/  STL.64 [R1+0x1d0], R36 ;  /* 0x0001d02401007387 */ /* 0x000fe80000100a00 */
[----:B------:R-:W-:Y:S04]  /*8230*/  STL.64 [R1+0x1c8], R32 ;  /* 0x0001c82001007387 */ /* 0x000fe80000100a00 */
[----:B------:R-:W-:Y:S04]  /*8240*/  STL.64 [R1+0x1c0], R44 ;  /* 0x0001c02c01007387 */ /* 0x000fe80000100a00 */
[----:B------:R-:W2:Y:S04]  /*8250*/  LDL.LU R9, [R1+0x8c8] ;  /* 0x0008c80001097983 */ /* 0x000ea80000300800 */
[----:B------:R1:W-:Y:S01]  /*8260*/  STL.64 [R1+0x1b0], R20 ;  /* 0x0001b01401007387 */ /* 0x0003e20000100a00 */
[----:B0-----:R-:W-:Y:S01]  /*8270*/  LOP3.LUT R3, R52, 0x56, RZ, 0xfc, !PT ;  /* 0x0000005634037812 */ /* 0x001fe200078efcff */
[----:B-1----:R-:W0:Y:S01]  /*8280*/  S2R R21, SR_TID.X ;  /* 0x0000000000157919 */ /* 0x002e220000002100 */
[----:B------:R-:W-:-:S06]  /*8290*/  PRMT R52, RZ, 0x7610, R52 ;  /* 0x00007610ff347816 */ /* 0x000fcc0000000034 */
[----:B------:R-:W3:Y:S01]  /*82a0*/  @P3 LDG.E.U16 R52, desc[UR22][R12.64] ;  /* 0x000000160c343981 */ /* 0x000ee2000c1e1500 */
[-C--:B------:R-:W-:Y:S02]  /*82b0*/  LEA R2, P6, R11, R51.reuse, 0x1 ;  /* 0x000000330b027211 */ /* 0x080fe400078c08ff */
[----:B------:R-:W-:Y:S02]  /*82c0*/  ISETP.LT.AND P2, PT, R3, R50, P0 ;  /* 0x000000320300720c */ /* 0x000fe40000741270 */
[----:B------:R-:W-:Y:S02]  /*82d0*/  LEA.HI.X.SX32 R3, R11, R0, 0x1, P6 ;  /* 0x000000000b037211 */ /* 0x000fe400030f0eff */
[----:B------:R-:W-:Y:S02]  /*82e0*/  ISETP.LT.AND P6, PT, R5, R50, P0 ;  /* 0x000000320500720c */ /* 0x000fe400007c1270 */
[-C--:B------:R-:W-:Y:S01]  /*82f0*/  LEA R22, P4, R24, R51.reuse, 0x1 ;  /* 0x0000003318167211 */ /* 0x080fe200078808ff */
[----:B------:R-:W-:Y:S01]  /*8300*/  IMAD R48, R28, R48, RZ ;  /* 0x000000301c307224 */ /* 0x000fe200078e02ff */
[----:B------:R-:W-:-:S02]  /*8310*/  LEA R20, P5, R10, R51, 0x1 ;  /* 0x000000330a147211 */ /* 0x000fc400078a08ff */
[----:B------:R-:W-:Y:S02]  /*8320*/  LEA.HI.X.SX32 R23, R24, R0, 0x1, P4 ;  /* 0x0000000018177211 */ /* 0x000fe400020f0eff */
[----:B------:R-:W-:Y:S02]  /*8330*/  LEA R24, P4, R4, R51, 0x1 ;  /* 0x0000003304187211 */ /* 0x000fe400078808ff */
[----:B0-----:R-:W-:-:S04]  /*8340*/  SHF.R.U32.HI R5, RZ, 0x6, R21 ;  /* 0x00000006ff057819 */ /* 0x001fc80000011615 */
[----:B------:R-:W-:-:S04]  /*8350*/  SGXT.U32 R5, R5, 0x1 ;  /* 0x000000010505781a */ /* 0x000fc80000000000 */
[----:B------:R-:W-:Y:S01]  /*8360*/  LOP3.LUT R5, R5, 0x76, RZ, 0xfc, !PT ;  /* 0x0000007605057812 */ /* 0x000fe200078efcff */
[----:B------:R-:W-:Y:S01]  /*8370*/  STL.64 [R1+0x1b8], R22 ;  /* 0x0001b81601007387 */ /* 0x000fe20000100a00 */
[-C--:B------:R-:W-:Y:S02]  /*8380*/  LEA.HI.X.SX32 R25, R4, R0.reuse, 0x1, P4 ;  /* 0x0000000004197211 */ /* 0x080fe400020f0eff */
[----:B------:R-:W-:Y:S01]  /*8390*/  LEA.HI.X.SX32 R21, R10, R0, 0x1, P5 ;  /* 0x000000000a157211 */ /* 0x000fe200028f0eff */
[----:B------:R-:W4:Y:S01]  /*83a0*/  LDL.LU R11, [R1+0x8c4] ;  /* 0x0008c400010b7983 */ /* 0x000f220000300800 */
[C---:B------:R-:W-:Y:S02]  /*83b0*/  LEA R4, P4, R48.reuse, R51, 0x1 ;  /* 0x0000003330047211 */ /* 0x040fe400078808ff */
[----:B------:R-:W-:Y:S01]  /*83c0*/  ISETP.LT.AND P5, PT, R5, R50, P0 ;  /* 0x000000320500720c */ /* 0x000fe200007a1270 */
[----:B------:R-:W-:Y:S01]  /*83d0*/  STL.64 [R1+0x1a8], R2 ;  /* 0x0001a80201007387 */ /* 0x000fe20000100a00 */
[----:B------:R-:W-:-:S03]  /*83e0*/  LEA.HI.X.SX32 R5, R48, R0, 0x1, P4 ;  /* 0x0000000030057211 */ /* 0x000fc600020f0eff */
[----:B------:R-:W-:Y:S01]  /*83f0*/  STL.64 [R1+0x778], R2 ;  /* 0x0007780201007387 */ /* 0x000fe20000100a00 */
[----:B------:R-:W-:-:S03]  /*8400*/  PRMT R48, RZ, 0x7610, R48 ;  /* 0x00007610ff307816 */ /* 0x000fc60000000030 */
[----:B------:R-:W2:Y:S01]  /*8410*/  LDL.LU R10, [R1+0x8c0] ;  /* 0x0008c000010a7983 */ /* 0x000ea20000300800 */
[----:B------:R-:W-:-:S03]  /*8420*/  PRMT R53, RZ, 0x7610, R53 ;  /* 0x00007610ff357816 */ /* 0x000fc60000000035 */
[----:B------:R-:W-:Y:S04]  /*8430*/  STL.64 [R1+0x1a0], R24 ;  /* 0x0001a01801007387 */ /* 0x000fe80000100a00 */
[----:B------:R0:W-:Y:S04]  /*8440*/  STL.64 [R1+0x788], R24 ;  /* 0x0007881801007387 */ /* 0x0001e80000100a00 */
[----:B------:R-:W2:Y:S04]  /*8450*/  @P6 LDG.E.U16 R48, desc[UR22][R18.64] ;  /* 0x0000001612306981 */ /* 0x000ea8000c1e1500 */
[----:B------:R-:W4:Y:S01]  /*8460*/  @P2 LDG.E.U16 R53, desc[UR22][R14.64] ;  /* 0x000000160e352981 */ /* 0x000f22000c1e1500 */
[----:B0-----:R-:W-:-:S06]  /*8470*/  PRMT R25, RZ, 0x7610, R25 ;  /* 0x00007610ff197816 */ /* 0x001fcc0000000019 */
[----:B------:R0:W4:Y:S04]  /*8480*/  @P5 LDG.E.U16 R25, desc[UR22][R26.64] ;  /* 0x000000161a195981 */ /* 0x000128000c1e1500 */
[----:B------:R-:W-:Y:S04]  /*8490*/  STL.64 [R1+0x190], R20 ;  /* 0x0001901401007387 */ /* 0x000fe80000100a00 */
[----:B------:R-:W-:Y:S04]  /*84a0*/  STL [R1+0x7a0], R20 ;  /* 0x0007a01401007387 */ /* 0x000fe80000100800 */
[----:B------:R-:W-:Y:S04]  /*84b0*/  STL [R1+0x790], R21 ;  /* 0x0007901501007387 */ /* 0x000fe80000100800 */
[----:B------:R-:W4:Y:S01]  /*84c0*/  LDL.LU.64 R12, [R1+0x8b8] ;  /* 0x0008b800010c7983 */ /* 0x000f220000300a00 */
[----:B------:R-:W-:-:S02]  /*84d0*/  PRMT R0, RZ, 0x7610, R0 ;  /* 0x00007610ff007816 */ /* 0x000fc40000000000 */
[-C--:B------:R-:W-:Y:S02]  /*84e0*/  ISETP.LT.AND P4, PT, R49, R50.reuse, P0 ;  /* 0x000000323100720c */ /* 0x080fe40000781270 */
[----:B------:R-:W-:Y:S02]  /*84f0*/  ISETP.LT.AND P3, PT, R35, R50, P0 ;  /* 0x000000322300720c */ /* 0x000fe40000761270 */
[----:B------:R-:W-:Y:S02]  /*8500*/  PRMT R3, RZ, 0x7610, R3 ;  /* 0x00007610ff037816 */ /* 0x000fe40000000003 */
[----:B------:R-:W-:-:S07]  /*8510*/  PRMT R24, RZ, 0x7610, R24 ;  /* 0x00007610ff187816 */ /* 0x000fce0000000018 */
[----:B------:R-:W4:Y:S04]  /*8520*/  @P4 LDG.E.U16 R3, desc[UR22][R32.64] ;  /* 0x0000001620034981 */ /* 0x000f28000c1e1500 */
[----:B---3--:R1:W-:Y:S02]  /*8530*/  STL [R1+0x148], R52 ;  /* 0x0001483401007387 */ /* 0x0083e40000100800 */
[----:B-1----:R-:W1:Y:S02]  /*8540*/  S2R R52, SR_TID.X ;  /* 0x0000000000347919 */ /* 0x002e640000002100 */
[----:B------:R-:W-:Y:S04]  /*8550*/  STL.64 [R1+0xa0], R4 ;  /* 0x0000a00401007387 */ /* 0x000fe80000100a00 */
[----:B------:R-:W-:Y:S04]  /*8560*/  STL.64 [R1+0x798], R4 ;  /* 0x0007980401007387 */ /* 0x000fe80000100a00 */
[----:B------:R-:W3:Y:S04]  /*8570*/  LDL.LU.64 R14, [R1+0x8b0] ;  /* 0x0008b000010e7983 */ /* 0x000ee80000300a00 */
[----:B------:R-:W3:Y:S04]  /*8580*/  LDL.LU.64 R18, [R1+0x8a8] ;  /* 0x0008a80001127983 */ /* 0x000ee80000300a00 */
[----:B------:R-:W3:Y:S01]  /*8590*/  LDL.LU R27, [R1+0x8a4] ;  /* 0x0008a400011b7983 */ /* 0x000ee20000300800 */
[----:B-1----:R-:W-:-:S04]  /*85a0*/  SHF.R.U32.HI R52, RZ, 0x6, R52 ;  /* 0x00000006ff347819 */ /* 0x002fc80000011634 */
[----:B------:R-:W-:-:S04]  /*85b0*/  SGXT.U32 R52, R52, 0x1 ;  /* 0x000000013434781a */ /* 0x000fc80000000000 */
[C---:B0-----:R-:W-:Y:S01]  /*85c0*/  LOP3.LUT R26, R52.reuse, 0x4, RZ, 0xfc, !PT ;  /* 0x00000004341a7812 */ /* 0x041fe200078efcff */
[----:B--2---:R-:W-:Y:S04]  /*85d0*/  STL [R1+0x140], R48 ;  /* 0x0001403001007387 */ /* 0x004fe80000100800 */
[----:B----4-:R-:W-:Y:S04]  /*85e0*/  STL [R1+0x144], R53 ;  /* 0x0001443501007387 */ /* 0x010fe80000100800 */
[----:B------:R0:W-:Y:S04]  /*85f0*/  STL [R1+0x13c], R25 ;  /* 0x00013c1901007387 */ /* 0x0001e80000100800 */
[----:B------:R-:W2:Y:S01]  /*8600*/  LDL.LU R26, [R1+0x8a0] ;  /* 0x0008a000011a7983 */ /* 0x000ea20000300800 */
[----:B0-----:R-:W-:-:S04]  /*8610*/  LOP3.LUT R25, R52, 0x2, RZ, 0xfc, !PT ;  /* 0x0000000234197812 */ /* 0x001fc800078efcff */
[-C--:B------:R-:W-:Y:S02]  /*8620*/  ISETP.LT.AND P2, PT, R25, R50.reuse, P0 ;  /* 0x000000321900720c */ /* 0x080fe40000741270 */
[----:B------:R-:W-:Y:S02]  /*8630*/  LOP3.LUT R25, R52, 0x6, RZ, 0xfc, !PT ;  /* 0x0000000634197812 */ /* 0x000fe400078efcff */
[----:B------:R-:W0:Y:S02]  /*8640*/  S2R R52, SR_TID.X ;  /* 0x0000000000347919 */ /* 0x000e240000002100 */
[----:B------:R-:W-:-:S07]  /*8650*/  ISETP.LT.AND P5, PT, R25, R50, P0 ;  /* 0x000000321900720c */ /* 0x000fce00007a1270 */
[----:B------:R-:W4:Y:S01]  /*8660*/  @P2 LDG.E.U16 R0, desc[UR22][R40.64] ;  /* 0x0000001628002981 */ /* 0x000f22000c1e1500 */
[----:B------:R-:W-:Y:S02]  /*8670*/  PRMT R4, RZ, 0x7610, R4 ;  /* 0x00007610ff047816 */ /* 0x000fe40000000004 */
[----:B------:R-:W-:-:S04]  /*8680*/  PRMT R5, RZ, 0x7610, R5 ;  /* 0x00007610ff057816 */ /* 0x000fc80000000005 */
[----:B------:R-:W3:Y:S04]  /*8690*/  @P3 LDG.E.U16 R4, desc[UR22][R44.64] ;  /* 0x000000162c043981 */ /* 0x000ee8000c1e1500 */
[----:B------:R-:W3:Y:S01]  /*86a0*/  @P5 LDG.E.U16 R5, desc[UR22][R36.64] ;  /* 0x0000001624055981 */ /* 0x000ee2000c1e1500 */
[----:B0-----:R-:W-:-:S04]  /*86b0*/  SHF.R.U32.HI R52, RZ, 0x6, R52 ;  /* 0x00000006ff347819 */ /* 0x001fc80000011634 */
[----:B------:R-:W-:-:S04]  /*86c0*/  SGXT.U32 R52, R52, 0x1 ;  /* 0x000000013434781a */ /* 0x000fc80000000000 */
[----:B------:R-:W-:-:S04]  /*86d0*/  LOP3.LUT R52, R52, 0x4, RZ, 0xfc, !PT ;  /* 0x0000000434347812 */ /* 0x000fc800078efcff */
[----:B------:R-:W-:-:S13]  /*86e0*/  ISETP.LT.AND P6, PT, R52, R50, P0 ;  /* 0x000000323400720c */ /* 0x000fda00007c1270 */
[----:B------:R-:W3:Y:S01]  /*86f0*/  @P6 LDG.E.U16 R24, desc[UR22][R38.64] ;  /* 0x0000001626186981 */ /* 0x000ee2000c1e1500 */
[-C--:B------:R-:W-:Y:S02]  /*8700*/  ISETP.LT.AND P2, PT, R31, R50.reuse, P0 ;  /* 0x000000321f00720c */ /* 0x080fe40000741270 */
[-C--:B------:R-:W-:Y:S02]  /*8710*/  ISETP.LT.AND P5, PT, R34, R50.reuse, P0 ;  /* 0x000000322200720c */ /* 0x080fe400007a1270 */
[-C--:B------:R-:W-:Y:S01]  /*8720*/  ISETP.LT.AND P6, PT, R30, R50.reuse, P0 ;  /* 0x000000321e00720c */ /* 0x080fe200007c1270 */
[----:B------:R-:W-:Y:S02]  /*8730*/  IMAD.MOV.U32 R30, RZ, RZ, R42 ;  /* 0x000000ffff1e7224 */ /* 0x000fe400078e002a */
[----:B------:R-:W-:Y:S01]  /*8740*/  IMAD.MOV.U32 R31, RZ, RZ, R43 ;  /* 0x000000ffff1f7224 */ /* 0x000fe200078e002b */
[-C--:B------:R-:W-:Y:S02]  /*8750*/  ISETP.LT.AND P3, PT, R16, R50.reuse, P0 ;  /* 0x000000321000720c */ /* 0x080fe40000761270 */
[----:B------:R-:W-:-:S02]  /*8760*/  ISETP.LT.AND P4, PT, R17, R50, P0 ;  /* 0x000000321100720c */ /* 0x000fc40000781270 */
[----:B--2---:R-:W-:-:S06]  /*8770*/  PRMT R26, RZ, 0x7610, R26 ;  /* 0x00007610ff1a7816 */ /* 0x004fcc000000001a */
[----:B------:R-:W2:Y:S04]  /*8780*/  @P2 LDG.E.U16 R26, desc[UR22][R22.64] ;  /* 0x00000016161a2981 */ /* 0x000ea8000c1e1500 */
[----:B----4-:R-:W-:Y:S04]  /*8790*/  STL [R1+0x7b0], R0 ;  /* 0x0007b00001007387 */ /* 0x010fe80000100800 */
        /* <DEDUP_REMOVED lines=11> */
[----:B------:R0:W-:Y:S04]  /*8850*/  STL [R1+0x100], R3 ;  /* 0x0001000301007387 */ /* 0x0001e80000100800 */
[----:B0-----:R-:W4:Y:S04]  /*8860*/  LDL.LU R3, [R1+0xb0] ;  /* 0x0000b00001037983 */ /* 0x001f280000300800 */
[----:B------:R-:W4:Y:S04]  /*8870*/  LDL.LU R43, [R1+0xac] ;  /* 0x0000ac00012b7983 */ /* 0x000f280000300800 */
[----:B------:R-:W4:Y:S04]  /*8880*/  LDL.LU R44, [R1+0xa8] ;  /* 0x0000a800012c7983 */ /* 0x000f280000300800 */
[----:B------:R-:W4:Y:S04]  /*8890*/  LDL.LU R45, [R1+0x9c] ;  /* 0x00009c00012d7983 */ /* 0x000f280000300800 */
[----:B------:R-:W4:Y:S04]  /*88a0*/  LDL.LU R49, [R1+0x98] ;  /* 0x0000980001317983 */ /* 0x000f280000300800 */
[----:B---3--:R0:W-:Y:S04]  /*88b0*/  STL [R1+0xfc], R4 ;  /* 0x0000fc0401007387 */ /* 0x0081e80000100800 */
[----:B0-----:R-:W3:Y:S04]  /*88c0*/  LDL.LU R4, [R1+0x10c] ;  /* 0x00010c0001047983 */ /* 0x001ee80000300800 */
[----:B------:R0:W-:Y:S04]  /*88d0*/  STL [R1+0x138], R5 ;  /* 0x0001380501007387 */ /* 0x0001e80000100800 */
[----:B------:R1:W-:Y:S04]  /*88e0*/  STL [R1+0x104], R24 ;  /* 0x0001041801007387 */ /* 0x0003e80000100800 */
[----:B0-----:R-:W3:Y:S04]  /*88f0*/  LDL.LU R5, [R1+0x108] ;  /* 0x0001080001057983 */ /* 0x001ee80000300800 */
[----:B-1----:R-:W3:Y:S04]  /*8900*/  LDL.LU R24, [R1+0xdc] ;  /* 0x0000dc0001187983 */ /* 0x002ee80000300800 */
[----:B------:R-:W3:Y:S04]  /*8910*/  LDL.LU R25, [R1+0xd4] ;  /* 0x0000d40001197983 */ /* 0x000ee80000300800 */
[----:B------:R-:W3:Y:S04]  /*8920*/  LDL.LU R16, [R1+0x94] ;  /* 0x0000940001107983 */ /* 0x000ee80000300800 */
[----:B------:R-:W3:Y:S01]  /*8930*/  LDL.LU R17, [R1+0x90] ;  /* 0x0000900001117983 */ /* 0x000ee20000300800 */
[----:B------:R-:W-:Y:S01]  /*8940*/  IMAD.SHL.U32 R48, R29, 0x2, RZ ;  /* 0x000000021d307824 */ /* 0x000fe200078e00ff */
[----:B------:R-:W-:Y:S01]  /*8950*/  SHF.R.S32.HI R53, RZ, 0x6, R29 ;  /* 0x00000006ff357819 */ /* 0x000fe2000001141d */
[----:B------:R-:W-:-:S04]  /*8960*/  @!UP1 UIADD3 UR4, UPT, UPT, -UR4, 0x100000, URZ ;  /* 0x0010000004049890 */ /* 0x000fc8000fffe1ff */
[----:B------:R-:W-:Y:S02]  /*8970*/  @!UP1 USHF.L.U32 UR5, UR4, 0xb, URZ ;  /* 0x0000000b04059899 */ /* 0x000fe400080006ff */
[----:B------:R-:W-:Y:S01]  /*8980*/  @!UP1 USHF.L.U32 UR4, UR4, 0x1, URZ ;  /* 0x0000000104049899 */ /* 0x000fe200080006ff */
[----:B------:R-:W3:Y:S01]  /*8990*/  LDL.LU.64 R22, [R1+0x898] ;  /* 0x0008980001167983 */ /* 0x000ee20000300a00 */
[----:B------:R-:W-:Y:S02]  /*89a0*/  LOP3.LUT R52, R48, 0x7e, RZ, 0xc0, !PT ;  /* 0x0000007e30347812 */ /* 0x000fe400078ec0ff */
[----:B------:R-:W-:Y:S01]  /*89b0*/  SGXT R53, R53, 0x1 ;  /* 0x000000013535781a */ /* 0x000fe20000000200 */
[----:B------:R-:W-:Y:S01]  /*89c0*/  VOTEU.ALL UP1, P1 ;  /* 0x0000000000ff7886 */ /* 0x000fe20000820000 */
[----:B------:R-:W-:Y:S02]  /*89d0*/  LOP3.LUT R29, R29, 0x7f, RZ, 0xc0, !PT ;  /* 0x0000007f1d1d7812 */ /* 0x000fe400078ec0ff */
[----:B------:R-:W-:-:S02]  /*89e0*/  LOP3.LUT R53, R52, 0x90, R53, 0x78, !PT ;  /* 0x0000009034357812 */ /* 0x000fc400078e7835 */
[-C--:B------:R-:W-:Y:S02]  /*89f0*/  ISETP.LT.AND P2, PT, R29, R50.reuse, P0 ;  /* 0x000000321d00720c */ /* 0x080fe40000741270 */
[----:B------:R-:W-:Y:S01]  /*8a00*/  ISETP.LT.AND P0, PT, R28, R50, P0 ;  /* 0x000000321c00720c */ /* 0x000fe20000701270 */
[----:B------:R0:W1:Y:S01]  /*8a10*/  @!UP1 SYNCS.EXCH.64 URZ, [UR11+0x10008], UR4 ;  /* 0x010008040bff95b2 */ /* 0x0000620008000100 */
[----:B--2---:R2:W-:Y:S04]  /*8a20*/  STL [R1+0xf8], R26 ;  /* 0x0000f81a01007387 */ /* 0x0045e80000100800 */
[----:B--2---:R-:W2:Y:S04]  /*8a30*/  LDL.LU R26, [R1+0x894] ;  /* 0x00089400011a7983 */ /* 0x004ea80000300800 */
[----:B------:R-:W2:Y:S04]  /*8a40*/  LDL.LU R29, [R1+0x890] ;  /* 0x00089000011d7983 */ /* 0x000ea80000300800 */
[----:B------:R-:W2:Y:S04]  /*8a50*/  LDL.LU R28, [R1+0x88c] ;  /* 0x00088c00011c7983 */ /* 0x000ea80000300800 */
[----:B----4-:R4:W-:Y:S04]  /*8a60*/  STS.U16 [R53+UR11], R33 ;  /* 0x0000002135007988 */ /* 0x0109e8000800040b */
[----:B------:R0:W-:Y:S04]  /*8a70*/  STS.U16 [R53+UR11+0x400], R32 ;  /* 0x0004002035007988 */ /* 0x0001e8000800040b */
[----:B------:R1:W-:Y:S04]  /*8a80*/  STS.U16 [R53+UR11+0x800], R34 ;  /* 0x0008002235007988 */ /* 0x0003e8000800040b */
[----:B----4-:R-:W4:Y:S04]  /*8a90*/  LDL.LU R33, [R1+0x888] ;  /* 0x0008880001217983 */ /* 0x010f280000300800 */
[----:B0-----:R-:W2:Y:S04]  /*8aa0*/  LDL.LU R32, [R1+0x884] ;  /* 0x0008840001207983 */ /* 0x001ea80000300800 */
[----:B-1----:R-:W2:Y:S04]  /*8ab0*/  LDL.LU R34, [R1+0x880] ;  /* 0x0008800001227983 */ /* 0x002ea80000300800 */
[----:B------:R0:W-:Y:S04]  /*8ac0*/  STS.U16 [R53+UR11+0xc00], R35 ;  /* 0x000c002335007988 */ /* 0x0001e8000800040b */
[----:B------:R1:W-:Y:S04]  /*8ad0*/  STS.U16 [R53+UR11+0x1000], R36 ;  /* 0x0010002435007988 */ /* 0x0003e8000800040b */
[----:B------:R1:W-:Y:S04]  /*8ae0*/  STS.U16 [R53+UR11+0x1400], R37 ;  /* 0x0014002535007988 */ /* 0x0003e8000800040b */
[----:B0-----:R-:W2:Y:S04]  /*8af0*/  LDL.LU R35, [R1+0x87c] ;  /* 0x00087c0001237983 */ /* 0x001ea80000300800 */
[----:B-1----:R-:W2:Y:S04]  /*8b00*/  LDL.LU R36, [R1+0x878] ;  /* 0x0008780001247983 */ /* 0x002ea80000300800 */
[----:B------:R-:W2:Y:S04]  /*8b10*/  LDL.LU R37, [R1+0x874] ;  /* 0x0008740001257983 */ /* 0x000ea80000300800 */
[----:B------:R0:W-:Y:S04]  /*8b20*/  STS.U16 [R53+UR11+0x1800], R39 ;  /* 0x0018002735007988 */ /* 0x0001e8000800040b */
[----:B------:R1:W-:Y:S04]  /*8b30*/  STS.U16 [R53+UR11+0x2c00], R3 ;  /* 0x002c000335007988 */ /* 0x0003e8000800040b */
[----:B------:R1:W-:Y:S04]  /*8b40*/  STS.U16 [R53+UR11+0x1c00], R38 ;  /* 0x001c002635007988 */ /* 0x0003e8000800040b */
[----:B0-----:R-:W2:Y:S01]  /*8b50*/  LDL.LU R39, [R1+0x870] ;  /* 0x0008700001277983 */ /* 0x001ea20000300800 */
[----:B-1----:R-:W-:-:S03]  /*8b60*/  LOP3.LUT R3, R53, 0x20, RZ, 0x3c, !PT ;  /* 0x0000002035037812 */ /* 0x002fc600078e3cff */
[----:B------:R0:W-:Y:S04]  /*8b70*/  STS.U16 [R53+UR11+0x2000], R40 ;  /* 0x0020002835007988 */ /* 0x0001e8000800040b */
[----:B------:R-:W2:Y:S04]  /*8b80*/  LDL.LU R38, [R1+0x86c] ;  /* 0x00086c0001267983 */ /* 0x000ea80000300800 */
[----:B------:R1:W-:Y:S04]  /*8b90*/  STS.U16 [R53+UR11+0x2400], R41 ;  /* 0x0024002935007988 */ /* 0x0003e8000800040b */
[----:B0-----:R-:W2:Y:S04]  /*8ba0*/  LDL.LU R40, [R1+0x868] ;  /* 0x0008680001287983 */ /* 0x001ea80000300800 */
[----:B------:R0:W-:Y:S04]  /*8bb0*/  STS.U16 [R53+UR11+0x2800], R42 ;  /* 0x0028002a35007988 */ /* 0x0001e8000800040b */
[----:B-1----:R-:W2:Y:S04]  /*8bc0*/  LDL.LU R41, [R1+0x864] ;  /* 0x0008640001297983 */ /* 0x002ea80000300800 */
[----:B------:R1:W-:Y:S04]  /*8bd0*/  STS.U16 [R53+UR11+0x3000], R43 ;  /* 0x0030002b35007988 */ /* 0x0003e8000800040b */
[----:B------:R0:W-:Y:S04]  /*8be0*/  STS.U16 [R53+UR11+0x3400], R44 ;  /* 0x0034002c35007988 */ /* 0x0001e8000800040b */
[----:B------:R1:W-:Y:S04]  /*8bf0*/  STS.U16 [R53+UR11+0x3800], R45 ;  /* 0x0038002d35007988 */ /* 0x0003e8000800040b */
[----:B------:R1:W-:Y:S04]  /*8c00*/  STS.U16 [R53+UR11+0x3c00], R49 ;  /* 0x003c003135007988 */ /* 0x0003e8000800040b */
[----:B0-----:R-:W2:Y:S04]  /*8c10*/  LDL.LU R42, [R1+0x860] ;  /* 0x00086000012a7983 */ /* 0x001ea80000300800 */
[----:B---3--:R-:W-:Y:S04]  /*8c20*/  STS.U16 [R3+UR11+0xd00], R4 ;  /* 0x000d000403007988 */ /* 0x008fe8000800040b */
[----:B-1----:R-:W3:Y:S04]  /*8c30*/  LDL.LU R43, [R1+0x85c] ;  /* 0x00085c00012b7983 */ /* 0x002ee80000300800 */
[----:B------:R-:W-:Y:S04]  /*8c40*/  STS.U16 [R3+UR11+0x1100], R5 ;  /* 0x0011000503007988 */ /* 0x000fe8000800040b */
[----:B------:R-:W2:Y:S04]  /*8c50*/  LDL.LU R44, [R1+0x858] ;  /* 0x00085800012c7983 */ /* 0x000ea80000300800 */
[----:B------:R-:W-:Y:S04]  /*8c60*/  STS.U16 [R3+UR11+0x1500], R24 ;  /* 0x0015001803007988 */ /* 0x000fe8000800040b */
[----:B------:R-:W2:Y:S04]  /*8c70*/  LDL.LU R45, [R1+0x854] ;  /* 0x00085400012d7983 */ /* 0x000ea80000300800 */
[----:B------:R-:W-:Y:S04]  /*8c80*/  STS.U16 [R3+UR11+0x1900], R25 ;  /* 0x0019001903007988 */ /* 0x000fe8000800040b */
[----:B------:R-:W2:Y:S04]  /*8c90*/  LDL.LU R49, [R1+0x850] ;  /* 0x0008500001317983 */ /* 0x000ea80000300800 */
[----:B------:R-:W-:Y:S04]  /*8ca0*/  STS.U16 [R3+UR11+0x1d00], R16 ;  /* 0x001d001003007988 */ /* 0x000fe8000800040b */
[----:B------:R-:W-:Y:S04]  /*8cb0*/  STL [R1+0x7b4], R53 ;  /* 0x0007b43501007387 */ /* 0x000fe80000100800 */
[----:B------:R0:W-:Y:S04]  /*8cc0*/  STS.U16 [R3+UR11+0x2100], R17 ;  /* 0x0021001103007988 */ /* 0x0001e8000800040b */
[----:B0-----:R-:W2:Y:S04]  /*8cd0*/  LDL.64 R16, [R1+0x1e8] ;  /* 0x0001e80001107983 */ /* 0x001ea80000100a00 */
[----:B--2---:R0:W-:Y:S04]  /*8ce0*/  STL.64 [R1+0x818], R16 ;  /* 0x0008181001007387 */ /* 0x0041e80000100a00 */
[----:B0-----:R-:W2:Y:S01]  /*8cf0*/  LDL.64 R16, [R1+0x228] ;  /* 0x0002280001107983 */ /* 0x001ea20000100a00 */
[----:B------:R-:W-:-:S02]  /*8d00*/  IMAD.MOV.U32 R24, RZ, RZ, R30 ;  /* 0x000000ffff187224 */ /* 0x000fc400078e001e */
[----:B------:R-:W-:Y:S01]  /*8d10*/  IMAD.MOV.U32 R25, RZ, RZ, R31 ;  /* 0x000000ffff197224 */ /* 0x000fe200078e001f */
[----:B--2---:R-:W-:Y:S04]  /*8d20*/  STL [R1+0x830], R16 ;  /* 0x0008301001007387 */ /* 0x004fe80000100800 */
[----:B------:R-:W-:Y:S04]  /*8d30*/  STL [R1+0x820], R17 ;  /* 0x0008201101007387 */ /* 0x000fe80000100800 */
[----:B------:R-:W2:Y:S04]  /*8d40*/  LDL.64 R30, [R1+0x260] ;  /* 0x00026000011e7983 */ /* 0x000ea80000100a00 */
[----:B--2---:R0:W-:Y:S04]  /*8d50*/  STL.64 [R1+0x7d8], R30 ;  /* 0x0007d81e01007387 */ /* 0x0041e80000100a00 */
[----:B0-----:R-:W2:Y:S04]  /*8d60*/  LDL.64 R30, [R1+0x2a0] ;  /* 0x0002a000011e7983 */ /* 0x001ea80000100a00 */
[----:B--2---:R0:W-:Y:S04]  /*8d70*/  STL.64 [R1+0x7e8], R30 ;  /* 0x0007e81e01007387 */ /* 0x0041e80000100a00 */
[----:B0-----:R-:W2:Y:S04]  /*8d80*/  LDL.64 R30, [R1+0x2e0] ;  /* 0x0002e000011e7983 */ /* 0x001ea80000100a00 */
[----:B--2---:R0:W-:Y:S04]  /*8d90*/  STL.64 [R1+0x7f8], R30 ;  /* 0x0007f81e01007387 */ /* 0x0041e80000100a00 */
[----:B0-----:R-:W2:Y:S04]  /*8da0*/  LDL.64 R30, [R1+0x320] ;  /* 0x00032000011e7983 */ /* 0x001ea80000100a00 */
[----:B--2---:R0:W-:Y:S04]  /*8db0*/  STL.64 [R1+0x828], R30 ;  /* 0x0008281e01007387 */ /* 0x0041e80000100a00 */
[----:B0-----:R-:W2:Y:S04]  /*8dc0*/  LDL.64 R30, [R1+0x268] ;  /* 0x00026800011e7983 */ /* 0x001ea80000100a00 */
[----:B--2---:R0:W-:Y:S04]  /*8dd0*/  STL.64 [R1+0x838], R30 ;  /* 0x0008381e01007387 */ /* 0x0041e80000100a00 */
[----:B0-----:R-:W2:Y:S01]  /*8de0*/  LDL.64 R30, [R1+0x2a8] ;  /* 0x0002a800011e7983 */ /* 0x001ea20000100a00 */
[----:B------:R-:W-:-:S02]  /*8df0*/  IMAD.MOV.U32 R4, RZ, RZ, R46 ;  /* 0x000000ffff047224 */ /* 0x000fc400078e002e */
[----:B------:R-:W-:Y:S01]  /*8e00*/  IMAD.MOV.U32 R5, RZ, RZ, R47 ;  /* 0x000000ffff057224 */ /* 0x000fe200078e002f */
[----:B--2---:R0:W-:Y:S04]  /*8e10*/  STL [R1+0x840], R31 ;  /* 0x0008401f01007387 */ /* 0x0041e80000100800 */
[----:B------:R-:W2:Y:S01]  /*8e20*/  LDL.64 R46, [R1+0x220] ;  /* 0x00022000012e7983 */ /* 0x000ea20000100a00 */
[----:B------:R-:W-:Y:S02]  /*8e30*/  PRMT R41, RZ, 0x7610, R41 ;  /* 0x00007610ff297816 */ /* 0x000fe40000000029 */
[----:B------:R-:W-:Y:S02]  /*8e40*/  PRMT R40, RZ, 0x7610, R40 ;  /* 0x00007610ff287816 */ /* 0x000fe40000000028 */
[----:B------:R-:W-:-:S02]  /*8e50*/  PRMT R9, RZ, 0x7610, R9 ;  /* 0x00007610ff097816 */ /* 0x000fc40000000009 */
[----:B------:R-:W-:Y:S02]  /*8e60*/  PRMT R16, RZ, 0x7610, R16 ;  /* 0x00007610ff107816 */ /* 0x000fe40000000010 */
[----:B------:R-:W-:Y:S02]  /*8e70*/  PRMT R17, RZ, 0x7610, R17 ;  /* 0x00007610ff117816 */ /* 0x000fe40000000011 */
[----:B------:R-:W-:Y:S02]  /*8e80*/  PRMT R2, RZ, 0x7610, R2 ;  /* 0x00007610ff027816 */ /* 0x000fe40000000002 */
[----:B0-----:R-:W-:-:S04]  /*8e90*/  PRMT R31, RZ, 0x7610, R31 ;  /* 0x00007610ff1f7816 */ /* 0x001fc8000000001f */
[----:B------:R-:W3:Y:S04]  /*8ea0*/  @P2 LDG.E.U16 R2, desc[UR22][R24.64] ;  /* 0x0000001618022981 */ /* 0x000ee8000c1e1500 */
[----:B--2---:R-:W-:Y:S04]  /*8eb0*/  STL [R1+0x7f0], R47 ;  /* 0x0007f02f01007387 */ /* 0x004fe80000100800 */
[----:B------:R0:W-:Y:S04]  /*8ec0*/  STL.64 [R1+0x7a8], R40 ;  /* 0x0007a82801007387 */ /* 0x0001e80000100a00 */
[----:B------:R-:W-:Y:S04]  /*8ed0*/  STL [R1+0x7e0], R9 ;  /* 0x0007e00901007387 */ /* 0x000fe80000100800 */
[----:B------:R1:W-:Y:S04]  /*8ee0*/  STL.64 [R1+0x848], R16 ;  /* 0x0008481001007387 */ /* 0x0003e80000100a00 */
[----:B0-----:R-:W2:Y:S04]  /*8ef0*/  LDL.64 R40, [R1+0x318] ;  /* 0x0003180001287983 */ /* 0x001ea80000100a00 */
[----:B------:R-:W2:Y:S01]  /*8f00*/  LDL.64 R24, [R1+0x298] ;  /* 0x0002980001187983 */ /* 0x000ea20000100a00 */
[----:B-1----:R-:W-:-:S02]  /*8f10*/  IMAD.MOV.U32 R16, RZ, RZ, R4 ;  /* 0x000000ffff107224 */ /* 0x002fc400078e0004 */
[----:B------:R-:W-:Y:S02]  /*8f20*/  IMAD.MOV.U32 R17, RZ, RZ, R5 ;  /* 0x000000ffff117224 */ /* 0x000fe400078e0005 */
[----:B------:R-:W2:Y:S04]  /*8f30*/  LDL.64 R4, [R1+0x2d8] ;  /* 0x0002d80001047983 */ /* 0x000ea80000100a00 */
[----:B------:R-:W2:Y:S04]  /*8f40*/  @P2 LDG.E.U16 R31, desc[UR22][R16.64] ;  /* 0x00000016101f2981 */ /* 0x000ea8000c1e1500 */
[----:B---3--:R0:W-:Y:S04]  /*8f50*/  STL [R1+0xc0], R2 ;  /* 0x0000c00201007387 */ /* 0x0081e80000100800 */
[----:B0-----:R-:W3:Y:S04]  /*8f60*/  LDL.64 R2, [R1+0x258] ;  /* 0x0002580001027983 */ /* 0x001ee80000100a00 */
[----:B------:R-:W3:Y:S04]  /*8f70*/  LDL.LU.64 R16, [R1+0x848] ;  /* 0x0008480001107983 */ /* 0x000ee80000300a00 */
[----:B--2---:R0:W-:Y:S04]  /*8f80*/  STL [R1+0xa8], R31 ;  /* 0x0000a81f01007387 */ /* 0x0041e80000100800 */
[----:B0-----:R-:W3:Y:S04]  /*8f90*/  LDL.LU R31, [R1+0x840] ;  /* 0x00084000011f7983 */ /* 0x001ee80000300800 */
[----:B---3--:R-:W2:Y:S04]  /*8fa0*/  @P2 LDG.E.U16 R16, desc[UR22][R30.64] ;  /* 0x000000161e102981 */ /* 0x008ea8000c1e1500 */
[----:B------:R-:W3:Y:S04]  /*8fb0*/  LDL.LU.64 R30, [R1+0x838] ;  /* 0x00083800011e7983 */ /* 0x000ee80000300a00 */
[----:B---3--:R-:W3:Y:S04]  /*8fc0*/  @P2 LDG.E.U16 R17, desc[UR22][R30.64] ;  /* 0x000000161e112981 */ /* 0x008ee8000c1e1500 */
[----:B--2---:R0:W-:Y:S04]  /*8fd0*/  STL [R1+0x88], R16 ;  /* 0x0000881001007387 */ /* 0x0041e80000100800 */
[----:B0-----:R-:W2:Y:S04]  /*8fe0*/  LDL.LU R16, [R1+0x830] ;  /* 0x0008300001107983 */ /* 0x001ea80000300800 */
[----:B------:R-:W2:Y:S04]  /*8ff0*/  LDL.LU.64 R30, [R1+0x828] ;  /* 0x00082800011e7983 */ /* 0x000ea80000300a00 */
[----:B---3--:R0:W-:Y:S04]  /*9000*/  STL [R1+0x70], R17 ;  /* 0x0000701101007387 */ /* 0x0081e80000100800 */
[----:B0-----:R-:W2:Y:S01]  /*9010*/  LDL.LU R17, [R1+0x820] ;  /* 0x0008200001117983 */ /* 0x001ea20000300800 */
[----:B------:R-:W-:-:S02]  /*9020*/  PRMT R32, RZ, 0x7610, R32 ;  /* 0x00007610ff207816 */ /* 0x000fc40000000020 */
[----:B----4-:R-:W-:-:S04]  /*9030*/  PRMT R33, RZ, 0x7610, R33 ;  /* 0x00007610ff217816 */ /* 0x010fc80000000021 */
[----:B--2---:R-:W2:Y:S04]  /*9040*/  @P2 LDG.E.U16 R32, desc[UR22][R16.64] ;  /* 0x0000001610202981 */ /* 0x004ea8000c1e1500 */
[----:B------:R-:W3:Y:S04]  /*9050*/  LDL.LU.64 R16, [R1+0x818] ;  /* 0x0008180001107983 */ /* 0x000ee80000300a00 */
[----:B---3--:R-:W3:Y:S04]  /*9060*/  @P2 LDG.E.U16 R33, desc[UR22][R16.64] ;  /* 0x0000001610212981 */ /* 0x008ee8000c1e1500 */
[----:B--2---:R0:W-:Y:S04]  /*9070*/  STL [R1+0x54], R32 ;  /* 0x0000542001007387 */ /* 0x0041e80000100800 */
[----:B0-----:R-:W2:Y:S04]  /*9080*/  LDL.LU R32, [R1+0x810] ;  /* 0x0008100001207983 */ /* 0x001ea80000300800 */
[----:B------:R-:W4:Y:S04]  /*9090*/  LDL.LU.64 R16, [R1+0x808] ;  /* 0x0008080001107983 */ /* 0x000f280000300a00 */
[----:B---3--:R0:W-:Y:S04]  /*90a0*/  STL [R1+0x34], R33 ;  /* 0x0000342101007387 */ /* 0x0081e80000100800 */
[----:B0-----:R-:W2:Y:S01]  /*90b0*/  LDL.LU R33, [R1+0x800] ;  /* 0x0008000001217983 */ /* 0x001ea20000300800 */
[----:B------:R-:W-:-:S02]  /*90c0*/  PRMT R44, RZ, 0x7610, R44 ;  /* 0x00007610ff2c7816 */ /* 0x000fc4000000002c */
[----:B------:R-:W-:-:S04]  /*90d0*/  PRMT R45, RZ, 0x7610, R45 ;  /* 0x00007610ff2d7816 */ /* 0x000fc8000000002d */
[----:B----4-:R-:W3:Y:S04]  /*90e0*/  @P2 LDG.E.U16 R44, desc[UR22][R16.64] ;  /* 0x00000016102c2981 */ /* 0x010ee8000c1e1500 */
[----:B--2---:R-:W2:Y:S01]  /*90f0*/  @P2 LDG.E.U16 R45, desc[UR22][R32.64] ;  /* 0x00000016202d2981 */ /* 0x004ea2000c1e1500 */
[----:B------:R-:W-:-:S03]  /*9100*/  PRMT R47, RZ, 0x7610, R47 ;  /* 0x00007610ff2f7816 */ /* 0x000fc6000000002f */
[----:B------:R-:W-:Y:S04]  /*9110*/  STL [R1+0x570], R32 ;  /* 0x0005702001007387 */ /* 0x000fe80000100800 */
[----:B------:R-:W-:Y:S04]  /*9120*/  STL [R1+0x56c], R33 ;  /* 0x00056c2101007387 */ /* 0x000fe80000100800 */
[----:B---3--:R-:W-:Y:S04]  /*9130*/  STL [R1+0xc], R44 ;  /* 0x00000c2c01007387 */ /* 0x008fe80000100800 */
[----:B------:R-:W3:Y:S04]  /*9140*/  @P2 LDG.E.U16 R47, desc[UR22][R30.64] ;  /* 0x000000161e2f2981 */ /* 0x000ee8000c1e1500 */
[----:B--2---:R0:W-:Y:S04]  /*9150*/  STL [R1+0x20], R45 ;  /* 0x0000202d01007387 */ /* 0x0041e80000100800 */
[----:B0-----:R-:W2:Y:S04]  /*9160*/  LDL.64 R44, [R1+0x218] ;  /* 0x00021800012c7983 */ /* 0x001ea80000100a00 */
[----:B------:R0:W-:Y:S04]  /*9170*/  STL.64 [R1+0x578], R16 ;  /* 0x0005781001007387 */ /* 0x0001e80000100a00 */
[----:B0-----:R-:W4:Y:S04]  /*9180*/  LDL.64 R16, [R1+0x1b0] ;  /* 0x0001b00001107983 */ /* 0x001f280000100a00 */
[----:B------:R-:W2:Y:S01]  /*9190*/  LDL.LU.64 R30, [R1+0x7f8] ;  /* 0x0007f800011e7983 */ /* 0x000ea20000300a00 */
[----:B------:R-:W-:-:S03]  /*91a0*/  PRMT R9, RZ, 0x7610, R9 ;  /* 0x00007610ff097816 */ /* 0x000fc60000000009 */
[----:B---3--:R0:W-:Y:S04]  /*91b0*/  STL [R1+0xbc], R47 ;  /* 0x0000bc2f01007387 */ /* 0x0081e80000100800 */
[----:B0-----:R-:W3:Y:S04]  /*91c0*/  LDL.LU R47, [R1+0x7f0] ;  /* 0x0007f000012f7983 */ /* 0x001ee80000300800 */
[----:B--2---:R-:W2:Y:S04]  /*91d0*/  @P2 LDG.E.U16 R9, desc[UR22][R30.64] ;  /* 0x000000161e092981 */ /* 0x004ea8000c1e1500 */
[----:B------:R-:W3:Y:S01]  /*91e0*/  LDL.LU.64 R30, [R1+0x7e8] ;  /* 0x0007e800011e7983 */ /* 0x000ee20000300a00 */
[----:B------:R-:W-:-:S03]  /*91f0*/  PRMT R14, RZ, 0x7610, R14 ;  /* 0x00007610ff0e7816 */ /* 0x000fc6000000000e */
[----:B--2---:R0:W-:Y:S04]  /*9200*/  STL [R1+0x9c], R9 ;  /* 0x00009c0901007387 */ /* 0x0041e80000100800 */
[----:B0-----:R-:W2:Y:S04]  /*9210*/  LDL.LU R9, [R1+0x7e0] ;  /* 0x0007e00001097983 */ /* 0x001ea80000300800 */
[----:B---3--:R-:W3:Y:S04]  /*9220*/  @P2 LDG.E.U16 R14, desc[UR22][R30.64] ;  /* 0x000000161e0e2981 */ /* 0x008ee8000c1e1500 */
[----:B------:R-:W2:Y:S01]  /*9230*/  LDL.LU.64 R30, [R1+0x7d8] ;  /* 0x0007d800011e7983 */ /* 0x000ea20000300a00 */
[----:B------:R-:W-:-:S02]  /*9240*/  PRMT R15, RZ, 0x7610, R15 ;  /* 0x00007610ff0f7816 */ /* 0x000fc4000000000f */
[----:B------:R-:W-:-:S06]  /*9250*/  PRMT R53, RZ, 0x7610, R53 ;  /* 0x00007610ff357816 */ /* 0x000fcc0000000035 */
[----:B------:R-:W4:Y:S04]  /*9260*/  @P2 LDG.E.U16 R53, desc[UR22][R46.64] ;  /* 0x000000162e352981 */ /* 0x000f28000c1e1500 */
[----:B--2---:R-:W2:Y:S04]  /*9270*/  @P2 LDG.E.U16 R15, desc[UR22][R30.64] ;  /* 0x000000161e0f2981 */ /* 0x004ea8000c1e1500 */
[----:B---3--:R0:W-:Y:S04]  /*9280*/  STL [R1+0x84], R14 ;  /* 0x0000840e01007387 */ /* 0x0081e80000100800 */
[----:B0-----:R-:W3:Y:S04]  /*9290*/  LDL.LU R14, [R1+0x7d0] ;  /* 0x0007d000010e7983 */ /* 0x001ee80000300800 */
[----:B------:R-:W3:Y:S04]  /*92a0*/  LDL.LU.64 R30, [R1+0x7c8] ;  /* 0x0007c800011e7983 */ /* 0x000ee80000300a00 */
[----:B--2---:R0:W-:Y:S04]  /*92b0*/  STL [R1+0x6c], R15 ;  /* 0x00006c0f01007387 */ /* 0x0041e80000100800 */
[----:B0-----:R-:W2:Y:S04]  /*92c0*/  LDL.LU R15, [R1+0x7c0] ;  /* 0x0007c000010f7983 */ /* 0x001ea80000300800 */
[----:B------:R-:W4:Y:S01]  /*92d0*/  LDL.LU.64 R46, [R1+0x7b8] ;  /* 0x0007b800012e7983 */ /* 0x000f220000300a00 */
[----:B------:R-:W-:-:S02]  /*92e0*/  PRMT R0, RZ, 0x7610, R0 ;  /* 0x00007610ff007816 */ /* 0x000fc40000000000 */
[----:B------:R-:W-:Y:S02]  /*92f0*/  PRMT R42, RZ, 0x7610, R42 ;  /* 0x00007610ff2a7816 */ /* 0x000fe4000000002a */
[----:B------:R-:W-:Y:S02]  /*9300*/  PRMT R43, RZ, 0x7610, R43 ;  /* 0x00007610ff2b7816 */ /* 0x000fe4000000002b */
[----:B------:R-:W-:Y:S02]  /*9310*/  PRMT R20, RZ, 0x7610, R20 ;  /* 0x00007610ff147816 */ /* 0x000fe40000000014 */
[----:B------:R-:W-:Y:S02]  /*9320*/  PRMT R21, RZ, 0x7610, R21 ;  /* 0x00007610ff157816 */ /* 0x000fe40000000015 */
[----:B---3--:R-:W3:Y:S01]  /*9330*/  @P2 LDG.E.U16 R43, desc[UR22][R30.64] ;  /* 0x000000161e2b2981 */ /* 0x008ee2000c1e1500 */
[----:B------:R-:W-:-:S03]  /*9340*/  PRMT R12, RZ, 0x7610, R12 ;  /* 0x00007610ff0c7816 */ /* 0x000fc6000000000c */
[----:B------:R-:W3:Y:S04]  /*9350*/  @P2 LDG.E.U16 R20, desc[UR22][R40.64] ;  /* 0x0000001628142981 */ /* 0x000ee8000c1e1500 */
[----:B------:R-:W3:Y:S04]  /*9360*/  @P2 LDG.E.U16 R21, desc[UR22][R4.64] ;  /* 0x0000001604152981 */ /* 0x000ee8000c1e1500 */
[----:B------:R-:W3:Y:S04]  /*9370*/  @P2 LDG.E.U16 R12, desc[UR22][R24.64] ;  /* 0x00000016180c2981 */ /* 0x000ee8000c1e1500 */
[----:B--2---:R-:W2:Y:S04]  /*9380*/  @P2 LDG.E.U16 R42, desc[UR22][R14.64] ;  /* 0x000000160e2a2981 */ /* 0x004ea8000c1e1500 */
[----:B----4-:R-:W4:Y:S04]  /*9390*/  @P2 LDG.E.U16 R0, desc[UR22][R46.64] ;  /* 0x000000162e002981 */ /* 0x010f28000c1e1500 */
[----:B------:R0:W-:Y:S04]  /*93a0*/  STL [R1+0x50], R53 ;  /* 0x0000503501007387 */ /* 0x0001e80000100800 */
[----:B0-----:R-:W2:Y:S01]  /*93b0*/  LDL.LU R53, [R1+0x7b4] ;  /* 0x0007b40001357983 */ /* 0x001ea20000300800 */
[----:B------:R-:W-:-:S06]  /*93c0*/  PRMT R28, RZ, 0x7610, R28 ;  /* 0x00007610ff1c7816 */ /* 0x000fcc000000001c */
[----:B------:R-:W2:Y:S04]  /*93d0*/  @P2 LDG.E.U16 R28, desc[UR22][R2.64] ;  /* 0x00000016021c2981 */ /* 0x000ea8000c1e1500 */
[----:B----4-:R0:W-:Y:S04]  /*93e0*/  STL [R1+0x30], R0 ;  /* 0x0000300001007387 */ /* 0x0101e80000100800 */
[----:B0-----:R-:W4:Y:S04]  /*93f0*/  LDL.LU R0, [R1+0x7b0] ;  /* 0x0007b00001007983 */ /* 0x001f280000300800 */
[----:B------:R-:W-:Y:S04]  /*9400*/  STL [R1+0x590], R46 ;  /* 0x0005902e01007387 */ /* 0x000fe80000100800 */
[----:B------:R-:W-:Y:S04]  /*9410*/  STL [R1+0x580], R47 ;  /* 0x0005802f01007387 */ /* 0x000fe80000100800 */
[----:B------:R0:W-:Y:S04]  /*9420*/  STL.64 [R1+0x588], R30 ;  /* 0x0005881e01007387 */ /* 0x0001e80000100a00 */
[----:B0-----:R-:W4:Y:S04]  /*9430*/  LDL.64 R30, [R1+0x290] ;  /* 0x00029000011e7983 */ /* 0x001f280000100a00 */
[----:B--2---:R-:W-:Y:S04]  /*9440*/  STL [R1+0x8], R42 ;  /* 0x0000082a01007387 */ /* 0x004fe80000100800 */
[----:B---3--:R0:W-:Y:S04]  /*9450*/  STL [R1+0x1c], R43 ;  /* 0x00001c2b01007387 */ /* 0x0081e80000100800 */
[----:B------:R-:W2:Y:S04]  /*9460*/  LDL.64 R46, [R1+0x210] ;  /* 0x00021000012e7983 */ /* 0x000ea80000100a00 */
[----:B0-----:R-:W3:Y:S04]  /*9470*/  LDL.64 R42, [R1+0x250] ;  /* 0x00025000012a7983 */ /* 0x001ee80000100a00 */
[----:B------:R-:W-:Y:S04]  /*9480*/  STL.64 [R1+0x598], R14 ;  /* 0x0005980e01007387 */ /* 0x000fe80000100a00 */
[----:B------:R-:W2:Y:S04]  /*9490*/  LDL.LU.64 R40, [R1+0x7a8] ;  /* 0x0007a80001287983 */ /* 0x000ea80000300a00 */
[----:B------:R0:W-:Y:S04]  /*94a0*/  STL [R1+0xb8], R20 ;  /* 0x0000b81401007387 */ /* 0x0001e80000100800 */
[----:B0-----:R-:W3:Y:S04]  /*94b0*/  LDL.LU R20, [R1+0x7a0] ;  /* 0x0007a00001147983 */ /* 0x001ee80000300800 */
[----:B------:R-:W3:Y:S04]  /*94c0*/  LDL.LU.64 R4, [R1+0x798] ;  /* 0x0007980001047983 */ /* 0x000ee80000300a00 */
[----:B------:R0:W-:Y:S04]  /*94d0*/  STL [R1+0x98], R21 ;  /* 0x0000981501007387 */ /* 0x0001e80000100800 */
[----:B0-----:R-:W4:Y:S04]  /*94e0*/  LDL.LU R21, [R1+0x790] ;  /* 0x0007900001157983 */ /* 0x001f280000300800 */
[----:B------:R-:W4:Y:S04]  /*94f0*/  LDL.LU.64 R24, [R1+0x788] ;  /* 0x0007880001187983 */ /* 0x000f280000300a00 */
[----:B------:R0:W-:Y:S04]  /*9500*/  STL [R1+0x80], R12 ;  /* 0x0000800c01007387 */ /* 0x0001e80000100800 */
[----:B0-----:R-:W4:Y:S04]  /*9510*/  LDL.LU R12, [R1+0x780] ;  /* 0x00078000010c7983 */ /* 0x001f280000300800 */
[----:B------:R-:W4:Y:S01]  /*9520*/  LDL.LU.64 R2, [R1+0x778] ;  /* 0x0007780001027983 */ /* 0x000f220000300a00 */
[----:B------:R-:W-:-:S02]  /*9530*/  PRMT R8, RZ, 0x7610, R8 ;  /* 0x00007610ff087816 */ /* 0x000fc40000000008 */
[----:B------:R-:W-:Y:S01]  /*9540*/  PRMT R29, RZ, 0x7610, R29 ;  /* 0x00007610ff1d7816 */ /* 0x000fe2000000001d */
[----:B--2---:R-:W2:Y:S05]  /*9550*/  @P6 LDG.E.U16 R41, desc[UR22][R16.64] ;  /* 0x0000001610296981 */ /* 0x004eaa000c1e1500 */
[----:B---3--:R-:W3:Y:S04]  /*9560*/  @P0 LDG.E.U16 R29, desc[UR22][R4.64] ;  /* 0x00000016041d0981 */ /* 0x008ee8000c1e1500 */
[----:B----4-:R-:W4:Y:S04]  /*9570*/  @P3 LDG.E.U16 R8, desc[UR22][R20.64] ;  /* 0x0000001614083981 */ /* 0x010f28000c1e1500 */
[----:B------:R-:W2:Y:S04]  /*9580*/  @P4 LDG.E.U16 R9, desc[UR22][R24.64] ;  /* 0x0000001618094981 */ /* 0x000ea8000c1e1500 */
[----:B------:R-:W3:Y:S04]  /*9590*/  @P5 LDG.E.U16 R40, desc[UR22][R2.64] ;  /* 0x0000001602285981 */ /* 0x000ee8000c1e1500 */
[----:B------:R0:W-:Y:S01]  /*95a0*/  STL [R1+0x68], R28 ;  /* 0x0000681c01007387 */ /* 0x0001e20000100800 */
[----:B------:R-:W-:-:S06]  /*95b0*/  PRMT R13, RZ, 0x7610, R13 ;  /* 0x00007610ff0d7816 */ /* 0x000fcc000000000d */
[----:B------:R-:W3:Y:S04]  /*95c0*/  @P2 LDG.E.U16 R13, desc[UR22][R44.64] ;  /* 0x000000162c0d2981 */ /* 0x000ee8000c1e1500 */
[----:B0-----:R-:W3:Y:S04]  /*95d0*/  LDL.LU R28, [R1+0x770] ;  /* 0x00077000011c7983 */ /* 0x001ee80000300800 */
[----:B------:R-:W3:Y:S04]  /*95e0*/  LDL.LU.64 R2, [R1+0x768] ;  /* 0x0007680001027983 */ /* 0x000ee80000300a00 */
[----:B----4-:R-:W-:Y:S04]  /*95f0*/  STL [R1+0xc8], R8 ;  /* 0x0000c80801007387 */ /* 0x010fe80000100800 */
[----:B--2---:R0:W-:Y:S04]  /*9600*/  STL [R1+0xcc], R9 ;  /* 0x0000cc0901007387 */ /* 0x0041e80000100800 */
[----:B------:R-:W2:Y:S04]  /*9610*/  LDL.64 R20, [R1+0x2c8] ;  /* 0x0002c80001147983 */ /* 0x000ea80000100a00 */
[----:B------:R-:W4:Y:S04]  /*9620*/  LDL.64 R24, [R1+0x288] ;  /* 0x0002880001187983 */ /* 0x000f280000100a00 */
[----:B0-----:R-:W2:Y:S04]  /*9630*/  LDL.64 R8, [R1+0x308] ;  /* 0x0003080001087983 */ /* 0x001ea80000100a00 */
[----:B---3--:R-:W-:Y:S04]  /*9640*/  STL [R1+0xd0], R40 ;  /* 0x0000d02801007387 */ /* 0x008fe80000100800 */
[----:B------:R0:W-:Y:S04]  /*9650*/  STL [R1+0xd4], R41 ;  /* 0x0000d42901007387 */ /* 0x0001e80000100800 */
[----:B------:R-:W3:Y:S04]  /*9660*/  LDL.64 R16, [R1+0x208] ;  /* 0x0002080001107983 */ /* 0x000ee80000100a00 */
[----:B0-----:R-:W2:Y:S04]  /*9670*/  LDL.64 R40, [R1+0x248] ;  /* 0x0002480001287983 */ /* 0x001ea80000100a00 */
[----:B------:R-:W2:Y:S04]  /*9680*/  LDL.LU.64 R4, [R1+0x760] ;  /* 0x0007600001047983 */ /* 0x000ea80000300a00 */
[----:B------:R0:W-:Y:S04]  /*9690*/  STL [R1+0xc4], R29 ;  /* 0x0000c41d01007387 */ /* 0x0001e80000100800 */
[----:B0-----:R-:W2:Y:S04]  /*96a0*/  LDL.LU R29, [R1+0x758] ;  /* 0x00075800011d7983 */ /* 0x001ea80000300800 */
[----:B------:R-:W3:Y:S01]  /*96b0*/  LDL.LU.64 R44, [R1+0x750] ;  /* 0x00075000012c7983 */ /* 0x000ee20000300a00 */
[----:B------:R-:W-:-:S02]  /*96c0*/  PRMT R10, RZ, 0x7610, R10 ;  /* 0x00007610ff0a7816 */ /* 0x000fc4000000000a */
[----:B------:R-:W-:-:S06]  /*96d0*/  PRMT R26, RZ, 0x7610, R26 ;  /* 0x00007610ff1a7816 */ /* 0x000fcc000000001a */
[----:B--2---:R-:W2:Y:S04]  /*96e0*/  @P2 LDG.E.U16 R26, desc[UR22][R28.64] ;  /* 0x000000161c1a2981 */ /* 0x004ea8000c1e1500 */
[----:B---3--:R-:W3:Y:S04]  /*96f0*/  @P2 LDG.E.U16 R10, desc[UR22][R44.64] ;  /* 0x000000162c0a2981 */ /* 0x008ee8000c1e1500 */
[----:B------:R0:W-:Y:S04]  /*9700*/  STL [R1+0x4c], R13 ;  /* 0x00004c0d01007387 */ /* 0x0001e80000100800 */
[----:B0-----:R-:W2:Y:S04]  /*9710*/  LDL.LU R13, [R1+0x74c] ;  /* 0x00074c00010d7983 */ /* 0x001ea80000300800 */
[----:B---3--:R0:W-:Y:S04]  /*9720*/  STL [R1+0x2c], R10 ;  /* 0x00002c0a01007387 */ /* 0x0081e80000100800 */
[----:B0-----:R-:W3:Y:S04]  /*9730*/  LDL.LU R10, [R1+0x748] ;  /* 0x00074800010a7983 */ /* 0x001ee80000300800 */
[----:B------:R-:W-:Y:S04]  /*9740*/  STL [R1+0x5b0], R44 ;  /* 0x0005b02c01007387 */ /* 0x000fe80000100800 */
[----:B------:R0:W-:Y:S04]  /*9750*/  STL [R1+0x5a0], R45 ;  /* 0x0005a02d01007387 */ /* 0x0001e80000100800 */
[----:B0-----:R-:W3:Y:S04]  /*9760*/  LDL.64 R44, [R1+0x2d0] ;  /* 0x0002d000012c7983 */ /* 0x001ee80000100a00 */
[----:B--2---:R0:W-:Y:S04]  /*9770*/  STL [R1+0x18], R26 ;  /* 0x0000181a01007387 */ /* 0x0041e80000100800 */
[----:B0-----:R-:W2:Y:S04]  /*9780*/  LDL.LU R26, [R1+0x744] ;  /* 0x00074400011a7983 */ /* 0x001ea80000300800 */
[----:B------:R0:W-:Y:S04]  /*9790*/  STL.64 [R1+0x5a8], R28 ;  /* 0x0005a81c01007387 */ /* 0x0001e80000100a00 */
[----:B0-----:R-:W2:Y:S01]  /*97a0*/  LDL.64 R28, [R1+0x310] ;  /* 0x00031000011c7983 */ /* 0x001ea20000100a00 */
[----:B------:R-:W-:-:S02]  /*97b0*/  PRMT R22, RZ, 0x7610, R22 ;  /* 0x00007610ff167816 */ /* 0x000fc40000000016 */
[----:B------:R-:W-:Y:S02]  /*97c0*/  PRMT R23, RZ, 0x7610, R23 ;  /* 0x00007610ff177816 */ /* 0x000fe40000000017 */
[----:B------:R-:W-:-:S06]  /*97d0*/  PRMT R27, RZ, 0x7610, R27 ;  /* 0x00007610ff1b7816 */ /* 0x000fcc000000001b */
[----:B------:R-:W4:Y:S04]  /*97e0*/  @P2 LDG.E.U16 R27, desc[UR22][R30.64] ;  /* 0x000000161e1b2981 */ /* 0x000f28000c1e1500 */
[----:B---3--:R-:W3:Y:S04]  /*97f0*/  @P2 LDG.E.U16 R22, desc[UR22][R44.64] ;  /* 0x000000162c162981 */ /* 0x008ee8000c1e1500 */
[----:B--2---:R-:W2:Y:S01]  /*9800*/  @P2 LDG.E.U16 R23, desc[UR22][R28.64] ;  /* 0x000000161c172981 */ /* 0x004ea2000c1e1500 */
[----:B------:R-:W-:-:S03]  /*9810*/  PRMT R11, RZ, 0x7610, R11 ;  /* 0x00007610ff0b7816 */ /* 0x000fc6000000000b */
[----:B------:R-:W-:Y:S04]  /*9820*/  STL.64 [R1+0x5b8], R12 ;  /* 0x0005b80c01007387 */ /* 0x000fe80000100a00 */
[----:B------:R-:W4:Y:S04]  /*9830*/  @P2 LDG.E.U16 R11, desc[UR22][R42.64] ;  /* 0x000000162a0b2981 */ /* 0x000f28000c1e1500 */
[----:B---3--:R-:W-:Y:S04]  /*9840*/  STL [R1+0x94], R22 ;  /* 0x0000941601007387 */ /* 0x008fe80000100800 */
[----:B--2---:R0:W-:Y:S04]  /*9850*/  STL [R1+0xb4], R23 ;  /* 0x0000b41701007387 */ /* 0x0041e80000100800 */
[----:B------:R-:W2:Y:S04]  /*9860*/  LDL.64 R28, [R1+0x2c0] ;  /* 0x0002c000011c7983 */ /* 0x000ea80000100a00 */
[----:B------:R-:W3:Y:S04]  /*9870*/  LDL.64 R44, [R1+0x280] ;  /* 0x00028000012c7983 */ /* 0x000ee80000100a00 */
[----:B0-----:R-:W2:Y:S04]  /*9880*/  LDL.64 R22, [R1+0x300] ;  /* 0x0003000001167983 */ /* 0x001ea80000100a00 */
[----:B----4-:R0:W-:Y:S04]  /*9890*/  STL [R1+0x7c], R27 ;  /* 0x00007c1b01007387 */ /* 0x0101e80000100800 */
[----:B0-----:R-:W4:Y:S04]  /*98a0*/  LDL.LU R27, [R1+0x740] ;  /* 0x00074000011b7983 */ /* 0x001f280000300800 */
[----:B------:R-:W2:Y:S04]  /*98b0*/  LDL.64 R30, [R1+0x240] ;  /* 0x00024000011e7983 */ /* 0x000ea80000100a00 */
[----:B------:R-:W2:Y:S01]  /*98c0*/  LDL.LU.64 R42, [R1+0x738] ;  /* 0x00073800012a7983 */ /* 0x000ea20000300a00 */
[----:B------:R-:W-:-:S02]  /*98d0*/  PRMT R6, RZ, 0x7610, R6 ;  /* 0x00007610ff067816 */ /* 0x000fc40000000006 */
[----:B------:R-:W-:Y:S02]  /*98e0*/  PRMT R7, RZ, 0x7610, R7 ;  /* 0x00007610ff077816 */ /* 0x000fe40000000007 */
[----:B------:R-:W-:Y:S02]  /*98f0*/  PRMT R18, RZ, 0x7610, R18 ;  /* 0x00007610ff127816 */ /* 0x000fe40000000012 */
[----:B------:R-:W3:Y:S01]  /*9900*/  @P2 LDG.E.U16 R6, desc[UR22][R46.64] ;  /* 0x000000162e062981 */ /* 0x000ee2000c1e1500 */
[----:B------:R-:W-:Y:S02]  /*9910*/  PRMT R19, RZ, 0x7610, R19 ;  /* 0x00007610ff137816 */ /* 0x000fe40000000013 */
[----:B------:R-:W-:Y:S01]  /*9920*/  PRMT R38, RZ, 0x7610, R38 ;  /* 0x00007610ff267816 */ /* 0x000fe20000000026 */
[----:B------:R0:W-:Y:S01]  /*9930*/  STL [R1+0x64], R11 ;  /* 0x0000640b01007387 */ /* 0x0001e20000100800 */
[----:B------:R-:W-:-:S03]  /*9940*/  PRMT R49, RZ, 0x7610, R49 ;  /* 0x00007610ff317816 */ /* 0x000fc60000000031 */
[----:B------:R-:W3:Y:S04]  /*9950*/  @P2 LDG.E.U16 R19, desc[UR22][R8.64] ;  /* 0x0000001608132981 */ /* 0x000ee8000c1e1500 */
[----:B------:R-:W3:Y:S04]  /*9960*/  @P2 LDG.E.U16 R38, desc[UR22][R20.64] ;  /* 0x0000001614262981 */ /* 0x000ee8000c1e1500 */
[----:B0-----:R-:W3:Y:S04]  /*9970*/  LDL.LU R11, [R1+0x734] ;  /* 0x00073400010b7983 */ /* 0x001ee80000300800 */
[----:B------:R-:W3:Y:S04]  /*9980*/  @P2 LDG.E.U16 R49, desc[UR22][R24.64] ;  /* 0x0000001618312981 */ /* 0x000ee8000c1e1500 */
[----:B----4-:R-:W4:Y:S04]  /*9990*/  @P2 LDG.E.U16 R18, desc[UR22][R26.64] ;  /* 0x000000161a122981 */ /* 0x010f28000c1e1500 */
[----:B--2---:R-:W2:Y:S04]  /*99a0*/  @P2 LDG.E.U16 R7, desc[UR22][R42.64] ;  /* 0x000000162a072981 */ /* 0x004ea8000c1e1500 */
[----:B---3--:R0:W-:Y:S04]  /*99b0*/  STL [R1+0x48], R6 ;  /* 0x0000480601007387 */ /* 0x0081e80000100800 */
[----:B0-----:R-:W3:Y:S01]  /*99c0*/  LDL.LU R6, [R1+0x730] ;  /* 0x0007300001067983 */ /* 0x001ee20000300800 */
[----:B------:R-:W-:-:S06]  /*99d0*/  PRMT R37, RZ, 0x7610, R37 ;  /* 0x00007610ff257816 */ /* 0x000fcc0000000025 */
[----:B------:R-:W3:Y:S04]  /*99e0*/  @P2 LDG.E.U16 R37, desc[UR22][R40.64] ;  /* 0x0000001628252981 */ /* 0x000ee8000c1e1500 */
[----:B--2---:R0:W-:Y:S04]  /*99f0*/  STL [R1+0x28], R7 ;  /* 0x0000280701007387 */ /* 0x0041e80000100800 */
[----:B0-----:R-:W2:Y:S04]  /*9a00*/  LDL.LU R7, [R1+0x72c] ;  /* 0x00072c0001077983 */ /* 0x001ea80000300800 */
[----:B------:R-:W2:Y:S04]  /*9a10*/  LDL.64 R46, [R1+0x200] ;  /* 0x00020000012e7983 */ /* 0x000ea80000100a00 */
[----:B------:R-:W-:Y:S04]  /*9a20*/  STL.64 [R1+0x5c0], R42 ;  /* 0x0005c02a01007387 */ /* 0x000fe80000100a00 */
[----:B----4-:R0:W-:Y:S04]  /*9a30*/  STL [R1+0x14], R18 ;  /* 0x0000141201007387 */ /* 0x0101e80000100800 */
[----:B0-----:R-:W4:Y:S04]  /*9a40*/  LDL.LU R18, [R1+0x728] ;  /* 0x0007280001127983 */ /* 0x001f280000300800 */
[----:B------:R-:W-:Y:S04]  /*9a50*/  STL.64 [R1+0x5c8], R26 ;  /* 0x0005c81a01007387 */ /* 0x000fe80000100a00 */
[----:B------:R-:W-:Y:S04]  /*9a60*/  STL [R1+0x5e0], R10 ;  /* 0x0005e00a01007387 */ /* 0x000fe80000100800 */
[----:B------:R-:W-:Y:S04]  /*9a70*/  STL [R1+0x5d4], R11 ;  /* 0x0005d40b01007387 */ /* 0x000fe80000100800 */
[----:B------:R-:W2:Y:S04]  /*9a80*/  LDL.LU.64 R8, [R1+0x720] ;  /* 0x0007200001087983 */ /* 0x000ea80000300a00 */
[----:B------:R0:W-:Y:S04]  /*9a90*/  STL [R1+0xb0], R19 ;  /* 0x0000b01301007387 */ /* 0x0001e80000100800 */
[----:B0-----:R-:W4:Y:S04]  /*9aa0*/  LDL.LU R19, [R1+0x718] ;  /* 0x0007180001137983 */ /* 0x001f280000300800 */
[----:B------:R-:W2:Y:S04]  /*9ab0*/  LDL.LU.64 R20, [R1+0x710] ;  /* 0x0007100001147983 */ /* 0x000ea80000300a00 */
[----:B------:R0:W-:Y:S04]  /*9ac0*/  STL [R1+0x90], R38 ;  /* 0x0000902601007387 */ /* 0x0001e80000100800 */
[----:B0-----:R-:W2:Y:S04]  /*9ad0*/  LDL.LU R38, [R1+0x708] ;  /* 0x0007080001267983 */ /* 0x001ea80000300800 */
[----:B------:R-:W2:Y:S04]  /*9ae0*/  LDL.LU.64 R24, [R1+0x700] ;  /* 0x0007000001187983 */ /* 0x000ea80000300a00 */
[----:B------:R0:W-:Y:S04]  /*9af0*/  STL [R1+0x78], R49 ;  /* 0x0000783101007387 */ /* 0x0001e80000100800 */
[----:B0-----:R-:W3:Y:S04]  /*9b00*/  LDL.LU R49, [R1+0x6f8] ;  /* 0x0006f80001317983 */ /* 0x001ee80000300800 */
[----:B------:R-:W3:Y:S01]  /*9b10*/  LDL.LU.64 R40, [R1+0x6f0] ;  /* 0x0006f00001287983 */ /* 0x000ee20000300a00 */
[----:B------:R-:W-:-:S02]  /*9b20*/  PRMT R34, RZ, 0x7610, R34 ;  /* 0x00007610ff227816 */ /* 0x000fc40000000022 */
[----:B------:R-:W-:Y:S02]  /*9b30*/  PRMT R35, RZ, 0x7610, R35 ;  /* 0x00007610ff237816 */ /* 0x000fe40000000023 */
[----:B------:R-:W-:Y:S02]  /*9b40*/  PRMT R36, RZ, 0x7610, R36 ;  /* 0x00007610ff247816 */ /* 0x000fe40000000024 */
[----:B------:R-:W-:-:S04]  /*9b50*/  PRMT R39, RZ, 0x7610, R39 ;  /* 0x00007610ff277816 */ /* 0x000fc80000000027 */
[----:B------:R-:W4:Y:S04]  /*9b60*/  @P2 LDG.E.U16 R36, desc[UR22][R16.64] ;  /* 0x0000001610242981 */ /* 0x000f28000c1e1500 */
[----:B------:R-:W4:Y:S04]  /*9b70*/  @P2 LDG.E.U16 R39, desc[UR22][R22.64] ;  /* 0x0000001616272981 */ /* 0x000f28000c1e1500 */
[----:B--2---:R-:W2:Y:S04]  /*9b80*/  @P2 LDG.E.U16 R34, desc[UR22][R24.64] ;  /* 0x0000001618222981 */ /* 0x004ea8000c1e1500 */
[----:B---3--:R-:W3:Y:S01]  /*9b90*/  @P2 LDG.E.U16 R35, desc[UR22][R40.64] ;  /* 0x0000001628232981 */ /* 0x008ee2000c1e1500 */
[----:B------:R-:W-:-:S03]  /*9ba0*/  PRMT R52, RZ, 0x7610, R52 ;  /* 0x00007610ff347816 */ /* 0x000fc60000000034 */
[----:B------:R-:W-:Y:S01]  /*9bb0*/  STL.64 [R1+0x5d8], R40 ;  /* 0x0005d82801007387 */ /* 0x000fe20000100a00 */
[----:B------:R-:W-:Y:S02]  /*9bc0*/  PRMT R14, RZ, 0x7610, R14 ;  /* 0x00007610ff0e7816 */ /* 0x000fe4000000000e */
[----:B------:R-:W-:Y:S01]  /*9bd0*/  PRMT R15, RZ, 0x7610, R15 ;  /* 0x00007610ff0f7816 */ /* 0x000fe2000000000f */
[----:B------:R-:W4:Y:S04]  /*9be0*/  @P2 LDG.E.U16 R52, desc[UR22][R28.64] ;  /* 0x000000161c342981 */ /* 0x000f28000c1e1500 */
[----:B------:R-:W4:Y:S04]  /*9bf0*/  @P2 LDG.E.U16 R14, desc[UR22][R30.64] ;  /* 0x000000161e0e2981 */ /* 0x000f28000c1e1500 */
[----:B------:R-:W4:Y:S04]  /*9c00*/  @P2 LDG.E.U16 R15, desc[UR22][R44.64] ;  /* 0x000000162c0f2981 */ /* 0x000f28000c1e1500 */
[----:B--2---:R-:W-:Y:S04]  /*9c10*/  STL [R1+0x10], R34 ;  /* 0x0000102201007387 */ /* 0x004fe80000100800 */
[----:B---3--:R0:W-:Y:S04]  /*9c20*/  STL [R1+0x24], R35 ;  /* 0x0000242301007387 */ /* 0x0081e80000100800 */
[----:B0-----:R-:W2:Y:S04]  /*9c30*/  LDL.64 R34, [R1+0x2f8] ;  /* 0x0002f80001227983 */ /* 0x001ea80000100a00 */
[----:B----4-:R-:W-:Y:S04]  /*9c40*/  STL [R1+0x44], R36 ;  /* 0x0000442401007387 */ /* 0x010fe80000100800 */
[----:B------:R0:W-:Y:S04]  /*9c50*/  STL [R1+0x60], R37 ;  /* 0x0000602501007387 */ /* 0x0001e80000100800 */
[----:B------:R-:W3:Y:S04]  /*9c60*/  LDL.64 R16, [R1+0x278] ;  /* 0x0002780001107983 */ /* 0x000ee80000100a00 */
[----:B0-----:R-:W4:Y:S04]  /*9c70*/  LDL.64 R36, [R1+0x2b8] ;  /* 0x0002b80001247983 */ /* 0x001f280000100a00 */
[----:B------:R-:W-:Y:S04]  /*9c80*/  STL.64 [R1+0x5e8], R24 ;  /* 0x0005e81801007387 */ /* 0x000fe80000100a00 */
[----:B------:R-:W-:Y:S04]  /*9c90*/  STL.64 [R1+0x5f0], R8 ;  /* 0x0005f00801007387 */ /* 0x000fe80000100a00 */
[----:B------:R-:W4:Y:S04]  /*9ca0*/  LDL.LU.64 R22, [R1+0x6e8] ;  /* 0x0006e80001167983 */ /* 0x000f280000300a00 */
[----:B------:R0:W-:Y:S04]  /*9cb0*/  STL [R1+0xac], R39 ;  /* 0x0000ac2701007387 */ /* 0x0001e80000100800 */
[----:B0-----:R-:W4:Y:S01]  /*9cc0*/  LDL.LU R39, [R1+0x6e0] ;  /* 0x0006e00001277983 */ /* 0x001f220000300800 */
[----:B------:R-:W-:-:S02]  /*9cd0*/  PRMT R49, RZ, 0x7610, R49 ;  /* 0x00007610ff317816 */ /* 0x000fc40000000031 */
[----:B------:R-:W-:Y:S01]  /*9ce0*/  PRMT R42, RZ, 0x7610, R42 ;  /* 0x00007610ff2a7816 */ /* 0x000fe2000000002a */
[----:B------:R-:W-:Y:S01]  /*9cf0*/  STL [R1+0x8c], R52 ;  /* 0x00008c3401007387 */ /* 0x000fe20000100800 */
[----:B------:R-:W-:-:S03]  /*9d00*/  PRMT R32, RZ, 0x7610, R32 ;  /* 0x00007610ff207816 */ /* 0x000fc60000000020 */
[----:B------:R-:W4:Y:S01]  /*9d10*/  LDL.64 R28, [R1+0x1f8] ;  /* 0x0001f800011c7983 */ /* 0x000f220000100a00 */
[----:B------:R-:W-:-:S03]  /*9d20*/  PRMT R27, RZ, 0x7610, R27 ;  /* 0x00007610ff1b7816 */ /* 0x000fc6000000001b */
[----:B------:R-:W4:Y:S04]  /*9d30*/  LDL.64 R44, [R1+0x2f0] ;  /* 0x0002f000012c7983 */ /* 0x000f280000100a00 */
[----:B------:R-:W4:Y:S04]  /*9d40*/  LDL.64 R30, [R1+0x2b0] ;  /* 0x0002b000011e7983 */ /* 0x000f280000100a00 */
[----:B------:R-:W-:Y:S04]  /*9d50*/  STL [R1+0x58], R14 ;  /* 0x0000580e01007387 */ /* 0x000fe80000100800 */
[----:B------:R-:W4:Y:S04]  /*9d60*/  @P2 LDG.E.U16 R49, desc[UR22][R46.64] ;  /* 0x000000162e312981 */ /* 0x000f28000c1e1500 */
[----:B------:R0:W-:Y:S04]  /*9d70*/  STL [R1+0x74], R15 ;  /* 0x0000740f01007387 */ /* 0x0001e80000100800 */
[----:B------:R-:W4:Y:S04]  /*9d80*/  LDL.64 R46, [R1+0x230] ;  /* 0x00023000012e7983 */ /* 0x000f280000100a00 */
[----:B0-----:R-:W4:Y:S01]  /*9d90*/  LDL.64 R14, [R1+0x270] ;  /* 0x00027000010e7983 */ /* 0x001f220000100a00 */
[----:B------:R-:W-:-:S03]  /*9da0*/  PRMT R26, RZ, 0x7610, R26 ;  /* 0x00007610ff1a7816 */ /* 0x000fc6000000001a */
[----:B--2---:R-:W2:Y:S04]  /*9db0*/  @P2 LDG.E.U16 R32, desc[UR22][R34.64] ;  /* 0x0000001622202981 */ /* 0x004ea8000c1e1500 */
[----:B---3--:R-:W3:Y:S04]  /*9dc0*/  @P2 LDG.E.U16 R26, desc[UR22][R16.64] ;  /* 0x00000016101a2981 */ /* 0x008ee8000c1e1500 */
[----:B----4-:R-:W4:Y:S04]  /*9dd0*/  @P2 LDG.E.U16 R27, desc[UR22][R36.64] ;  /* 0x00000016241b2981 */ /* 0x010f28000c1e1500 */
[----:B------:R-:W-:Y:S04]  /*9de0*/  STL [R1+0x5f8], R39 ;  /* 0x0005f82701007387 */ /* 0x000fe80000100800 */
[----:B------:R-:W2:Y:S04]  /*9df0*/  @P2 LDG.E.U16 R42, desc[UR22][R38.64] ;  /* 0x00000016262a2981 */ /* 0x000ea8000c1e1500 */
[----:B------:R0:W-:Y:S04]  /*9e00*/  STL [R1+0x670], R38 ;  /* 0x0006702601007387 */ /* 0x0001e80000100800 */
[----:B0-----:R-:W2:Y:S04]  /*9e10*/  LDL.64 R38, [R1+0x238] ;  /* 0x0002380001267983 */ /* 0x001ea80000100a00 */
[----:B------:R-:W-:Y:S04]  /*9e20*/  STL.64 [R1+0x600], R22 ;  /* 0x0006001601007387 */ /* 0x000fe80000100a00 */
[----:B------:R0:W-:Y:S04]  /*9e30*/  STL.64 [R1+0x608], R6 ;  /* 0x0006080601007387 */ /* 0x0001e80000100a00 */
[----:B------:R-:W2:Y:S04]  /*9e40*/  LDL.LU.64 R34, [R1+0x6d8] ;  /* 0x0006d80001227983 */ /* 0x000ea80000300a00 */
[----:B------:R-:W2:Y:S04]  /*9e50*/  LDL.LU.64 R36, [R1+0x6d0] ;  /* 0x0006d00001247983 */ /* 0x000ea80000300a00 */
[----:B------:R-:W3:Y:S01]  /*9e60*/  LDL.64 R16, [R1+0x1f0] ;  /* 0x0001f00001107983 */ /* 0x000ee20000100a00 */
[----:B------:R-:W-:-:S02]  /*9e70*/  PRMT R50, RZ, 0x7610, R50 ;  /* 0x00007610ff327816 */ /* 0x000fc40000000032 */
[----:B------:R-:W-:-:S04]  /*9e80*/  PRMT R48, RZ, 0x7610, R48 ;  /* 0x00007610ff307816 */ /* 0x000fc80000000030 */
[----:B------:R1:W3:Y:S01]  /*9e90*/  @P2 LDG.E.U16 R50, desc[UR22][R10.64] ;  /* 0x000000160a322981 */ /* 0x0002e2000c1e1500 */
[----:B------:R-:W-:Y:S02]  /*9ea0*/  PRMT R51, RZ, 0x7610, R51 ;  /* 0x00007610ff337816 */ /* 0x000fe40000000033 */
[----:B------:R-:W-:Y:S01]  /*9eb0*/  PRMT R40, RZ, 0x7610, R40 ;  /* 0x00007610ff287816 */ /* 0x000fe20000000028 */
[----:B------:R0:W3:Y:S04]  /*9ec0*/  @P2 LDG.E.U16 R48, desc[UR22][R8.64] ;  /* 0x0000001608302981 */ /* 0x0000e8000c1e1500 */
[----:B------:R0:W3:Y:S01]  /*9ed0*/  @P2 LDG.E.U16 R51, desc[UR22][R12.64] ;  /* 0x000000160c332981 */ /* 0x0000e2000c1e1500 */
[----:B-1----:R-:W-:Y:S02]  /*9ee0*/  PRMT R10, RZ, 0x7610, R10 ;  /* 0x00007610ff0a7816 */ /* 0x002fe4000000000a */
[----:B------:R-:W-:Y:S01]  /*9ef0*/  PRMT R11, RZ, 0x7610, R11 ;  /* 0x00007610ff0b7816 */ /* 0x000fe2000000000b */
[----:B------:R1:W3:Y:S01]  /*9f00*/  @P2 LDG.E.U16 R40, desc[UR22][R6.64] ;  /* 0x0000001606282981 */ /* 0x0002e2000c1e1500 */
[----:B0-----:R-:W-:-:S03]  /*9f10*/  PRMT R9, RZ, 0x7610, R9 ;  /* 0x00007610ff097816 */ /* 0x001fc60000000009 */
[----:B------:R-:W3:Y:S01]  /*9f20*/  @P2 LDG.E.U16 R10, desc[UR22][R30.64] ;  /* 0x000000161e0a2981 */ /* 0x000ee2000c1e1500 */
[----:B------:R-:W-:-:S03]  /*9f30*/  PRMT R13, RZ, 0x7610, R13 ;  /* 0x00007610ff0d7816 */ /* 0x000fc6000000000d */
[----:B------:R-:W3:Y:S01]  /*9f40*/  @P2 LDG.E.U16 R9, desc[UR22][R14.64] ;  /* 0x000000160e092981 */ /* 0x000ee2000c1e1500 */
[----:B-1----:R-:W-:-:S03]  /*9f50*/  PRMT R7, RZ, 0x7610, R7 ;  /* 0x00007610ff077816 */ /* 0x002fc60000000007 */
[----:B------:R-:W4:Y:S04]  /*9f60*/  @P2 LDG.E.U16 R13, desc[UR22][R20.64] ;  /* 0x00000016140d2981 */ /* 0x000f28000c1e1500 */
[----:B------:R-:W4:Y:S01]  /*9f70*/  @P2 LDG.E.U16 R11, desc[UR22][R44.64] ;  /* 0x000000162c0b2981 */ /* 0x000f22000c1e1500 */
[----:B------:R-:W-:-:S06]  /*9f80*/  PRMT R8, RZ, 0x7610, R8 ;  /* 0x00007610ff087816 */ /* 0x000fcc0000000008 */
[----:B------:R0:W4:Y:S04]  /*9f90*/  @P2 LDG.E.U16 R8, desc[UR22][R46.64] ;  /* 0x000000162e082981 */ /* 0x000128000c1e1500 */
[----:B--2---:R-:W-:Y:S04]  /*9fa0*/  STL.64 [R1+0x610], R36 ;  /* 0x0006102401007387 */ /* 0x004fe80000100a00 */
[----:B------:R1:W-:Y:S04]  /*9fb0*/  STL.64 [R1+0x618], R20 ;  /* 0x0006181401007387 */ /* 0x0003e80000100a00 */
[----:B------:R-:W-:Y:S04]  /*9fc0*/  STL.64 [R1+0x620], R4 ;  /* 0x0006200401007387 */ /* 0x000fe80000100a00 */
[----:B------:R-:W2:Y:S04]  /*9fd0*/  LDL.LU R31, [R1+0x360] ;  /* 0x00036000011f7983 */ /* 0x000ea80000300800 */
[----:B------:R-:W4:Y:S04]  /*9fe0*/  LDL.LU R15, [R1+0x35c] ;  /* 0x00035c00010f7983 */ /* 0x000f280000300800 */
[----:B-1----:R-:W4:Y:S04]  /*9ff0*/  LDL.LU R21, [R1+0x354] ;  /* 0x0003540001157983 */ /* 0x002f280000300800 */
[----:B------:R-:W4:Y:S04]  /*a000*/  LDL.LU R45, [R1+0x350] ;  /* 0x00035000012d7983 */ /* 0x000f280000300800 */
[----:B------:R-:W4:Y:S04]  /*a010*/  LDL.LU R44, [R1+0x34c] ;  /* 0x00034c00012c7983 */ /* 0x000f280000300800 */
[----:B------:R-:W4:Y:S04]  /*a020*/  LDL.LU R14, [R1+0x348] ;  /* 0x00034800010e7983 */ /* 0x000f280000300800 */
[----:B---3--:R-:W3:Y:S04]  /*a030*/  @P2 LDG.E.U16 R7, desc[UR22][R16.64] ;  /* 0x0000001610072981 */ /* 0x008ee8000c1e1500 */
[----:B------:R-:W3:Y:S01]  /*a040*/  LDL.LU R17, [R1+0x340] ;  /* 0x0003400001117983 */ /* 0x000ee20000300800 */
[----:B0-----:R-:W0:Y:S01]  /*a050*/  S2R R46, SR_TID.X ;  /* 0x00000000002e7919 */ /* 0x001e220000002100 */
[----:B------:R-:W-:-:S02]  /*a060*/  PRMT R41, RZ, 0x7610, R41 ;  /* 0x00007610ff297816 */ /* 0x000fc40000000029 */
[----:B------:R-:W3:Y:S04]  /*a070*/  LDL.LU R30, [R1+0x344] ;  /* 0x00034400011e7983 */ /* 0x000ee80000300800 */
[----:B------:R1:W3:Y:S01]  /*a080*/  @P2 LDG.E.U16 R41, desc[UR22][R22.64] ;  /* 0x0000001616292981 */ /* 0x0002e2000c1e1500 */
[----:B------:R-:W-:-:S03]  /*a090*/  PRMT R25, RZ, 0x7610, R25 ;  /* 0x00007610ff197816 */ /* 0x000fc60000000019 */
[----:B------:R-:W3:Y:S01]  /*a0a0*/  LDL.LU R47, [R1+0x19c] ;  /* 0x00019c00012f7983 */ /* 0x000ee20000300800 */
[----:B------:R-:W-:-:S03]  /*a0b0*/  PRMT R24, RZ, 0x7610, R24 ;  /* 0x00007610ff187816 */ /* 0x000fc60000000018 */
[----:B------:R-:W3:Y:S01]  /*a0c0*/  LDL.LU R16, [R1+0x338] ;  /* 0x0003380001107983 */ /* 0x000ee20000300800 */
[----:B-1----:R-:W-:-:S03]  /*a0d0*/  PRMT R23, RZ, 0x7610, R23 ;  /* 0x00007610ff177816 */ /* 0x002fc60000000017 */
[----:B------:R-:W3:Y:S04]  /*a0e0*/  LDL.LU R33, [R1] ;  /* 0x0000000001217983 */ /* 0x000ee80000300800 */
[----:B------:R-:W-:Y:S04]  /*a0f0*/  STL.64 [R1+0x628], R34 ;  /* 0x0006282201007387 */ /* 0x000fe80000100a00 */
[----:B------:R-:W-:Y:S01]  /*a100*/  STL.64 [R1+0x638], R18 ;  /* 0x0006381201007387 */ /* 0x000fe20000100a00 */
[----:B0-----:R-:W-:-:S03]  /*a110*/  SHF.R.U32.HI R46, RZ, 0x5, R46 ;  /* 0x00000005ff2e7819 */ /* 0x001fc6000001162e */
[----:B------:R-:W3:Y:S01]  /*a120*/  @P2 LDG.E.U16 R23, desc[UR22][R36.64] ;  /* 0x0000001624172981 */ /* 0x000ee2000c1e1500 */
[----:B------:R-:W-:-:S03]  /*a130*/  ISETP.NE.U32.AND P0, PT, R46, RZ, PT ;  /* 0x000000ff2e00720c */ /* 0x000fc60003f05070 */
[----:B------:R-:W-:Y:S01]  /*a140*/  STL.64 [R1+0x640], R2 ;  /* 0x0006400201007387 */ /* 0x000fe20000100a00 */
[----:B------:R-:W-:-:S03]  /*a150*/  LOP3.LUT R46, R53, 0x20, RZ, 0x3c, !PT ;  /* 0x00000020352e7812 */ /* 0x000fc600078e3cff */
[----:B------:R-:W3:Y:S04]  /*a160*/  @P2 LDG.E.U16 R25, desc[UR22][R38.64] ;  /* 0x0000001626192981 */ /* 0x000ee8000c1e1500 */
[----:B------:R-:W3:Y:S04]  /*a170*/  LDL.LU R36, [R1+0x198] ;  /* 0x0001980001247983 */ /* 0x000ee80000300800 */
[----:B------:R-:W3:Y:S04]  /*a180*/  LDL.LU R37, [R1+0x18c] ;  /* 0x00018c0001257983 */ /* 0x000ee80000300800 */
[----:B------:R-:W3:Y:S04]  /*a190*/  LDL.LU R22, [R1+0x188] ;  /* 0x0001880001167983 */ /* 0x000ee80000300800 */
[----:B------:R-:W3:Y:S04]  /*a1a0*/  @P2 LDG.E.U16 R24, desc[UR22][R28.64] ;  /* 0x000000161c182981 */ /* 0x000ee8000c1e1500 */
[----:B------:R-:W3:Y:S04]  /*a1b0*/  LDL.LU R38, [R1+0x184] ;  /* 0x0001840001267983 */ /* 0x000ee80000300800 */
[----:B------:R-:W3:Y:S04]  /*a1c0*/  LDL.LU R29, [R1+0x180] ;  /* 0x00018000011d7983 */ /* 0x000ee80000300800 */
[----:B--2---:R0:W-:Y:S04]  /*a1d0*/  STS.U16 [R46+UR11+0x2500], R31 ;  /* 0x0025001f2e007988 */ /* 0x0041e8000800040b */
[----:B0-----:R-:W2:Y:S04]  /*a1e0*/  LDL.LU R31, [R1+0x17c] ;  /* 0x00017c00011f7983 */ /* 0x001ea80000300800 */
[----:B----4-:R0:W-:Y:S04]  /*a1f0*/  STS.U16 [R46+UR11+0x2900], R15 ;  /* 0x0029000f2e007988 */ /* 0x0101e8000800040b */
[----:B------:R-:W4:Y:S04]  /*a200*/  LDL.LU R39, [R1+0x178] ;  /* 0x0001780001277983 */ /* 0x000f280000300800 */
[----:B------:R-:W4:Y:S04]  /*a210*/  LDL.LU R43, [R1+0x174] ;  /* 0x00017400012b7983 */ /* 0x000f280000300800 */
[----:B------:R-:W-:Y:S04]  /*a220*/  STS.U16 [R46+UR11+0x2d00], R21 ;  /* 0x002d00152e007988 */ /* 0x000fe8000800040b */
[----:B------:R-:W4:Y:S04]  /*a230*/  LDL.LU R28, [R1+0x170] ;  /* 0x00017000011c7983 */ /* 0x000f280000300800 */
[----:B------:R-:W-:Y:S04]  /*a240*/  STS.U16 [R46+UR11+0x3100], R45 ;  /* 0x0031002d2e007988 */ /* 0x000fe8000800040b */
[----:B0-----:R-:W4:Y:S04]  /*a250*/  LDL.LU R15, [R1+0x16c] ;  /* 0x00016c00010f7983 */ /* 0x001f280000300800 */
[----:B------:R0:W-:Y:S04]  /*a260*/  STS.U16 [R46+UR11+0x3500], R44 ;  /* 0x0035002c2e007988 */ /* 0x0001e8000800040b */
[----:B------:R1:W-:Y:S04]  /*a270*/  STS.U16 [R46+UR11+0x3900], R14 ;  /* 0x0039000e2e007988 */ /* 0x0003e8000800040b */
[----:B---3--:R3:W-:Y:S04]  /*a280*/  STS.U16 [R46+UR11+0x3d00], R17 ;  /* 0x003d00112e007988 */ /* 0x0087e8000800040b */
[----:B0-----:R-:W4:Y:S04]  /*a290*/  LDL.LU R44, [R1+0x168] ;  /* 0x00016800012c7983 */ /* 0x001f280000300800 */
[----:B-1----:R-:W4:Y:S04]  /*a2a0*/  LDL.LU R14, [R1+0x158] ;  /* 0x00015800010e7983 */ /* 0x002f280000300800 */
[----:B---3--:R-:W3:Y:S01]  /*a2b0*/  LDL.LU R17, [R1+0x164] ;  /* 0x0001640001117983 */ /* 0x008ee20000300800 */
[----:B------:R-:W-:-:S03]  /*a2c0*/  PRMT R12, RZ, 0x7610, R12 ;  /* 0x00007610ff0c7816 */ /* 0x000fc6000000000c */
[----:B------:R0:W-:Y:S04]  /*a2d0*/  STS.U16 [R46+UR11+0x500], R30 ;  /* 0x0005001e2e007988 */ /* 0x0001e8000800040b */
[----:B------:R1:W3:Y:S04]  /*a2e0*/  @P2 LDG.E.U16 R12, desc[UR22][R4.64] ;  /* 0x00000016040c2981 */ /* 0x0002e8000c1e1500 */
[----:B------:R-:W3:Y:S04]  /*a2f0*/  LDL.LU R45, [R1+0x3c] ;  /* 0x00003c00012d7983 */ /* 0x000ee80000300800 */
[----:B------:R-:W-:Y:S01]  /*a300*/  STS.U16 [R46+UR11+0x900], R47 ;  /* 0x0009002f2e007988 */ /* 0x000fe2000800040b */
[----:B-1----:R-:W-:-:S03]  /*a310*/  PRMT R4, RZ, 0x7610, R4 ;  /* 0x00007610ff047816 */ /* 0x002fc60000000004 */
[----:B0-----:R-:W3:Y:S04]  /*a320*/  LDL.LU R30, [R1+0x160] ;  /* 0x00016000011e7983 */ /* 0x001ee80000300800 */
[----:B------:R0:W3:Y:S04]  /*a330*/  @P2 LDG.E.U16 R4, desc[UR22][R2.64] ;  /* 0x0000001602042981 */ /* 0x0000e8000c1e1500 */
[----:B------:R-:W-:Y:S01]  /*a340*/  STS.U16 [R46+UR11+0x100], R0 ;  /* 0x000100002e007988 */ /* 0x000fe2000800040b */
[----:B0-----:R-:W-:-:S05]  /*a350*/  LOP3.LUT R2, R53, 0x40, RZ, 0x3c, !PT ;  /* 0x0000004035027812 */ /* 0x001fca00078e3cff */
[----:B------:R0:W-:Y:S04]  /*a360*/  STS.U16 [R2+UR11+0xe00], R16 ;  /* 0x000e001002007988 */ /* 0x0001e8000800040b */
[----:B------:R-:W-:Y:S04]  /*a370*/  STS.U16 [R2+UR11+0x1200], R36 ;  /* 0x0012002402007988 */ /* 0x000fe8000800040b */
[----:B0-----:R-:W3:Y:S04]  /*a380*/  LDL.LU R16, [R1+0x15c] ;  /* 0x00015c0001107983 */ /* 0x001ee80000300800 */
[----:B------:R-:W3:Y:S04]  /*a390*/  LDL.LU R46, [R1+0x38] ;  /* 0x00003800012e7983 */ /* 0x000ee80000300800 */
[----:B------:R-:W3:Y:S04]  /*a3a0*/  LDL.LU R47, [R1+0x4] ;  /* 0x00000400012f7983 */ /* 0x000ee80000300800 */
[----:B------:R-:W-:Y:S04]  /*a3b0*/  STS.U16 [R2+UR11+0x1600], R37 ;  /* 0x0016002502007988 */ /* 0x000fe8000800040b */
[----:B------:R-:W-:Y:S04]  /*a3c0*/  STS.U16 [R2+UR11+0x1a00], R22 ;  /* 0x001a001602007988 */ /* 0x000fe8000800040b */
[----:B------:R-:W-:Y:S04]  /*a3d0*/  STS.U16 [R2+UR11+0x1e00], R38 ;  /* 0x001e002602007988 */ /* 0x000fe8000800040b */
[----:B------:R0:W-:Y:S04]  /*a3e0*/  STS.U16 [R2+UR11+0x2200], R29 ;  /* 0x0022001d02007988 */ /* 0x0001e8000800040b */
[----:B0-----:R-:W3:Y:S04]  /*a3f0*/  LDL.LU R29, [R1+0x104] ;  /* 0x00010400011d7983 */ /* 0x001ee80000300800 */
[----:B--2---:R0:W-:Y:S04]  /*a400*/  STS.U16 [R2+UR11+0x2600], R31 ;  /* 0x0026001f02007988 */ /* 0x0041e8000800040b */
[----:B0-----:R-:W2:Y:S04]  /*a410*/  LDL.LU R31, [R1+0x364] ;  /* 0x00036400011f7983 */ /* 0x001ea80000300800 */
[----:B----4-:R0:W-:Y:S04]  /*a420*/  STS.U16 [R2+UR11+0x2a00], R39 ;  /* 0x002a002702007988 */ /* 0x0101e8000800040b */
[----:B------:R-:W-:Y:S04]  /*a430*/  STS.U16 [R2+UR11+0x2e00], R43 ;  /* 0x002e002b02007988 */ /* 0x000fe8000800040b */
[----:B------:R1:W-:Y:S04]  /*a440*/  STS.U16 [R2+UR11+0x3200], R28 ;  /* 0x0032001c02007988 */ /* 0x0003e8000800040b */
[----:B0-----:R-:W4:Y:S04]  /*a450*/  LDL.LU R39, [R1+0x154] ;  /* 0x0001540001277983 */ /* 0x001f280000300800 */
[----:B------:R0:W-:Y:S04]  /*a460*/  STS.U16 [R2+UR11+0x3600], R15 ;  /* 0x0036000f02007988 */ /* 0x0001e8000800040b */
[----:B-1----:R-:W4:Y:S04]  /*a470*/  LDL.LU R28, [R1+0x150] ;  /* 0x00015000011c7983 */ /* 0x002f280000300800 */
[----:B0-----:R-:W4:Y:S04]  /*a480*/  LDL.LU R15, [R1+0x14c] ;  /* 0x00014c00010f7983 */ /* 0x001f280000300800 */
[----:B------:R-:W-:Y:S04]  /*a490*/  STS.U16 [R2+UR11+0x3a00], R44 ;  /* 0x003a002c02007988 */ /* 0x000fe8000800040b */
[----:B---3--:R0:W-:Y:S04]  /*a4a0*/  STS.U16 [R2+UR11+0x3e00], R17 ;  /* 0x003e001102007988 */ /* 0x0081e8000800040b */
[----:B0-----:R-:W3:Y:S04]  /*a4b0*/  LDL.LU R17, [R1+0x5c] ;  /* 0x00005c0001117983 */ /* 0x001ee80000300800 */
[----:B------:R-:W3:Y:S01]  /*a4c0*/  LDL.LU R44, [R1+0x40] ;  /* 0x00004000012c7983 */ /* 0x000ee20000300800 */
[----:B------:R-:W0:Y:S01]  /*a4d0*/  S2R R52, SR_TID.X ;  /* 0x0000000000347919 */ /* 0x000e220000002100 */
[----:B------:R-:W1:Y:S01]  /*a4e0*/  S2R R43, SR_TID.X ;  /* 0x00000000002b7919 */ /* 0x000e620000002100 */
[----:B------:R-:W-:-:S02]  /*a4f0*/  PRMT R5, RZ, 0x7610, R5 ;  /* 0x00007610ff057816 */ /* 0x000fc40000000005 */
[----:B------:R-:W-:Y:S02]  /*a500*/  PRMT R6, RZ, 0x7610, R6 ;  /* 0x00007610ff067816 */ /* 0x000fe40000000006 */
[----:B------:R-:W-:Y:S02]  /*a510*/  SHF.R.S32.HI R0, RZ, 0x1f, R14 ;  /* 0x0000001fff007819 */ /* 0x000fe4000001140e */
[----:B------:R1:W3:Y:S01]  /*a520*/  @P2 LDG.E.U16 R5, desc[UR22][R18.64] ;  /* 0x0000001612052981 */ /* 0x0002e2000c1e1500 */
[----:B------:R-:W-:Y:S02]  /*a530*/  SHF.R.S32.HI R3, RZ, 0x1f, R45 ;  /* 0x0000001fff037819 */ /* 0x000fe4000001142d */
[----:B------:R-:W-:Y:S01]  /*a540*/  SHF.L.U64.HI R0, R14, 0x1, R0 ;  /* 0x000000010e007819 */ /* 0x000fe20000010200 */
[----:B------:R0:W3:Y:S01]  /*a550*/  @P2 LDG.E.U16 R6, desc[UR22][R34.64] ;  /* 0x0000001622062981 */ /* 0x0000e2000c1e1500 */
[----:B------:R-:W-:-:S03]  /*a560*/  LEA R14, P2, R45, R33, 0x1 ;  /* 0x000000212d0e7211 */ /* 0x000fc600078408ff */
[----:B------:R0:W-:Y:S01]  /*a570*/  STS.U16 [R2+UR11+0x600], R30 ;  /* 0x0006001e02007988 */ /* 0x0001e2000800040b */
[----:B------:R-:W-:Y:S01]  /*a580*/  LEA.HI.X R45, R45, R0, R3, 0x1, P2 ;  /* 0x000000002d2d7211 */ /* 0x000fe200010f0c03 */
[----:B0-----:R-:W-:Y:S01]  /*a590*/  IMAD.SHL.U32 R52, R52, 0x2, RZ ;  /* 0x0000000234347824 */ /* 0x001fe200078e00ff */
[----:B-1----:R-:W-:-:S04]  /*a5a0*/  LOP3.LUT R18, R43, 0x40, RZ, 0xc0, !PT ;  /* 0x000000402b127812 */ /* 0x002fc800078ec0ff */
[----:B------:R-:W-:Y:S01]  /*a5b0*/  LOP3.LUT R52, R52, 0x7e, RZ, 0xc0, !PT ;  /* 0x0000007e34347812 */ /* 0x000fe200078ec0ff */
[----:B------:R0:W-:Y:S01]  /*a5c0*/  STS.U16 [R2+UR11+0xa00], R16 ;  /* 0x000a001002007988 */ /* 0x0001e2000800040b */
[----:B------:R-:W-:Y:S02]  /*a5d0*/  SHF.R.S32.HI R3, RZ, 0x1f, R47 ;  /* 0x0000001fff037819 */ /* 0x000fe4000001142f */
[-C--:B------:R-:W-:Y:S01]  /*a5e0*/  LEA R30, P2, R46, R33.reuse, 0x1 ;  /* 0x000000212e1e7211 */ /* 0x080fe200078408ff */
[----:B------:R-:W-:Y:S01]  /*a5f0*/  IMAD R52, R18, 0x80, R52 ;  /* 0x0000008012347824 */ /* 0x000fe200078e0234 */
[----:B------:R-:W-:Y:S02]  /*a600*/  SHF.R.S32.HI R18, RZ, 0x1f, R46 ;  /* 0x0000001fff127819 */ /* 0x000fe4000001142e */
[----:B0-----:R-:W-:Y:S02]  /*a610*/  LEA R16, P3, R47, R33, 0x1 ;  /* 0x000000212f107211 */ /* 0x001fe400078608ff */
[----:B------:R-:W-:-:S02]  /*a620*/  LEA.HI.X R46, R46, R0, R18, 0x1, P2 ;  /* 0x000000002e2e7211 */ /* 0x000fc400010f0c12 */
[----:B------:R-:W-:-:S05]  /*a630*/  LEA.HI.X R47, R47, R0, R3, 0x1, P3 ;  /* 0x000000002f2f7211 */ /* 0x000fca00018f0c03 */
[----:B------:R0:W-:Y:S04]  /*a640*/  STL.64 [R1+0x648], R46 ;  /* 0x0006482e01007387 */ /* 0x0001e80000100a00 */
[----:B------:R2:W-:Y:S01]  /*a650*/  STS.U16 [R2+UR11+0x200], R29 ;  /* 0x0002001d02007988 */ /* 0x0005e2000800040b */
[----:B0-----:R-:W-:-:S05]  /*a660*/  LOP3.LUT R46, R53, 0x60, RZ, 0x3c, !PT ;  /* 0x00000060352e7812 */ /* 0x001fca00078e3cff */
[----:B------:R-:W-:Y:S01]  /*a670*/  STL [R1+0x460], R46 ;  /* 0x0004602e01007387 */ /* 0x000fe20000100800 */
[----:B--2---:R-:W-:Y:S02]  /*a680*/  SHF.R.S32.HI R2, RZ, 0x1f, R31 ;  /* 0x0000001fff027819 */ /* 0x004fe4000001141f */
[----:B------:R-:W-:-:S04]  /*a690*/  LEA R29, P2, R31, R33, 0x1 ;  /* 0x000000211f1d7211 */ /* 0x000fc800078408ff */
[----:B------:R-:W-:-:S05]  /*a6a0*/  LEA.HI.X R31, R31, R0, R2, 0x1, P2 ;  /* 0x000000001f1f7211 */ /* 0x000fca00010f0c02 */
[----:B------:R0:W-:Y:S04]  /*a6b0*/  STL.64 [R1+0x650], R30 ;  /* 0x0006501e01007387 */ /* 0x0001e80000100a00 */
[----:B------:R-:W2:Y:S04]  /*a6c0*/  LDL.LU R21, [R1+0x148] ;  /* 0x0001480001157983 */ /* 0x000ea80000300800 */
[----:B----4-:R-:W-:Y:S04]  /*a6d0*/  STS.U16 [R46+UR11+0xb00], R39 ;  /* 0x000b00272e007988 */ /* 0x010fe8000800040b */
[----:B------:R-:W4:Y:S04]  /*a6e0*/  LDL.LU R36, [R1+0xf8] ;  /* 0x0000f80001247983 */ /* 0x000f280000300800 */
[----:B------:R3:W-:Y:S04]  /*a6f0*/  STS.U16 [R46+UR11+0x1300], R28 ;  /* 0x0013001c2e007988 */ /* 0x0007e8000800040b */
[----:B0-----:R-:W4:Y:S04]  /*a700*/  LDL.LU R30, [R1+0xcc] ;  /* 0x0000cc00011e7983 */ /* 0x001f280000300800 */
[----:B------:R-:W4:Y:S04]  /*a710*/  LDL.LU R31, [R1+0xc8] ;  /* 0x0000c800011f7983 */ /* 0x000f280000300800 */
[----:B------:R-:W4:Y:S04]  /*a720*/  LDL.LU R37, [R1+0xc4] ;  /* 0x0000c40001257983 */ /* 0x000f280000300800 */
[----:B------:R0:W-:Y:S04]  /*a730*/  STS.U16 [R46+UR11+0x1b00], R15 ;  /* 0x001b000f2e007988 */ /* 0x0001e8000800040b */
[----:B------:R-:W4:Y:S04]  /*a740*/  LDL.LU R47, [R1+0xc0] ;  /* 0x0000c000012f7983 */ /* 0x000f280000300800 */
[----:B------:R-:W4:Y:S01]  /*a750*/  LDL.LU R2, [R1+0xa8] ;  /* 0x0000a80001027983 */ /* 0x000f220000300800 */
[----:B---3--:R-:W-:-:S02]  /*a760*/  LEA R28, P2, R17, R33, 0x1 ;  /* 0x00000021111c7211 */ /* 0x008fc400078408ff */
[----:B------:R-:W-:Y:S01]  /*a770*/  SHF.R.S32.HI R18, RZ, 0x1f, R17 ;  /* 0x0000001fff127819 */ /* 0x000fe20000011411 */
[----:B------:R-:W3:Y:S01]  /*a780*/  LDL.LU R22, [R1+0x88] ;  /* 0x0000880001167983 */ /* 0x000ee20000300800 */
[----:B0-----:R-:W-:-:S03]  /*a790*/  LEA R15, P3, R44, R33, 0x1 ;  /* 0x000000212c0f7211 */ /* 0x001fc600078608ff */
[----:B------:R0:W-:Y:S01]  /*a7a0*/  STL.64 [R1+0x658], R28 ;  /* 0x0006581c01007387 */ /* 0x0001e20000100a00 */
[-C--:B------:R-:W-:Y:S02]  /*a7b0*/  LEA.HI.X R17, R17, R0.reuse, R18, 0x1, P2 ;  /* 0x0000000011117211 */ /* 0x080fe400010f0c12 */
[----:B------:R-:W-:Y:S01]  /*a7c0*/  SHF.R.S32.HI R3, RZ, 0x1f, R44 ;  /* 0x0000001fff037819 */ /* 0x000fe2000001142c */
[----:B0-----:R-:W3:Y:S04]  /*a7d0*/  LDL.LU R28, [R1+0xd4] ;  /* 0x0000d400011c7983 */ /* 0x001ee80000300800 */
[----:B------:R-:W3:Y:S04]  /*a7e0*/  LDL.LU R29, [R1+0xd0] ;  /* 0x0000d000011d7983 */ /* 0x000ee80000300800 */
[----:B------:R0:W-:Y:S01]  /*a7f0*/  STL.64 [R1+0x660], R14 ;  /* 0x0006600e01007387 */ /* 0x0001e20000100a00 */
[----:B------:R-:W-:-:S03]  /*a800*/  LEA.HI.X R44, R44, R0, R3, 0x1, P3 ;  /* 0x000000002c2c7211 */ /* 0x000fc600018f0c03 */
[----:B0-----:R-:W3:Y:S04]  /*a810*/  LDL.LU R14, [R1+0x100] ;  /* 0x00010000010e7983 */ /* 0x001ee80000300800 */
[----:B------:R-:W3:Y:S04]  /*a820*/  LDL.LU R15, [R1+0xfc] ;  /* 0x0000fc00010f7983 */ /* 0x000ee80000300800 */
[----:B------:R-:W3:Y:S04]  /*a830*/  LDL.LU R20, [R1+0x70] ;  /* 0x0000700001147983 */ /* 0x000ee80000300800 */
[----:B------:R-:W3:Y:S04]  /*a840*/  LDL.LU R38, [R1+0x54] ;  /* 0x0000540001267983 */ /* 0x000ee80000300800 */
[----:B------:R0:W-:Y:S04]  /*a850*/  STL.64 [R1+0x668], R16 ;  /* 0x0006681001007387 */ /* 0x0001e80000100a00 */
[----:B0-----:R-:W3:Y:S04]  /*a860*/  LDL.LU R16, [R1+0x13c] ;  /* 0x00013c0001107983 */ /* 0x001ee80000300800 */
[----:B------:R-:W3:Y:S04]  /*a870*/  LDL.LU R17, [R1+0x138] ;  /* 0x0001380001117983 */ /* 0x000ee80000300800 */
[----:B------:R-:W3:Y:S04]  /*a880*/  LDL.LU R3, [R1+0x34] ;  /* 0x0000340001037983 */ /* 0x000ee80000300800 */
[----:B------:R-:W3:Y:S04]  /*a890*/  LDL.LU R18, [R1+0x20] ;  /* 0x0000200001127983 */ /* 0x000ee80000300800 */
[----:B------:R-:W3:Y:S04]  /*a8a0*/  LDL.LU R39, [R1+0xc] ;  /* 0x00000c0001277983 */ /* 0x000ee80000300800 */
[----:B------:R0:W-:Y:S04]  /*a8b0*/  STL.64 [R1+0x678], R44 ;  /* 0x0006782c01007387 */ /* 0x0001e80000100a00 */
[----:B0-----:R-:W3:Y:S04]  /*a8c0*/  LDL.LU R44, [R1+0x144] ;  /* 0x00014400012c7983 */ /* 0x001ee80000300800 */
[----:B------:R-:W4:Y:S04]  /*a8d0*/  LDL.LU R45, [R1+0x140] ;  /* 0x00014000012d7983 */ /* 0x000f280000300800 */
[----:B------:R-:W4:Y:S04]  /*a8e0*/  LDL.LU R19, [R1+0xbc] ;  /* 0x0000bc0001137983 */ /* 0x000f280000300800 */
[----:B------:R-:W4:Y:S04]  /*a8f0*/  LDL.LU R34, [R1+0x9c] ;  /* 0x00009c0001227983 */ /* 0x000f280000300800 */
[----:B------:R-:W4:Y:S04]  /*a900*/  LDL.LU R35, [R1+0x84] ;  /* 0x0000840001237983 */ /* 0x000f280000300800 */
[----:B--2---:R0:W-:Y:S04]  /*a910*/  STS.U16 [R46+UR11+0x2300], R21 ;  /* 0x002300152e007988 */ /* 0x0041e8000800040b */
[----:B0-----:R-:W2:Y:S04]  /*a920*/  LDL.LU R21, [R1+0x6c] ;  /* 0x00006c0001157983 */ /* 0x001ea80000300800 */
[----:B---3--:R-:W-:Y:S04]  /*a930*/  STS.U16 [R46+UR11+0x2b00], R44 ;  /* 0x002b002c2e007988 */ /* 0x008fe8000800040b */
[----:B----4-:R-:W-:Y:S04]  /*a940*/  STS.U16 [R46+UR11+0x3300], R45 ;  /* 0x0033002d2e007988 */ /* 0x010fe8000800040b */
[----:B------:R-:W-:Y:S04]  /*a950*/  STS.U16 [R46+UR11+0x3b00], R16 ;  /* 0x003b00102e007988 */ /* 0x000fe8000800040b */
[----:B------:R-:W-:Y:S04]  /*a960*/  STS.U16 [R46+UR11+0x300], R17 ;  /* 0x000300112e007988 */ /* 0x000fe8000800040b */
[----:B------:R-:W-:Y:S04]  /*a970*/  STS.U16 [R46+UR11+0x700], R14 ;  /* 0x0007000e2e007988 */ /* 0x000fe8000800040b */
[----:B------:R-:W-:Y:S04]  /*a980*/  STS.U16 [R46+UR11+0xf00], R15 ;  /* 0x000f000f2e007988 */ /* 0x000fe8000800040b */
[----:B------:R0:W-:Y:S04]  /*a990*/  STS.U16 [R46+UR11+0x1700], R36 ;  /* 0x001700242e007988 */ /* 0x0001e8000800040b */
[----:B------:R-:W-:Y:S04]  /*a9a0*/  STS.U16 [R46+UR11+0x1f00], R28 ;  /* 0x001f001c2e007988 */ /* 0x000fe8000800040b */
[----:B------:R-:W-:Y:S04]  /*a9b0*/  STS.U16 [R46+UR11+0x2700], R29 ;  /* 0x0027001d2e007988 */ /* 0x000fe8000800040b */
[----:B------:R-:W-:Y:S04]  /*a9c0*/  STS.U16 [R46+UR11+0x2f00], R30 ;  /* 0x002f001e2e007988 */ /* 0x000fe8000800040b */
[----:B------:R-:W-:Y:S04]  /*a9d0*/  STS.U16 [R46+UR11+0x3700], R31 ;  /* 0x0037001f2e007988 */ /* 0x000fe8000800040b */
[----:B0-----:R-:W3:Y:S04]  /*a9e0*/  LDL.LU R36, [R1+0x50] ;  /* 0x0000500001247983 */ /* 0x001ee80000300800 */
[----:B------:R0:W-:Y:S04]  /*a9f0*/  STS.U16 [R46+UR11+0x3f00], R37 ;  /* 0x003f00252e007988 */ /* 0x0001e8000800040b */
[----:B------:R1:W-:Y:S04]  /*aa00*/  STS.U16 [R52+UR11+0x4800], R22 ;  /* 0x0048001634007988 */ /* 0x0003e8000800040b */
[----:B------:R4:W-:Y:S04]  /*aa10*/  STS.U16 [R52+UR11+0x5000], R38 ;  /* 0x0050002634007988 */ /* 0x0009e8000800040b */
[----:B0-----:R-:W3:Y:S04]  /*aa20*/  LDL.LU R37, [R1+0x30] ;  /* 0x0000300001257983 */ /* 0x001ee80000300800 */
[----:B-1----:R-:W3:Y:S04]  /*aa30*/  LDL.LU R22, [R1+0x1c] ;  /* 0x00001c0001167983 */ /* 0x002ee80000300800 */
[----:B----4-:R-:W4:Y:S04]  /*aa40*/  LDL.LU R38, [R1+0x8] ;  /* 0x0000080001267983 */ /* 0x010f280000300800 */
[----:B------:R0:W-:Y:S04]  /*aa50*/  STS.U16 [R52+UR11+0x5c00], R39 ;  /* 0x005c002734007988 */ /* 0x0001e8000800040b */
[----:B0-----:R-:W4:Y:S04]  /*aa60*/  LDL.LU R39, [R1+0xb8] ;  /* 0x0000b80001277983 */ /* 0x001f280000300800 */
[----:B------:R-:W4:Y:S04]  /*aa70*/  LDL.LU R44, [R1+0x98] ;  /* 0x00009800012c7983 */ /* 0x000f280000300800 */
[----:B------:R0:W-:Y:S04]  /*aa80*/  STS.U16 [R52+UR11+0x4400], R2 ;  /* 0x0044000234007988 */ /* 0x0001e8000800040b */
[----:B------:R-:W4:Y:S04]  /*aa90*/  LDL.LU R45, [R1+0x80] ;  /* 0x00008000012d7983 */ /* 0x000f280000300800 */
[----:B0-----:R-:W4:Y:S04]  /*aaa0*/  LDL.LU R2, [R1+0x68] ;  /* 0x0000680001027983 */ /* 0x001f280000300800 */
[----:B------:R-:W4:Y:S04]  /*aab0*/  LDL.LU R16, [R1+0x4c] ;  /* 0x00004c0001107983 */ /* 0x000f280000300800 */
[----:B------:R-:W4:Y:S04]  /*aac0*/  LDL.LU R17, [R1+0x2c] ;  /* 0x00002c0001117983 */ /* 0x000f280000300800 */
[----:B------:R-:W4:Y:S04]  /*aad0*/  LDL.LU R15, [R1+0x18] ;  /* 0x00001800010f7983 */ /* 0x000f280000300800 */
[----:B------:R0:W-:Y:S04]  /*aae0*/  STS.U16 [R52+UR11+0x4c00], R20 ;  /* 0x004c001434007988 */ /* 0x0001e8000800040b */
[----:B------:R-:W4:Y:S04]  /*aaf0*/  LDL.LU R28, [R1+0xb4] ;  /* 0x0000b400011c7983 */ /* 0x000f280000300800 */
[----:B------:R-:W4:Y:S01]  /*ab00*/  LDL.LU R29, [R1+0x94] ;  /* 0x00009400011d7983 */ /* 0x000f220000300800 */
[----:B0-----:R-:W-:-:S03]  /*ab10*/  LOP3.LUT R20, R52, 0x10, RZ, 0x3c, !PT ;  /* 0x0000001034147812 */ /* 0x001fc600078e3cff */
[----:B------:R0:W-:Y:S04]  /*ab20*/  STS.U16 [R52+UR11+0x5400], R3 ;  /* 0x0054000334007988 */ /* 0x0001e8000800040b */
[----:B------:R-:W4:Y:S04]  /*ab30*/  LDL.LU R30, [R1+0x7c] ;  /* 0x00007c00011e7983 */ /* 0x000f280000300800 */
[----:B------:R1:W-:Y:S04]  /*ab40*/  STS.U16 [R52+UR11+0x4000], R47 ;  /* 0x0040002f34007988 */ /* 0x0003e8000800040b */
[----:B0-----:R-:W4:Y:S04]  /*ab50*/  LDL.LU R3, [R1+0x64] ;  /* 0x0000640001037983 */ /* 0x001f280000300800 */
[----:B------:R0:W-:Y:S04]  /*ab60*/  STS.U16 [R52+UR11+0x5800], R18 ;  /* 0x0058001234007988 */ /* 0x0001e8000800040b */
[----:B------:R0:W-:Y:S04]  /*ab70*/  STS.U16 [R20+UR11+0x4080], R19 ;  /* 0x0040801314007988 */ /* 0x0001e8000800040b */
[----:B------:R-:W4:Y:S04]  /*ab80*/  LDL.LU R31, [R1+0x48] ;  /* 0x00004800011f7983 */ /* 0x000f280000300800 */
[----:B------:R0:W-:Y:S04]  /*ab90*/  STS.U16 [R20+UR11+0x4480], R34 ;  /* 0x0044802214007988 */ /* 0x0001e8000800040b */
[----:B------:R-:W4:Y:S04]  /*aba0*/  LDL.LU R46, [R1+0x28] ;  /* 0x00002800012e7983 */ /* 0x000f280000300800 */
[----:B------:R2:W-:Y:S04]  /*abb0*/  STS.U16 [R20+UR11+0x4880], R35 ;  /* 0x0048802314007988 */ /* 0x0005e8000800040b */
[----:B-1----:R-:W4:Y:S04]  /*abc0*/  LDL.LU R47, [R1+0x14] ;  /* 0x00001400012f7983 */ /* 0x002f280000300800 */
[----:B0-----:R-:W4:Y:S04]  /*abd0*/  LDL.LU R18, [R1+0xb0] ;  /* 0x0000b00001127983 */ /* 0x001f280000300800 */
[----:B--2---:R-:W-:Y:S04]  /*abe0*/  STS.U16 [R20+UR11+0x4c80], R21 ;  /* 0x004c801514007988 */ /* 0x004fe8000800040b */
[----:B------:R-:W2:Y:S01]  /*abf0*/  LDL.LU R19, [R1+0x90] ;  /* 0x0000900001137983 */ /* 0x000ea20000300800 */
[----:B------:R-:W-:-:S03]  /*ac00*/  LOP3.LUT R14, R52, 0x20, RZ, 0x3c, !PT ;  /* 0x00000020340e7812 */ /* 0x000fc600078e3cff */
[----:B------:R-:W2:Y:S04]  /*ac10*/  LDL.LU R34, [R1+0x78] ;  /* 0x0000780001227983 */ /* 0x000ea80000300800 */
[----:B------:R-:W2:Y:S04]  /*ac20*/  LDL.LU R35, [R1+0x60] ;  /* 0x0000600001237983 */ /* 0x000ea80000300800 */
[----:B---3--:R-:W-:Y:S04]  /*ac30*/  STS.U16 [R20+UR11+0x5080], R36 ;  /* 0x0050802414007988 */ /* 0x008fe8000800040b */
[----:B------:R-:W-:Y:S04]  /*ac40*/  STS.U16 [R20+UR11+0x5480], R37 ;  /* 0x0054802514007988 */ /* 0x000fe8000800040b */
[----:B------:R-:W-:Y:S04]  /*ac50*/  STS.U16 [R20+UR11+0x5880], R22 ;  /* 0x0058801614007988 */ /* 0x000fe8000800040b */
[----:B----4-:R0:W-:Y:S04]  /*ac60*/  STS.U16 [R20+UR11+0x5c80], R38 ;  /* 0x005c802614007988 */ /* 0x0101e8000800040b */
[----:B0-----:R-:W3:Y:S04]  /*ac70*/  LDL.LU R20, [R1+0x44] ;  /* 0x0000440001147983 */ /* 0x001ee80000300800 */
[----:B------:R-:W4:Y:S04]  /*ac80*/  LDL.LU R21, [R1+0x24] ;  /* 0x0000240001157983 */ /* 0x000f280000300800 */
[----:B------:R-:W4:Y:S04]  /*ac90*/  LDL.LU R36, [R1+0x10] ;  /* 0x0000100001247983 */ /* 0x000f280000300800 */
[----:B------:R-:W4:Y:S04]  /*aca0*/  LDL.LU R37, [R1+0xac] ;  /* 0x0000ac0001257983 */ /* 0x000f280000300800 */
[----:B------:R-:W4:Y:S04]  /*acb0*/  LDL.LU R22, [R1+0x8c] ;  /* 0x00008c0001167983 */ /* 0x000f280000300800 */
[----:B------:R0:W-:Y:S04]  /*acc0*/  STS.U16 [R14+UR11+0x4100], R39 ;  /* 0x004100270e007988 */ /* 0x0001e8000800040b */
[----:B------:R-:W4:Y:S04]  /*acd0*/  LDL.LU R38, [R1+0x74] ;  /* 0x0000740001267983 */ /* 0x000f280000300800 */
[----:B0-----:R-:W4:Y:S04]  /*ace0*/  LDL.LU R39, [R1+0x58] ;  /* 0x0000580001277983 */ /* 0x001f280000300800 */
[----:B------:R-:W-:Y:S04]  /*acf0*/  STS.U16 [R14+UR11+0x4500], R44 ;  /* 0x0045002c0e007988 */ /* 0x000fe8000800040b */
[----:B------:R-:W-:Y:S04]  /*ad00*/  STS.U16 [R14+UR11+0x4900], R45 ;  /* 0x0049002d0e007988 */ /* 0x000fe8000800040b */
[----:B------:R0:W-:Y:S04]  /*ad10*/  STS.U16 [R14+UR11+0x4d00], R2 ;  /* 0x004d00020e007988 */ /* 0x0001e8000800040b */
[----:B------:R-:W-:Y:S04]  /*ad20*/  STS.U16 [R14+UR11+0x5100], R16 ;  /* 0x005100100e007988 */ /* 0x000fe8000800040b */
[----:B------:R-:W-:Y:S01]  /*ad30*/  STS.U16 [R14+UR11+0x5500], R17 ;  /* 0x005500110e007988 */ /* 0x000fe2000800040b */
[----:B0-----:R-:W-:-:S03]  /*ad40*/  LOP3.LUT R2, R52, 0x30, RZ, 0x3c, !PT ;  /* 0x0000003034027812 */ /* 0x001fc600078e3cff */
[----:B------:R-:W-:Y:S04]  /*ad50*/  STS.U16 [R14+UR11+0x5900], R15 ;  /* 0x0059000f0e007988 */ /* 0x000fe8000800040b */
[----:B------:R-:W-:Y:S04]  /*ad60*/  STS.U16 [R14+UR11+0x5d00], R51 ;  /* 0x005d00330e007988 */ /* 0x000fe8000800040b */
[----:B------:R-:W-:Y:S04]  /*ad70*/  STS.U16 [R2+UR11+0x4180], R28 ;  /* 0x0041801c02007988 */ /* 0x000fe8000800040b */
[----:B------:R-:W-:Y:S04]  /*ad80*/  STS.U16 [R2+UR11+0x4580], R29 ;  /* 0x0045801d02007988 */ /* 0x000fe8000800040b */
[----:B------:R-:W-:Y:S04]  /*ad90*/  STS.U16 [R2+UR11+0x4980], R30 ;  /* 0x0049801e02007988 */ /* 0x000fe8000800040b */
[----:B------:R0:W-:Y:S04]  /*ada0*/  STS.U16 [R2+UR11+0x4d80], R3 ;  /* 0x004d800302007988 */ /* 0x0001e8000800040b */
[----:B------:R-:W-:Y:S04]  /*adb0*/  STS.U16 [R2+UR11+0x5180], R31 ;  /* 0x0051801f02007988 */ /* 0x000fe8000800040b */
[----:B------:R-:W-:Y:S01]  /*adc0*/  STS.U16 [R2+UR11+0x5580], R46 ;  /* 0x0055802e02007988 */ /* 0x000fe2000800040b */
[----:B0-----:R-:W-:-:S03]  /*add0*/  LOP3.LUT R3, R52, 0x40, RZ, 0x3c, !PT ;  /* 0x0000004034037812 */ /* 0x001fc600078e3cff */
[----:B------:R-:W-:Y:S04]  /*ade0*/  STS.U16 [R2+UR11+0x5980], R47 ;  /* 0x0059802f02007988 */ /* 0x000fe8000800040b */
[----:B------:R0:W-:Y:S04]  /*adf0*/  STS.U16 [R2+UR11+0x5d80], R50 ;  /* 0x005d803202007988 */ /* 0x0001e8000800040b */
[----:B------:R-:W-:Y:S04]  /*ae00*/  STS.U16 [R3+UR11+0x4200], R18 ;  /* 0x0042001203007988 */ /* 0x000fe8000800040b */
[----:B--2---:R-:W-:Y:S01]  /*ae10*/  STS.U16 [R3+UR11+0x4600], R19 ;  /* 0x0046001303007988 */ /* 0x004fe2000800040b */
[----:B0-----:R-:W-:-:S03]  /*ae20*/  LOP3.LUT R2, R52, 0x50, RZ, 0x3c, !PT ;  /* 0x0000005034027812 */ /* 0x001fc600078e3cff */
[----:B------:R-:W-:Y:S04]  /*ae30*/  STS.U16 [R3+UR11+0x4a00], R34 ;  /* 0x004a002203007988 */ /* 0x000fe8000800040b */
[----:B------:R-:W-:Y:S04]  /*ae40*/  STS.U16 [R3+UR11+0x4e00], R35 ;  /* 0x004e002303007988 */ /* 0x000fe8000800040b */
[----:B---3--:R-:W-:Y:S04]  /*ae50*/  STS.U16 [R3+UR11+0x5200], R20 ;  /* 0x0052001403007988 */ /* 0x008fe8000800040b */
[----:B----4-:R-:W-:Y:S04]  /*ae60*/  STS.U16 [R3+UR11+0x5600], R21 ;  /* 0x0056001503007988 */ /* 0x010fe8000800040b */
[----:B------:R-:W-:Y:S04]  /*ae70*/  STS.U16 [R3+UR11+0x5a00], R36 ;  /* 0x005a002403007988 */ /* 0x000fe8000800040b */
[----:B------:R0:W-:Y:S04]  /*ae80*/  STS.U16 [R3+UR11+0x5e00], R48 ;  /* 0x005e003003007988 */ /* 0x0001e8000800040b */
[----:B------:R-:W-:Y:S04]  /*ae90*/  STS.U16 [R2+UR11+0x4280], R37 ;  /* 0x0042802502007988 */ /* 0x000fe8000800040b */
[----:B------:R1:W-:Y:S04]  /*aea0*/  STS.U16 [R2+UR11+0x4680], R22 ;  /* 0x0046801602007988 */ /* 0x0003e8000800040b */
[----:B------:R-:W-:Y:S04]  /*aeb0*/  STS.U16 [R2+UR11+0x4a80], R38 ;  /* 0x004a802602007988 */ /* 0x000fe8000800040b */
[----:B------:R-:W-:Y:S01]  /*aec0*/  STS.U16 [R2+UR11+0x4e80], R39 ;  /* 0x004e802702007988 */ /* 0x000fe2000800040b */
[----:B0-----:R-:W-:Y:S01]  /*aed0*/  LOP3.LUT R3, R52, 0x60, RZ, 0x3c, !PT ;  /* 0x0000006034037812 */ /* 0x001fe200078e3cff */
[----:B-1----:R-:W0:Y:S02]  /*aee0*/  LDC R22, c[0x0][0x3a8] ;  /* 0x0000ea00ff167b82 */ /* 0x002e240000000800 */
[----:B------:R1:W-:Y:S04]  /*aef0*/  STS.U16 [R2+UR11+0x5280], R49 ;  /* 0x0052803102007988 */ /* 0x0003e8000800040b */
[----:B-1----:R-:W2:Y:S04]  /*af00*/  LDL.LU R49, [R1+0x6cc] ;  /* 0x0006cc0001317983 */ /* 0x002ea80000300800 */
[----:B------:R-:W-:Y:S04]  /*af10*/  STS.U16 [R2+UR11+0x5680], R42 ;  /* 0x0056802a02007988 */ /* 0x000fe8000800040b */
[----:B------:R-:W-:Y:S04]  /*af20*/  STS.U16 [R2+UR11+0x5a80], R41 ;  /* 0x005a802902007988 */ /* 0x000fe8000800040b */
[----:B------:R-:W-:Y:S04]  /*af30*/  STS.U16 [R2+UR11+0x5e80], R40 ;  /* 0x005e802802007988 */ /* 0x000fe8000800040b */
[----:B------:R1:W-:Y:S02]  /*af40*/  STS.U16 [R3+UR11+0x4300], R32 ;  /* 0x0043002003007988 */ /* 0x0003e4000800040b */
[----:B-1----:R-:W1:Y:S02]  /*af50*/  S2R R32, SR_TID.X ;  /* 0x0000000000207919 */ /* 0x002e640000002100 */
[----:B------:R-:W-:Y:S04]  /*af60*/  STS.U16 [R3+UR11+0x4700], R27 ;  /* 0x0047001b03007988 */ /* 0x000fe8000800040b */
[----:B------:R-:W-:Y:S04]  /*af70*/  STS.U16 [R3+UR11+0x4b00], R26 ;  /* 0x004b001a03007988 */ /* 0x000fe8000800040b */
[----:B------:R-:W-:Y:S04]  /*af80*/  STS.U16 [R3+UR11+0x4f00], R25 ;  /* 0x004f001903007988 */ /* 0x000fe8000800040b */
[----:B------:R-:W-:Y:S04]  /*af90*/  STS.U16 [R3+UR11+0x5300], R24 ;  /* 0x0053001803007988 */ /* 0x000fe8000800040b */
[----:B------:R-:W-:Y:S04]  /*afa0*/  STS.U16 [R3+UR11+0x5700], R23 ;  /* 0x0057001703007988 */ /* 0x000fe8000800040b */
[----:B------:R3:W-:Y:S01]  /*afb0*/  STS.U16 [R3+UR11+0x5b00], R13 ;  /* 0x005b000d03007988 */ /* 0x0007e2000800040b */
[----:B-1----:R-:W-:-:S02]  /*afc0*/  SHF.R.U32.HI R42, RZ, 0x6, R32 ;  /* 0x00000006ff2a7819 */ /* 0x002fc40000011620 */
[----:B---3--:R-:W-:Y:S02]  /*afd0*/  SHF.R.U32.HI R13, RZ, 0x6, R32 ;  /* 0x00000006ff0d7819 */ /* 0x008fe40000011620 */
[----:B------:R-:W-:Y:S02]  /*afe0*/  SGXT.U32 R42, R42, 0x1 ;  /* 0x000000012a2a781a */ /* 0x000fe40000000000 */
[----:B------:R-:W-:Y:S02]  /*aff0*/  SGXT.U32 R13, R13, 0x1 ;  /* 0x000000010d0d781a */ /* 0x000fe40000000000 */
[----:B------:R-:W-:Y:S02]  /*b000*/  LOP3.LUT R42, R42, 0x18, RZ, 0xfc, !PT ;  /* 0x000000182a2a7812 */ /* 0x000fe400078efcff */
[----:B------:R-:W-:-:S03]  /*b010*/  LOP3.LUT R13, R13, 0x16, RZ, 0xfc, !PT ;  /* 0x000000160d0d7812 */ /* 0x000fc600078efcff */
[-C--:B0-----:R-:W-:Y:S01]  /*b020*/  IMAD R25, R42, R22.reuse, RZ ;  /* 0x000000162a197224 */ /* 0x081fe200078e02ff */
[--C-:B------:R-:W-:Y:S01]  /*b030*/  SHF.R.U32.HI R42, RZ, 0x6, R32.reuse ;  /* 0x00000006ff2a7819 */ /* 0x100fe20000011620 */
[----:B------:R0:W-:Y:S01]  /*b040*/  STS.U16 [R3+UR11+0x5f00], R12 ;  /* 0x005f000c03007988 */ /* 0x0001e2000800040b */
[----:B------:R-:W-:Y:S01]  /*b050*/  IMAD R18, R13, R22, RZ ;  /* 0x000000160d127224 */ /* 0x000fe200078e02ff */
[--C-:B------:R-:W-:Y:S02]  /*b060*/  SHF.R.U32.HI R13, RZ, 0x6, R32.reuse ;  /* 0x00000006ff0d7819 */ /* 0x100fe40000011620 */
[----:B------:R-:W-:Y:S02]  /*b070*/  SGXT.U32 R42, R42, 0x1 ;  /* 0x000000012a2a781a */ /* 0x000fe40000000000 */
[----:B------:R-:W-:Y:S02]  /*b080*/  SGXT.U32 R13, R13, 0x1 ;  /* 0x000000010d0d781a */ /* 0x000fe40000000000 */
[----:B0-----:R-:W-:-:S02]  /*b090*/  SHF.R.U32.HI R12, RZ, 0x6, R32 ;  /* 0x00000006ff0c7819 */ /* 0x001fc40000011620 */
[----:B------:R-:W-:Y:S02]  /*b0a0*/  LOP3.LUT R42, R42, 0x20, RZ, 0xfc, !PT ;  /* 0x000000202a2a7812 */ /* 0x000fe400078efcff */
[----:B------:R-:W-:Y:S02]  /*b0b0*/  SGXT.U32 R12, R12, 0x1 ;  /* 0x000000010c0c781a */ /* 0x000fe40000000000 */
[----:B------:R-:W-:Y:S01]  /*b0c0*/  LOP3.LUT R2, R52, 0x70, RZ, 0x3c, !PT ;  /* 0x0000007034027812 */ /* 0x000fe200078e3cff */
[-C--:B------:R-:W-:Y:S01]  /*b0d0*/  IMAD R35, R42, R22.reuse, RZ ;  /* 0x000000162a237224 */ /* 0x080fe200078e02ff */
[----:B------:R-:W-:Y:S01]  /*b0e0*/  LOP3.LUT R12, R12, 0x1a, RZ, 0xfc, !PT ;  /* 0x0000001a0c0c7812 */ /* 0x000fe200078efcff */
[----:B------:R-:W0:Y:S01]  /*b0f0*/  S2R R42, SR_TID.X ;  /* 0x00000000002a7919 */ /* 0x000e220000002100 */
[----:B------:R-:W-:Y:S01]  /*b100*/  LOP3.LUT R13, R13, 0x1c, RZ, 0xfc, !PT ;  /* 0x0000001c0d0d7812 */ /* 0x000fe200078efcff */
[----:B------:R1:W-:Y:S04]  /*b110*/  STS.U16 [R2+UR11+0x4380], R11 ;  /* 0x0043800b02007988 */ /* 0x0003e8000800040b */
[-C--:B------:R-:W-:Y:S01]  /*b120*/  IMAD R36, R13, R22.reuse, RZ ;  /* 0x000000160d247224 */ /* 0x080fe200078e02ff */
[--C-:B------:R-:W-:Y:S01]  /*b130*/  SHF.R.U32.HI R13, RZ, 0x6, R32.reuse ;  /* 0x00000006ff0d7819 */ /* 0x100fe20000011620 */
[----:B-1----:R-:W-:Y:S01]  /*b140*/  IMAD R11, R12, R22, RZ ;  /* 0x000000160c0b7224 */ /* 0x002fe200078e02ff */
[----:B------:R-:W-:-:S02]  /*b150*/  SHF.R.U32.HI R12, RZ, 0x6, R32 ;  /* 0x00000006ff0c7819 */ /* 0x000fc40000011620 */
[----:B------:R-:W-:Y:S02]  /*b160*/  SGXT.U32 R13, R13, 0x1 ;  /* 0x000000010d0d781a */ /* 0x000fe40000000000 */
[----:B------:R-:W-:Y:S01]  /*b170*/  SGXT.U32 R12, R12, 0x1 ;  /* 0x000000010c0c781a */ /* 0x000fe20000000000 */
[----:B------:R-:W-:Y:S01]  /*b180*/  STS.U16 [R2+UR11+0x4780], R10 ;  /* 0x0047800a02007988 */ /* 0x000fe2000800040b */
[----:B------:R-:W-:Y:S02]  /*b190*/  LOP3.LUT R13, R13, 0x24, RZ, 0xfc, !PT ;  /* 0x000000240d0d7812 */ /* 0x000fe400078efcff */
[----:B------:R-:W-:Y:S01]  /*b1a0*/  LOP3.LUT R12, R12, 0x22, RZ, 0xfc, !PT ;  /* 0x000000220c0c7812 */ /* 0x000fe200078efcff */
[----:B------:R-:W-:Y:S04]  /*b1b0*/  STS.U16 [R2+UR11+0x4b80], R9 ;  /* 0x004b800902007988 */ /* 0x000fe8000800040b */
[----:B------:R-:W-:Y:S01]  /*b1c0*/  STS.U16 [R2+UR11+0x4f80], R8 ;  /* 0x004f800802007988 */ /* 0x000fe2000800040b */
[----:B------:R-:W-:-:S03]  /*b1d0*/  IMAD R34, R13, R22, RZ ;  /* 0x000000160d227224 */ /* 0x000fc600078e02ff */
[----:B------:R-:W-:Y:S01]  /*b1e0*/  STS.U16 [R2+UR11+0x5380], R7 ;  /* 0x0053800702007988 */ /* 0x000fe2000800040b */
[----:B------:R-:W-:-:S03]  /*b1f0*/  SHF.R.U32.HI R13, RZ, 0x6, R32 ;  /* 0x00000006ff0d7819 */ /* 0x000fc60000011620 */
[----:B------:R1:W-:Y:S01]  /*b200*/  STS.U16 [R2+UR11+0x5780], R6 ;  /* 0x0057800602007988 */ /* 0x0003e2000800040b */
[----:B------:R-:W-:Y:S01]  /*b210*/  SGXT.U32 R13, R13, 0x1 ;  /* 0x000000010d0d781a */ /* 0x000fe20000000000 */
[----:B-1----:R-:W-:Y:S01]  /*b220*/  IMAD R6, R12, R22, RZ ;  /* 0x000000160c067224 */ /* 0x002fe200078e02ff */
[----:B------:R-:W-:-:S04]  /*b230*/  SHF.R.U32.HI R12, RZ, 0x6, R32 ;  /* 0x00000006ff0c7819 */ /* 0x000fc80000011620 */
[----:B------:R-:W-:Y:S02]  /*b240*/  SGXT.U32 R12, R12, 0x1 ;  /* 0x000000010c0c781a */ /* 0x000fe40000000000 */
[----:B------:R-:W-:Y:S02]  /*b250*/  LOP3.LUT R13, R13, 0x2a, RZ, 0xfc, !PT ;  /* 0x0000002a0d0d7812 */ /* 0x000fe400078efcff */
[----:B------:R-:W-:Y:S02]  /*b260*/  LOP3.LUT R12, R12, 0x28, RZ, 0xfc, !PT ;  /* 0x000000280c0c7812 */ /* 0x000fe400078efcff */
[--C-:B0-----:R-:W-:Y:S01]  /*b270*/  SHF.R.U32.HI R27, RZ, 0x6, R42.reuse ;  /* 0x00000006ff1b7819 */ /* 0x101fe2000001162a */
[-C--:B------:R-:W-:Y:S01]  /*b280*/  IMAD R8, R13, R22.reuse, RZ ;  /* 0x000000160d087224 */ /* 0x080fe200078e02ff */
[--C-:B------:R-:W-:Y:S01]  /*b290*/  SHF.R.U32.HI R13, RZ, 0x6, R42.reuse ;  /* 0x00000006ff0d7819 */ /* 0x100fe2000001162a */
[----:B------:R-:W-:Y:S01]  /*b2a0*/  IMAD R31, R12, R22, RZ ;  /* 0x000000160c1f7224 */ /* 0x000fe200078e02ff */
[----:B------:R-:W-:-:S02]  /*b2b0*/  SHF.R.U32.HI R12, RZ, 0x6, R42 ;  /* 0x00000006ff0c7819 */ /* 0x000fc4000001162a */
[----:B------:R-:W-:Y:S02]  /*b2c0*/  SGXT.U32 R27, R27, 0x1 ;  /* 0x000000011b1b781a */ /* 0x000fe40000000000 */
[----:B------:R-:W-:Y:S02]  /*b2d0*/  SGXT.U32 R13, R13, 0x1 ;  /* 0x000000010d0d781a */ /* 0x000fe40000000000 */
[----:B------:R-:W-:Y:S02]  /*b2e0*/  SGXT.U32 R12, R12, 0x1 ;  /* 0x000000010c0c781a */ /* 0x000fe40000000000 */
[----:B------:R-:W-:Y:S02]  /*b2f0*/  LOP3.LUT R27, R27, 0x2c, RZ, 0xfc, !PT ;  /* 0x0000002c1b1b7812 */ /* 0x000fe400078efcff */
[----:B------:R-:W-:Y:S02]  /*b300*/  LOP3.LUT R12, R12, 0x30, RZ, 0xfc, !PT ;  /* 0x000000300c0c7812 */ /* 0x000fe400078efcff */
[----:B------:R-:W-:Y:S01]  /*b310*/  LOP3.LUT R13, R13, 0x32, RZ, 0xfc, !PT ;  /* 0x000000320d0d7812 */ /* 0x000fe200078efcff */
[-C--:B------:R-:W-:Y:S01]  /*b320*/  IMAD R30, R27, R22.reuse, RZ ;  /* 0x000000161b1e7224 */ /* 0x080fe200078e02ff */
[--C-:B------:R-:W-:Y:S01]  /*b330*/  SHF.R.U32.HI R27, RZ, 0x6, R42.reuse ;  /* 0x00000006ff1b7819 */ /* 0x100fe2000001162a */
        /* <DEDUP_REMOVED lines=16> */
[----:B------:R-:W-:Y:S02]  /*b440*/  SHF.R.U32.HI R12, RZ, 0x6, R42 ;  /* 0x00000006ff0c7819 */ /* 0x000fe4000001162a */
[----:B------:R-:W-:Y:S02]  /*b450*/  SGXT.U32 R10, R10, 0x1 ;  /* 0x000000010a0a781a */ /* 0x000fe40000000000 */
[----:B------:R-:W-:Y:S02]  /*b460*/  SGXT.U32 R27, R27, 0x1 ;  /* 0x000000011b1b781a */ /* 0x000fe40000000000 */
[----:B------:R-:W-:Y:S02]  /*b470*/  SGXT.U32 R13, R13, 0x1 ;  /* 0x000000010d0d781a */ /* 0x000fe40000000000 */
[----:B------:R-:W-:Y:S02]  /*b480*/  SGXT.U32 R12, R12, 0x1 ;  /* 0x000000010c0c781a */ /* 0x000fe40000000000 */
[----:B------:R-:W-:-:S02]  /*b490*/  LOP3.LUT R10, R10, 0x42, RZ, 0xfc, !PT ;  /* 0x000000420a0a7812 */ /* 0x000fc400078efcff */
[----:B------:R-:W-:Y:S02]  /*b4a0*/  LOP3.LUT R27, R27, 0x3a, RZ, 0xfc, !PT ;  /* 0x0000003a1b1b7812 */ /* 0x000fe400078efcff */
[----:B------:R-:W-:Y:S02]  /*b4b0*/  LOP3.LUT R12, R12, 0x3c, RZ, 0xfc, !PT ;  /* 0x0000003c0c0c7812 */ /* 0x000fe400078efcff */
[----:B------:R-:W-:Y:S01]  /*b4c0*/  LOP3.LUT R13, R13, 0x40, RZ, 0xfc, !PT ;  /* 0x000000400d0d7812 */ /* 0x000fe200078efcff */
[-C--:B------:R-:W-:Y:S02]  /*b4d0*/  IMAD R24, R10, R22.reuse, RZ ;  /* 0x000000160a187224 */ /* 0x080fe400078e02ff */
[----:B------:R-:W0:Y:S01]  /*b4e0*/  S2R R10, SR_TID.X ;  /* 0x00000000000a7919 */ /* 0x000e220000002100 */
[-C--:B------:R-:W-:Y:S02]  /*b4f0*/  IMAD R14, R27, R22.reuse, RZ ;  /* 0x000000161b0e7224 */ /* 0x080fe400078e02ff */
[-C--:B------:R-:W-:Y:S01]  /*b500*/  IMAD R27, R12, R22.reuse, RZ ;  /* 0x000000160c1b7224 */ /* 0x080fe200078e02ff */
[--C-:B------:R-:W-:Y:S01]  /*b510*/  SHF.R.U32.HI R12, RZ, 0x6, R42.reuse ;  /* 0x00000006ff0c7819 */ /* 0x100fe2000001162a */
[----:B------:R-:W-:Y:S01]  /*b520*/  IMAD R26, R13, R22, RZ ;  /* 0x000000160d1a7224 */ /* 0x000fe200078e02ff */
[----:B------:R-:W-:-:S02]  /*b530*/  SHF.R.U32.HI R13, RZ, 0x6, R42 ;  /* 0x00000006ff0d7819 */ /* 0x000fc4000001162a */
[----:B------:R-:W-:Y:S02]  /*b540*/  SGXT.U32 R12, R12, 0x1 ;  /* 0x000000010c0c781a */ /* 0x000fe40000000000 */
[----:B------:R-:W-:Y:S02]  /*b550*/  SGXT.U32 R13, R13, 0x1 ;  /* 0x000000010d0d781a */ /* 0x000fe40000000000 */
[----:B------:R-:W-:Y:S02]  /*b560*/  LOP3.LUT R12, R12, 0x44, RZ, 0xfc, !PT ;  /* 0x000000440c0c7812 */ /* 0x000fe400078efcff */
[----:B------:R-:W-:Y:S01]  /*b570*/  LOP3.LUT R13, R13, 0x46, RZ, 0xfc, !PT ;  /* 0x000000460d0d7812 */ /* 0x000fe200078efcff */
[----:B------:R-:W1:Y:S02]  /*b580*/  S2R R41, SR_TID.X ;  /* 0x0000000000297919 */ /* 0x000e640000002100 */
[-C--:B------:R-:W-:Y:S01]  /*b590*/  IMAD R21, R12, R22.reuse, RZ ;  /* 0x000000160c157224 */ /* 0x080fe200078e02ff */
[--C-:B------:R-:W-:Y:S01]  /*b5a0*/  SHF.R.U32.HI R12, RZ, 0x6, R42.reuse ;  /* 0x00000006ff0c7819 */ /* 0x100fe2000001162a */
[----:B------:R-:W-:Y:S01]  /*b5b0*/  IMAD R3, R13, R22, RZ ;  /* 0x000000160d037224 */ /* 0x000fe200078e02ff */
[----:B------:R-:W-:-:S02]  /*b5c0*/  SHF.R.U32.HI R13, RZ, 0x6, R42 ;  /* 0x00000006ff0d7819 */ /* 0x000fc4000001162a */
[----:B------:R-:W-:Y:S02]  /*b5d0*/  SHF.R.U32.HI R42, RZ, 0x6, R42 ;  /* 0x00000006ff2a7819 */ /* 0x000fe4000001162a */
[----:B------:R-:W-:Y:S02]  /*b5e0*/  SGXT.U32 R13, R13, 0x1 ;  /* 0x000000010d0d781a */ /* 0x000fe40000000000 */
[----:B------:R-:W-:Y:S02]  /*b5f0*/  SGXT.U32 R42, R42, 0x1 ;  /* 0x000000012a2a781a */ /* 0x000fe40000000000 */
[----:B------:R-:W-:Y:S02]  /*b600*/  LOP3.LUT R13, R13, 0x4c, RZ, 0xfc, !PT ;  /* 0x0000004c0d0d7812 */ /* 0x000fe400078efcff */
[----:B------:R-:W-:Y:S01]  /*b610*/  LOP3.LUT R42, R42, 0x48, RZ, 0xfc, !PT ;  /* 0x000000482a2a7812 */ /* 0x000fe200078efcff */
[----:B------:R3:W-:Y:S04]  /*b620*/  STS.U16 [R2+UR11+0x5b80], R5 ;  /* 0x005b800502007988 */ /* 0x0007e8000800040b */
[----:B------:R4:W-:Y:S04]  /*b630*/  STS.U16 [R2+UR11+0x5f80], R4 ;  /* 0x005f800402007988 */ /* 0x0009e8000800040b */
[----:B------:R-:W-:Y:S01]  /*b640*/  STL.64 [R1+0x680], R52 ;  /* 0x0006803401007387 */ /* 0x000fe20000100a00 */
[----:B---3--:R-:W-:Y:S01]  /*b650*/  IMAD R5, R13, R22, RZ ;  /* 0x000000160d057224 */ /* 0x008fe200078e02ff */
[----:B0-----:R-:W-:-:S02]  /*b660*/  SHF.R.U32.HI R13, RZ, 0x6, R10 ;  /* 0x00000006ff0d7819 */ /* 0x001fc4000001160a */
[----:B------:R-:W-:Y:S01]  /*b670*/  SHF.R.U32.HI R32, RZ, 0x6, R32 ;  /* 0x00000006ff207819 */ /* 0x000fe20000011620 */
[----:B----4-:R-:W-:Y:S01]  /*b680*/  IMAD R2, R42, R22, RZ ;  /* 0x000000162a027224 */ /* 0x010fe200078e02ff */
[----:B------:R-:W-:Y:S01]  /*b690*/  SHF.R.U32.HI R42, RZ, 0x6, R10 ;  /* 0x00000006ff2a7819 */ /* 0x000fe2000001160a */
[C---:B------:R-:W-:Y:S01]  /*b6a0*/  IMAD.SHL.U32 R19, R18.reuse, 0x2, RZ ;  /* 0x0000000212137824 */ /* 0x040fe200078e00ff */
[----:B------:R-:W-:Y:S01]  /*b6b0*/  SGXT.U32 R13, R13, 0x1 ;  /* 0x000000010d0d781a */ /* 0x000fe20000000000 */
[----:B------:R-:W-:Y:S01]  /*b6c0*/  IMAD.HI R20, R18, 0x2, RZ ;  /* 0x0000000212147827 */ /* 0x000fe200078e02ff */
[----:B------:R-:W-:Y:S01]  /*b6d0*/  SGXT.U32 R42, R42, 0x1 ;  /* 0x000000012a2a781a */ /* 0x000fe20000000000 */
[----:B------:R0:W-:Y:S06]  /*b6e0*/  MEMBAR.ALL.CTA ;  /* 0x0000000000007992 */ /* 0x0001ec0000008000 */
[----:B0-----:R-:W0:Y:S01]  /*b6f0*/  FENCE.VIEW.ASYNC.S ;  /* 0x00000000000073c6 */ /* 0x001e220000000000 */
[----:B------:R-:W-:-:S02]  /*b700*/  LOP3.LUT R13, R13, 0x54, RZ, 0xfc, !PT ;  /* 0x000000540d0d7812 */ /* 0x000fc400078efcff */
[----:B------:R-:W-:-:S03]  /*b710*/  LOP3.LUT R42, R42, 0x52, RZ, 0xfc, !PT ;  /* 0x000000522a2a7812 */ /* 0x000fc600078efcff */
[-C--:B------:R-:W-:Y:S02]  /*b720*/  IMAD R51, R13, R22.reuse, RZ ;  /* 0x000000160d337224 */ /* 0x080fe400078e02ff */
[----:B------:R-:W-:Y:S01]  /*b730*/  IMAD R4, R42, R22, RZ ;  /* 0x000000162a047224 */ /* 0x000fe200078e02ff */
[--C-:B-1----:R-:W-:Y:S02]  /*b740*/  SHF.R.U32.HI R42, RZ, 0x6, R41.reuse ;  /* 0x00000006ff2a7819 */ /* 0x102fe40000011629 */
[----:B------:R-:W-:Y:S02]  /*b750*/  SHF.R.U32.HI R13, RZ, 0x6, R41 ;  /* 0x00000006ff0d7819 */ /* 0x000fe40000011629 */
[----:B------:R-:W-:Y:S02]  /*b760*/  SGXT.U32 R42, R42, 0x1 ;  /* 0x000000012a2a781a */ /* 0x000fe40000000000 */
[----:B------:R-:W-:Y:S02]  /*b770*/  SGXT.U32 R13, R13, 0x1 ;  /* 0x000000010d0d781a */ /* 0x000fe40000000000 */
[----:B------:R-:W-:-:S02]  /*b780*/  LOP3.LUT R42, R42, 0x58, RZ, 0xfc, !PT ;  /* 0x000000582a2a7812 */ /* 0x000fc400078efcff */
[----:B------:R-:W-:-:S03]  /*b790*/  LOP3.LUT R13, R13, 0x5a, RZ, 0xfc, !PT ;  /* 0x0000005a0d0d7812 */ /* 0x000fc600078efcff */
[-C--:B------:R-:W-:Y:S01]  /*b7a0*/  IMAD R48, R42, R22.reuse, RZ ;  /* 0x000000162a307224 */ /* 0x080fe200078e02ff */
[--C-:B------:R-:W-:Y:S01]  /*b7b0*/  SHF.R.U32.HI R42, RZ, 0x6, R41.reuse ;  /* 0x00000006ff2a7819 */ /* 0x100fe20000011629 */
[----:B------:R-:W-:Y:S01]  /*b7c0*/  IMAD R7, R13, R22, RZ ;  /* 0x000000160d077224 */ /* 0x000fe200078e02ff */
[----:B------:R-:W-:Y:S02]  /*b7d0*/  SHF.R.U32.HI R13, RZ, 0x6, R41 ;  /* 0x00000006ff0d7819 */ /* 0x000fe40000011629 */
[----:B------:R-:W-:Y:S02]  /*b7e0*/  SGXT.U32 R42, R42, 0x1 ;  /* 0x000000012a2a781a */ /* 0x000fe40000000000 */
[----:B------:R-:W-:Y:S02]  /*b7f0*/  SGXT.U32 R13, R13, 0x1 ;  /* 0x000000010d0d781a */ /* 0x000fe40000000000 */
[----:B------:R-:W-:Y:S02]  /*b800*/  LOP3.LUT R42, R42, 0x60, RZ, 0xfc, !PT ;  /* 0x000000602a2a7812 */ /* 0x000fe400078efcff */
[----:B------:R-:W-:-:S03]  /*b810*/  LOP3.LUT R13, R13, 0x62, RZ, 0xfc, !PT ;  /* 0x000000620d0d7812 */ /* 0x000fc600078efcff */
[-C--:B------:R-:W-:Y:S02]  /*b820*/  IMAD R23, R42, R22.reuse, RZ ;  /* 0x000000162a177224 */ /* 0x080fe400078e02ff */
[----:B------:R-:W-:Y:S01]  /*b830*/  IMAD R13, R13, R22, RZ ;  /* 0x000000160d0d7224 */ /* 0x000fe200078e02ff */
[----:B------:R-:W-:Y:S04]  /*b840*/  STL [R1+0x688], R43 ;  /* 0x0006882b01007387 */ /* 0x000fe80000100800 */
[----:B------:R-:W-:Y:S04]  /*b850*/  STL [R1+0x6c8], R23 ;  /* 0x0006c81701007387 */ /* 0x000fe80000100800 */
[----:B------:R1:W-:Y:S01]  /*b860*/  STL [R1+0x6a8], R13 ;  /* 0x0006a80d01007387 */ /* 0x0003e20000100800 */
[----:B------:R-:W-:Y:S01]  /*b870*/  SGXT.U32 R32, R32, 0x1 ;  /* 0x000000012020781a */ /* 0x000fe20000000000 */
[----:B------:R-:W-:-:S02]  /*b880*/  IMAD.SHL.U32 R18, R25, 0x2, RZ ;  /* 0x0000000219127824 */ /* 0x000fc400078e00ff */
[----:B-1----:R-:W-:Y:S01]  /*b890*/  IMAD.HI R13, R25, 0x2, RZ ;  /* 0x00000002190d7827 */ /* 0x002fe200078e02ff */
[----:B------:R-:W-:-:S04]  /*b8a0*/  LOP3.LUT R32, R32, 0x26, RZ, 0xfc, !PT ;  /* 0x0000002620207812 */ /* 0x000fc800078efcff */
[----:B------:R1:W-:Y:S01]  /*b8b0*/  STL [R1+0x88], R13 ;  /* 0x0000880d01007387 */ /* 0x0003e20000100800 */
[C---:B------:R-:W-:Y:S02]  /*b8c0*/  IMAD.SHL.U32 R25, R11.reuse, 0x2, RZ ;  /* 0x000000020b197824 */ /* 0x040fe400078e00ff */
[----:B------:R-:W-:Y:S01]  /*b8d0*/  IMAD.HI R23, R11, 0x2, RZ ;  /* 0x000000020b177827 */ /* 0x000fe200078e02ff */
[----:B------:R-:W-:-:S03]  /*b8e0*/  SHF.R.U32.HI R40, RZ, 0x6, R41 ;  /* 0x00000006ff287819 */ /* 0x000fc60000011629 */
[----:B-1----:R-:W-:Y:S01]  /*b8f0*/  IMAD.HI R13, R36, 0x2, RZ ;  /* 0x00000002240d7827 */ /* 0x002fe200078e02ff */
[----:B------:R-:W-:-:S03]  /*b900*/  SHF.R.U32.HI R41, RZ, 0x6, R41 ;  /* 0x00000006ff297819 */ /* 0x000fc60000011629 */
[----:B------:R-:W-:Y:S01]  /*b910*/  IMAD.SHL.U32 R11, R36, 0x2, RZ ;  /* 0x00000002240b7824 */ /* 0x000fe200078e00ff */
[----:B------:R1:W-:Y:S01]  /*b920*/  STL [R1+0x94], R13 ;  /* 0x0000940d01007387 */ /* 0x0003e20000100800 */
[C---:B------:R-:W-:Y:S02]  /*b930*/  IMAD.SHL.U32 R37, R35.reuse, 0x2, RZ ;  /* 0x0000000223257824 */ /* 0x040fe400078e00ff */
[----:B------:R-:W-:Y:S01]  /*b940*/  IMAD.HI R36, R35, 0x2, RZ ;  /* 0x0000000223247827 */ /* 0x000fe200078e02ff */
[----:B------:R-:W-:-:S03]  /*b950*/  SGXT.U32 R40, R40, 0x1 ;  /* 0x000000012828781a */ /* 0x000fc60000000000 */
[C---:B------:R-:W-:Y:S01]  /*b960*/  IMAD.HI R35, R6.reuse, 0x2, RZ ;  /* 0x0000000206237827 */ /* 0x040fe200078e02ff */
[----:B------:R-:W-:Y:S03]  /*b970*/  STL [R1+0x60], R37 ;  /* 0x0000602501007387 */ /* 0x000fe60000100800 */
[----:B-1----:R-:W-:Y:S02]  /*b980*/  IMAD.SHL.U32 R13, R6, 0x2, RZ ;  /* 0x00000002060d7824 */ /* 0x002fe400078e00ff */
[----:B------:R-:W-:Y:S01]  /*b990*/  IMAD R32, R32, R22, RZ ;  /* 0x0000001620207224 */ /* 0x000fe200078e02ff */
[----:B------:R-:W-:Y:S01]  /*b9a0*/  SGXT.U32 R41, R41, 0x1 ;  /* 0x000000012929781a */ /* 0x000fe20000000000 */
[----:B------:R1:W-:Y:S01]  /*b9b0*/  STL [R1+0x98], R36 ;  /* 0x0000982401007387 */ /* 0x0003e20000100800 */
[----:B------:R-:W-:-:S03]  /*b9c0*/  IMAD.SHL.U32 R6, R34, 0x2, RZ ;  /* 0x0000000222067824 */ /* 0x000fc600078e00ff */
[----:B------:R3:W-:Y:S01]  /*b9d0*/  STL [R1+0x5c], R13 ;  /* 0x00005c0d01007387 */ /* 0x0007e20000100800 */
[----:B------:R-:W-:-:S03]  /*b9e0*/  LOP3.LUT R40, R40, 0x56, RZ, 0xfc, !PT ;  /* 0x0000005628287812 */ /* 0x000fc600078efcff */
[----:B------:R4:W-:Y:S01]  /*b9f0*/  STL [R1+0xa8], R35 ;  /* 0x0000a82301007387 */ /* 0x0009e20000100800 */
[----:B-1----:R-:W-:Y:S01]  /*ba00*/  IMAD.SHL.U32 R36, R32, 0x2, RZ ;  /* 0x0000000220247824 */ /* 0x002fe200078e00ff */
[----:B------:R-:W-:Y:S01]  /*ba10*/  LOP3.LUT R41, R41, 0x5c, RZ, 0xfc, !PT ;  /* 0x0000005c29297812 */ /* 0x000fe200078efcff */
[----:B---3--:R-:W-:-:S04]  /*ba20*/  IMAD.HI R13, R34, 0x2, RZ ;  /* 0x00000002220d7827 */ /* 0x008fc800078e02ff */
[----:B----4-:R-:W-:Y:S01]  /*ba30*/  IMAD.HI R35, R32, 0x2, RZ ;  /* 0x0000000220237827 */ /* 0x010fe200078e02ff */
[----:B------:R-:W-:Y:S03]  /*ba40*/  STL [R1+0x54], R36 ;  /* 0x0000542401007387 */ /* 0x000fe60000100800 */
[C---:B------:R-:W-:Y:S02]  /*ba50*/  IMAD.SHL.U32 R34, R31.reuse, 0x2, RZ ;  /* 0x000000021f227824 */ /* 0x040fe400078e00ff */
[----:B------:R-:W-:Y:S01]  /*ba60*/  IMAD.HI R32, R31, 0x2, RZ ;  /* 0x000000021f207827 */ /* 0x000fe200078e02ff */
[----:B------:R1:W-:Y:S03]  /*ba70*/  STL [R1+0xb8], R35 ;  /* 0x0000b82301007387 */ /* 0x0003e60000100800 */
[----:B------:R-:W-:-:S02]  /*ba80*/  IMAD.SHL.U32 R53, R8, 0x2, RZ ;  /* 0x0000000208357824 */ /* 0x000fc400078e00ff */
[----:B------:R-:W-:Y:S01]  /*ba90*/  IMAD.HI R31, R8, 0x2, RZ ;  /* 0x00000002081f7827 */ /* 0x000fe200078e02ff */
[----:B------:R-:W-:Y:S01]  /*baa0*/  SHF.R.U32.HI R10, RZ, 0x6, R10 ;  /* 0x00000006ff0a7819 */ /* 0x000fe2000001160a */
[----:B------:R-:W-:Y:S02]  /*bab0*/  STL [R1+0x9c], R34 ;  /* 0x00009c2201007387 */ /* 0x000fe40000100800 */
[C---:B------:R-:W-:Y:S02]  /*bac0*/  IMAD.SHL.U32 R8, R30.reuse, 0x2, RZ ;  /* 0x000000021e087824 */ /* 0x040fe400078e00ff */
[----:B------:R-:W-:Y:S02]  /*bad0*/  IMAD.SHL.U32 R52, R29, 0x2, RZ ;  /* 0x000000021d347824 */ /* 0x000fe400078e00ff */
[----:B------:R-:W-:Y:S01]  /*bae0*/  IMAD.HI R30, R30, 0x2, RZ ;  /* 0x000000021e1e7827 */ /* 0x000fe200078e02ff */
[----:B------:R-:W-:Y:S03]  /*baf0*/  STL [R1+0xc0], R32 ;  /* 0x0000c02001007387 */ /* 0x000fe60000100800 */
[----:B------:R-:W-:-:S02]  /*bb00*/  IMAD R50, R40, R22, RZ ;  /* 0x0000001628327224 */ /* 0x000fc400078e02ff */
[-C--:B------:R-:W-:Y:S01]  /*bb10*/  IMAD R9, R41, R22.reuse, RZ ;  /* 0x0000001629097224 */ /* 0x080fe200078e02ff */
[----:B------:R-:W-:Y:S01]  /*bb20*/  STL [R1+0xc8], R31 ;  /* 0x0000c81f01007387 */ /* 0x000fe20000100800 */
[----:B--2---:R-:W-:Y:S02]  /*bb30*/  IMAD R41, R49, R22, RZ ;  /* 0x0000001631297224 */ /* 0x004fe400078e02ff */
[----:B------:R-:W-:Y:S01]  /*bb40*/  IMAD.HI R43, R29, 0x2, RZ ;  /* 0x000000021d2b7827 */ /* 0x000fe200078e02ff */
[----:B------:R-:W-:Y:S01]  /*bb50*/  SGXT.U32 R12, R12, 0x1 ;  /* 0x000000010c0c781a */ /* 0x000fe20000000000 */
[----:B------:R-:W-:Y:S02]  /*bb60*/  STL [R1+0x698], R52 ;  /* 0x0006983401007387 */ /* 0x000fe40000100800 */
[----:B------:R-:W-:Y:S01]  /*bb70*/  IMAD.HI R40, R28, 0x2, RZ ;  /* 0x000000021c287827 */ /* 0x000fe200078e02ff */
[----:B------:R-:W-:Y:S01]  /*bb80*/  SGXT.U32 R10, R10, 0x1 ;  /* 0x000000010a0a781a */ /* 0x000fe20000000000 */
[----:B------:R-:W-:Y:S02]  /*bb90*/  STL [R1+0xd0], R30 ;  /* 0x0000d01e01007387 */ /* 0x000fe40000100800 */
[----:B------:R-:W-:-:S02]  /*bba0*/  IMAD.SHL.U32 R29, R28, 0x2, RZ ;  /* 0x000000021c1d7824 */ /* 0x000fc400078e00ff */
[C---:B------:R-:W-:Y:S02]  /*bbb0*/  IMAD.SHL.U32 R45, R17.reuse, 0x2, RZ ;  /* 0x00000002112d7824 */ /* 0x040fe400078e00ff */
[----:B------:R-:W-:Y:S01]  /*bbc0*/  IMAD.HI R39, R17, 0x2, RZ ;  /* 0x0000000211277827 */ /* 0x000fe200078e02ff */
[----:B------:R-:W-:Y:S03]  /*bbd0*/  STL [R1+0x69c], R53 ;  /* 0x00069c3501007387 */ /* 0x000fe60000100800 */
[C---:B------:R-:W-:Y:S02]  /*bbe0*/  IMAD.SHL.U32 R44, R16.reuse, 0x2, RZ ;  /* 0x00000002102c7824 */ /* 0x040fe400078e00ff */
[----:B------:R-:W-:Y:S01]  /*bbf0*/  IMAD.HI R17, R16, 0x2, RZ ;  /* 0x0000000210117827 */ /* 0x000fe200078e02ff */
[----:B------:R-:W-:Y:S03]  /*bc00*/  STL.64 [R1+0x690], R40 ;  /* 0x0006902801007387 */ /* 0x000fe60000100a00 */
[----:B------:R-:W-:-:S02]  /*bc10*/  IMAD.SHL.U32 R38, R15, 0x2, RZ ;  /* 0x000000020f267824 */ /* 0x000fc400078e00ff */
[C---:B------:R-:W-:Y:S02]  /*bc20*/  IMAD.SHL.U32 R16, R14.reuse, 0x2, RZ ;  /* 0x000000020e107824 */ /* 0x040fe400078e00ff */
[----:B------:R-:W-:Y:S01]  /*bc30*/  IMAD.HI R47, R14, 0x2, RZ ;  /* 0x000000020e2f7827 */ /* 0x000fe200078e02ff */
[----:B------:R-:W-:Y:S01]  /*bc40*/  LOP3.LUT R12, R12, 0x4a, RZ, 0xfc, !PT ;  /* 0x0000004a0c0c7812 */ /* 0x000fe200078efcff */
[----:B------:R-:W-:Y:S02]  /*bc50*/  STL [R1+0xc4], R29 ;  /* 0x0000c41d01007387 */ /* 0x000fe40000100800 */
[----:B------:R-:W-:Y:S01]  /*bc60*/  IMAD.HI R15, R15, 0x2, RZ ;  /* 0x000000020f0f7827 */ /* 0x000fe200078e02ff */
[----:B------:R-:W-:Y:S01]  /*bc70*/  LOP3.LUT R10, R10, 0x50, RZ, 0xfc, !PT ;  /* 0x000000500a0a7812 */ /* 0x000fe200078efcff */
[----:B------:R2:W-:Y:S02]  /*bc80*/  STL.64 [R1+0x6a0], R44 ;  /* 0x0006a02c01007387 */ /* 0x0005e40000100a00 */
[----:B------:R-:W-:-:S02]  /*bc90*/  IMAD.SHL.U32 R14, R27, 0x2, RZ ;  /* 0x000000021b0e7824 */ /* 0x000fc400078e00ff */
[----:B------:R3:W-:Y:S01]  /*bca0*/  STL.64 [R1+0x6b0], R38 ;  /* 0x0006b02601007387 */ /* 0x0007e20000100a00 */
[----:B------:R-:W-:-:S03]  /*bcb0*/  IMAD R12, R12, R22, RZ ;  /* 0x000000160c0c7224 */ /* 0x000fc600078e02ff */
[----:B------:R4:W-:Y:S01]  /*bcc0*/  STL.64 [R1+0x6b8], R16 ;  /* 0x0006b81001007387 */ /* 0x0009e20000100a00 */
[----:B------:R-:W-:-:S03]  /*bcd0*/  IMAD R10, R10, R22, RZ ;  /* 0x000000160a0a7224 */ /* 0x000fc600078e02ff */
[----:B------:R0:W-:Y:S01]  /*bce0*/  STL.64 [R1+0x6c0], R14 ;  /* 0x0006c00e01007387 */ /* 0x0001e20000100a00 */
[----:B-1----:R-:W-:-:S03]  /*bcf0*/  IMAD.HI R35, R2, 0x2, RZ ;  /* 0x0000000202237827 */ /* 0x002fc600078e02ff */
[----:B--2---:R-:W2:Y:S01]  /*bd00*/  LDL.LU R45, [R1+0x60] ;  /* 0x00006000012d7983 */ /* 0x004ea20000300800 */
[----:B------:R-:W-:-:S03]  /*bd10*/  IMAD.HI R29, R27, 0x2, RZ ;  /* 0x000000021b1d7827 */ /* 0x000fc600078e02ff */
[----:B---3--:R-:W3:Y:S01]  /*bd20*/  LDL.LU R38, [R1+0x94] ;  /* 0x0000940001267983 */ /* 0x008ee20000300800 */
[----:B----4-:R-:W-:Y:S02]  /*bd30*/  IMAD.MOV.U32 R16, RZ, RZ, R19 ;  /* 0x000000ffff107224 */ /* 0x010fe400078e0013 */
[----:B------:R-:W-:Y:S01]  /*bd40*/  IMAD.MOV.U32 R17, RZ, RZ, R18 ;  /* 0x000000ffff117224 */ /* 0x000fe200078e0012 */
[----:B------:R-:W4:Y:S01]  /*bd50*/  LDL.LU R39, [R1+0x5c] ;  /* 0x00005c0001277983 */ /* 0x000f220000300800 */
[----:B------:R-:W-:Y:S02]  /*bd60*/  IMAD.SHL.U32 R19, R2, 0x2, RZ ;  /* 0x0000000202137824 */ /* 0x000fe400078e00ff */
[C---:B------:R-:W-:Y:S01]  /*bd70*/  IMAD.SHL.U32 R2, R12.reuse, 0x2, RZ ;  /* 0x000000020c027824 */ /* 0x040fe200078e00ff */
[----:B------:R-:W2:Y:S01]  /*bd80*/  LDL.LU R40, [R1+0x98] ;  /* 0x0000980001287983 */ /* 0x000ea20000300800 */
[----:B------:R-:W-:-:S03]  /*bd90*/  IMAD.HI R18, R12, 0x2, RZ ;  /* 0x000000020c127827 */ /* 0x000fc600078e02ff */
[----:B------:R-:W2:Y:S01]  /*bda0*/  LDL.LU R53, [R1+0xa8] ;  /* 0x0000a80001357983 */ /* 0x000ea20000300800 */
[C---:B------:R-:W-:Y:S02]  /*bdb0*/  IMAD.SHL.U32 R46, R26.reuse, 0x2, RZ ;  /* 0x000000021a2e7824 */ /* 0x040fe400078e00ff */
[----:B------:R-:W-:Y:S01]  /*bdc0*/  IMAD.HI R27, R26, 0x2, RZ ;  /* 0x000000021a1b7827 */ /* 0x000fe200078e02ff */
[----:B------:R-:W2:Y:S03]  /*bdd0*/  LDL.LU R52, [R1+0x54] ;  /* 0x0000540001347983 */ /* 0x000ea60000300800 */
[C---:B------:R-:W-:Y:S01]  /*bde0*/  IMAD.SHL.U32 R28, R24.reuse, 0x2, RZ ;  /* 0x00000002181c7824 */ /* 0x040fe200078e00ff */
[----:B------:R-:W2:Y:S01]  /*bdf0*/  LDL.LU R41, [R1+0x9c] ;  /* 0x00009c0001297983 */ /* 0x000ea20000300800 */
[----:B------:R-:W-:Y:S01]  /*be00*/  IMAD.HI R31, R24, 0x2, RZ ;  /* 0x00000002181f7827 */ /* 0x000fe200078e02ff */
[----:B0-----:R-:W-:-:S03]  /*be10*/  IADD3 R14, P2, P3, R16, UR18, R33 ;  /* 0x00000012100e7c10 */ /* 0x001fc6000fb5e021 */
[C---:B------:R-:W-:Y:S02]  /*be20*/  IMAD.SHL.U32 R12, R10.reuse, 0x2, RZ ;  /* 0x000000020a0c7824 */ /* 0x040fe400078e00ff */
[----:B------:R-:W-:Y:S01]  /*be30*/  IMAD.HI R37, R10, 0x2, RZ ;  /* 0x000000020a257827 */ /* 0x000fe200078e02ff */
[----:B------:R-:W-:-:S03]  /*be40*/  IADD3 R16, P4, P5, R17, UR18, R33 ;  /* 0x0000001211107c10 */ /* 0x000fc6000fd9e021 */
[C---:B------:R-:W-:Y:S02]  /*be50*/  IMAD.SHL.U32 R32, R21.reuse, 0x2, RZ ;  /* 0x0000000215207824 */ /* 0x040fe400078e00ff */
[----:B------:R-:W-:-:S04]  /*be60*/  IMAD.HI R24, R21, 0x2, RZ ;  /* 0x0000000215187827 */ /* 0x000fc800078e02ff */
[C---:B------:R-:W-:Y:S02]  /*be70*/  IMAD.SHL.U32 R10, R4.reuse, 0x2, RZ ;  /* 0x00000002040a7824 */ /* 0x040fe400078e00ff */
[----:B------:R-:W-:-:S04]  /*be80*/  IMAD.HI R49, R4, 0x2, RZ ;  /* 0x0000000204317827 */ /* 0x000fc800078e02ff */
[C---:B------:R-:W-:Y:S02]  /*be90*/  IMAD.SHL.U32 R36, R51.reuse, 0x2, RZ ;  /* 0x0000000233247824 */ /* 0x040fe400078e00ff */
[----:B------:R-:W-:Y:S02]  /*bea0*/  IMAD.HI R26, R51, 0x2, RZ ;  /* 0x00000002331a7827 */ /* 0x000fe400078e02ff */
[----:B------:R-:W2:Y:S02]  /*beb0*/  LDL.LU R51, [R1+0xc4] ;  /* 0x0000c40001337983 */ /* 0x000ea40000300800 */
[----:B------:R-:W-:Y:S02]  /*bec0*/  IMAD.MOV.U32 R44, RZ, RZ, R11 ;  /* 0x000000ffff2c7224 */ /* 0x000fe400078e000b */
[C---:B------:R-:W-:Y:S02]  /*bed0*/  IMAD.SHL.U32 R4, R50.reuse, 0x2, RZ ;  /* 0x0000000232047824 */ /* 0x040fe400078e00ff */
[----:B------:R-:W-:-:S02]  /*bee0*/  IMAD.HI R21, R50, 0x2, RZ ;  /* 0x0000000232157827 */ /* 0x000fc400078e02ff */
[----:B------:R-:W2:Y:S02]  /*bef0*/  LDL.LU R50, [R1+0xd0] ;  /* 0x0000d00001327983 */ /* 0x000ea40000300800 */
[C---:B------:R-:W-:Y:S02]  /*bf00*/  IMAD.SHL.U32 R11, R48.reuse, 0x2, RZ ;  /* 0x00000002300b7824 */ /* 0x040fe400078e00ff */
[----:B------:R-:W-:Y:S02]  /*bf10*/  IMAD.HI R42, R48, 0x2, RZ ;  /* 0x00000002302a7827 */ /* 0x000fe400078e02ff */
[----:B------:R-:W2:Y:S04]  /*bf20*/  LDL.LU R48, [R1+0xc8] ;  /* 0x0000c80001307983 */ /* 0x000ea80000300800 */
[----:B------:R-:W2:Y:S01]  /*bf30*/  LDL.LU R17, [R1+0x88] ;  /* 0x0000880001117983 */ /* 0x000ea20000300800 */
[----:B------:R-:W-:-:S05]  /*bf40*/  IMAD.MOV.U32 R15, RZ, RZ, R20 ;  /* 0x000000ffff0f7224 */ /* 0x000fca00078e0014 */
[----:B------:R-:W-:-:S05]  /*bf50*/  IADD3.X R15, PT, PT, R15, UR19, R0, P2, P3 ;  /* 0x000000130f0f7c10 */ /* 0x000fca00097e6400 */
[----:B------:R0:W-:Y:S02]  /*bf60*/  STL.64 [R1+0x20], R14 ;  /* 0x0000200e01007387 */ /* 0x0001e40000100a00 */
[----:B0-----:R-:W-:-:S04]  /*bf70*/  IADD3 R14, P2, P3, R25, UR18, R33 ;  /* 0x00000012190e7c10 */ /* 0x001fc8000fb5e021 */
[--C-:B------:R-:W-:Y:S01]  /*bf80*/  IADD3.X R15, PT, PT, R23, UR19, R0.reuse, P2, P3 ;  /* 0x00000013170f7c10 */ /* 0x100fe200097e6400 */
[----:B------:R-:W-:Y:S02]  /*bf90*/  UIADD3 UR7, UPT, UPT, UR11, 0x8000, URZ ;  /* 0x000080000b077890 */ /* 0x000fe4000fffe0ff */
[----:B------:R-:W-:Y:S01]  /*bfa0*/  UIADD3 UR8, UPT, UPT, UR11, 0xc000, URZ ;  /* 0x0000c0000b087890 */ /* 0x000fe2000fffe0ff */
[----:B------:R-:W-:Y:S01]  /*bfb0*/  UMOV UR4, URZ ;  /* 0x000000ff00047c82 */ /* 0x000fe20008000000 */
[----:B------:R-:W-:Y:S01]  /*bfc0*/  UMOV UR5, URZ ;  /* 0x000000ff00057c82 */ /* 0x000fe20008000000 */
[----:B------:R-:W-:Y:S01]  /*bfd0*/  BAR.SYNC.DEFER_BLOCKING 0x0 ;  /* 0x0000000000007b1d */ /* 0x000fe20000010000 */
[----:B--2---:R-:W-:-:S05]  /*bfe0*/  IADD3.X R17, PT, PT, R17, UR19, R0, P4, P5 ;  /* 0x0000001311117c10 */ /* 0x004fca000a7ea400 */
[----:B------:R0:W-:Y:S04]  /*bff0*/  STL.64 [R1+0x28], R16 ;  /* 0x0000281001007387 */ /* 0x0001e80000100a00 */
[----:B------:R-:W2:Y:S01]  /*c000*/  LDL.LU R23, [R1+0x6c8] ;  /* 0x0006c80001177983 */ /* 0x000ea20000300800 */
[--C-:B0-----:R-:W-:Y:S02]  /*c010*/  IADD3 R16, P4, P5, R44, UR18, R33.reuse ;  /* 0x000000122c107c10 */ /* 0x101fe4000fd9e021 */
[--C-:B------:R-:W-:Y:S02]  /*c020*/  IADD3 R44, P2, P3, R45, UR18, R33.reuse ;  /* 0x000000122d2c7c10 */ /* 0x100fe4000fb5e021 */
[--C-:B---3--:R-:W-:Y:S02]  /*c030*/  IADD3.X R17, PT, PT, R38, UR19, R0.reuse, P4, P5 ;  /* 0x0000001326117c10 */ /* 0x108fe4000a7ea400 */
[----:B----4-:R-:W-:Y:S01]  /*c040*/  IADD3 R38, P4, P5, R39, UR18, R33 ;  /* 0x0000001227267c10 */ /* 0x010fe2000fd9e021 */
[----:B------:R0:W-:Y:S01]  /*c050*/  STL.64 [R1+0x30], R14 ;  /* 0x0000300e01007387 */ /* 0x0001e20000100a00 */
[----:B------:R-:W-:-:S02]  /*c060*/  IADD3.X R45, PT, PT, R40, UR19, R0, P2, P3 ;  /* 0x00000013282d7c10 */ /* 0x000fc400097e6400 */
[----:B------:R-:W-:Y:S01]  /*c070*/  IADD3.X R39, PT, PT, R53, UR19, R0, P4, P5 ;  /* 0x0000001335277c10 */ /* 0x000fe2000a7ea400 */
[----:B0-----:R-:W3:Y:S04]  /*c080*/  LDL.LU.64 R14, [R1+0x6c0] ;  /* 0x0006c000010e7983 */ /* 0x001ee80000300a00 */
[----:B------:R0:W-:Y:S04]  /*c090*/  STL.64 [R1+0x38], R16 ;  /* 0x0000381001007387 */ /* 0x0001e80000100a00 */
[----:B0-----:R-:W4:Y:S04]  /*c0a0*/  LDL.LU.64 R16, [R1+0x6b8] ;  /* 0x0006b80001107983 */ /* 0x001f280000300a00 */
[----:B------:R-:W-:Y:S04]  /*c0b0*/  STL.64 [R1+0x40], R44 ;  /* 0x0000402c01007387 */ /* 0x000fe80000100a00 */
[----:B------:R0:W-:Y:S04]  /*c0c0*/  STL.64 [R1+0x48], R38 ;  /* 0x0000482601007387 */ /* 0x0001e80000100a00 */
[----:B0-----:R-:W2:Y:S04]  /*c0d0*/  LDL.LU.64 R38, [R1+0x6b0] ;  /* 0x0006b00001267983 */ /* 0x001ea80000300a00 */
[----:B------:R-:W2:Y:S01]  /*c0e0*/  LDL.LU R53, [R1+0xb8] ;  /* 0x0000b80001357983 */ /* 0x000ea20000300800 */
[----:B------:R-:W-:-:S02]  /*c0f0*/  IADD3 R44, P2, P3, R6, UR18, R33 ;  /* 0x00000012062c7c10 */ /* 0x000fc4000fb5e021 */
[--C-:B------:R-:W-:Y:S02]  /*c100*/  IADD3 R52, P4, P5, R52, UR18, R33.reuse ;  /* 0x0000001234347c10 */ /* 0x100fe4000fd9e021 */
[----:B------:R-:W-:Y:S02]  /*c110*/  IADD3.X R45, PT, PT, R13, UR19, R0, P2, P3 ;  /* 0x000000130d2d7c10 */ /* 0x000fe400097e6400 */
[----:B------:R-:W3:Y:S01]  /*c120*/  LDL.LU R13, [R1+0x6a8] ;  /* 0x0006a800010d7983 */ /* 0x000ee20000300800 */
[----:B------:R-:W-:-:S03]  /*c130*/  IADD3 R40, P2, P3, R41, UR18, R33 ;  /* 0x0000001229287c10 */ /* 0x000fc6000fb5e021 */
[----:B------:R0:W-:Y:S04]  /*c140*/  STL.64 [R1+0x50], R44 ;  /* 0x0000502c01007387 */ /* 0x0001e80000100a00 */
[----:B0-----:R-:W3:Y:S04]  /*c150*/  LDL.LU.64 R44, [R1+0x6a0] ;  /* 0x0006a000012c7983 */ /* 0x001ee80000300a00 */
[----:B------:R-:W3:Y:S01]  /*c160*/  LDL.LU R41, [R1+0xc0] ;  /* 0x0000c00001297983 */ /* 0x000ee20000300800 */
[----:B--2---:R-:W-:-:S05]  /*c170*/  IADD3.X R53, PT, PT, R53, UR19, R0, P4, P5 ;  /* 0x0000001335357c10 */ /* 0x004fca000a7ea400 */
[----:B------:R0:W-:Y:S04]  /*c180*/  STL.64 [R1+0x58], R52 ;  /* 0x0000583401007387 */ /* 0x0001e80000100a00 */
[----:B0-----:R-:W2:Y:S01]  /*c190*/  LDL.LU R53, [R1+0x69c] ;  /* 0x00069c0001357983 */ /* 0x001ea20000300800 */
[----:B---3--:R-:W-:-:S05]  /*c1a0*/  IADD3.X R41, PT, PT, R41, UR19, R0, P2, P3 ;  /* 0x0000001329297c10 */ /* 0x008fca00097e6400 */
[----:B------:R0:W-:Y:S02]  /*c1b0*/  STL.64 [R1+0x60], R40 ;  /* 0x0000602801007387 */ /* 0x0001e40000100a00 */
[----:B0-----:R-:W-:-:S04]  /*c1c0*/  IADD3 R40, P2, P3, R8, UR18, R33 ;  /* 0x0000001208287c10 */ /* 0x001fc8000fb5e021 */
[----:B------:R-:W-:Y:S02]  /*c1d0*/  IADD3.X R41, PT, PT, R50, UR19, R0, P2, P3 ;  /* 0x0000001332297c10 */ /* 0x000fe400097e6400 */
[----:B--2---:R-:W-:-:S04]  /*c1e0*/  IADD3 R52, P4, P5, R53, UR18, R33 ;  /* 0x0000001235347c10 */ /* 0x004fc8000fd9e021 */
[----:B------:R-:W-:-:S05]  /*c1f0*/  IADD3.X R53, PT, PT, R48, UR19, R0, P4, P5 ;  /* 0x0000001330357c10 */ /* 0x000fca000a7ea400 */
[----:B------:R0:W-:Y:S04]  /*c200*/  STL.64 [R1+0x68], R52 ;  /* 0x0000683401007387 */ /* 0x0001e80000100a00 */
[----:B0-----:R-:W2:Y:S04]  /*c210*/  LDL.LU R52, [R1+0x698] ;  /* 0x0006980001347983 */ /* 0x001ea80000300800 */
[----:B------:R0:W-:Y:S04]  /*c220*/  STL.64 [R1+0x70], R40 ;  /* 0x0000702801007387 */ /* 0x0001e80000100a00 */
[----:B0-----:R-:W3:Y:S01]  /*c230*/  LDL.LU.64 R40, [R1+0x690] ;  /* 0x0006900001287983 */ /* 0x001ee20000300a00 */
[----:B------:R-:W-:Y:S01]  /*c240*/  IADD3 R50, P2, P3, R51, UR18, R33 ;  /* 0x0000001233327c10 */ /* 0x000fe2000fb5e021 */
[----:B------:R-:W-:-:S02]  /*c250*/  IMAD.SHL.U32 R30, R3, 0x2, RZ ;  /* 0x00000002031e7824 */ /* 0x000fc400078e00ff */
[----:B------:R-:W-:-:S04]  /*c260*/  IMAD.HI R3, R3, 0x2, RZ ;  /* 0x0000000203037827 */ /* 0x000fc800078e02ff */
[C---:B------:R-:W-:Y:S02]  /*c270*/  IMAD.SHL.U32 R34, R5.reuse, 0x2, RZ ;  /* 0x0000000205227824 */ /* 0x040fe400078e00ff */
[----:B------:R-:W-:Y:S01]  /*c280*/  IMAD.HI R5, R5, 0x2, RZ ;  /* 0x0000000205057827 */ /* 0x000fe200078e02ff */
[--C-:B--2---:R-:W-:Y:S02]  /*c290*/  IADD3 R52, P4, P5, R52, UR18, R33.reuse ;  /* 0x0000001234347c10 */ /* 0x104fe4000fd9e021 */
[--C-:B---3--:R-:W-:Y:S02]  /*c2a0*/  IADD3.X R51, PT, PT, R40, UR19, R0.reuse, P2, P3 ;  /* 0x0000001328337c10 */ /* 0x108fe400097e6400 */
[----:B------:R-:W0:Y:S01]  /*c2b0*/  S2R R40, SR_TID.X ;  /* 0x0000000000287919 */ /* 0x000e220000002100 */
[----:B------:R-:W-:Y:S02]  /*c2c0*/  IADD3.X R53, PT, PT, R43, UR19, R0, P4, P5 ;  /* 0x000000132b357c10 */ /* 0x000fe4000a7ea400 */
[----:B------:R-:W2:Y:S01]  /*c2d0*/  LDL.LU R43, [R1+0x688] ;  /* 0x00068800012b7983 */ /* 0x000ea20000300800 */
[----:B------:R-:W-:-:S03]  /*c2e0*/  IADD3 R44, P2, P3, R44, UR18, R33 ;  /* 0x000000122c2c7c10 */ /* 0x000fc6000fb5e021 */
[----:B------:R1:W-:Y:S02]  /*c2f0*/  STL.64 [R1+0x78], R52 ;  /* 0x0000783401007387 */ /* 0x0003e40000100a00 */
[--C-:B-1----:R-:W-:Y:S02]  /*c300*/  IADD3 R52, P4, P5, R45, UR18, R33.reuse ;  /* 0x000000122d347c10 */ /* 0x102fe4000fd9e021 */
[--C-:B----4-:R-:W-:Y:S02]  /*c310*/  IADD3.X R45, PT, PT, R17, UR19, R0.reuse, P2, P3 ;  /* 0x00000013112d7c10 */ /* 0x110fe400097e6400 */
[--C-:B------:R-:W-:Y:S02]  /*c320*/  IADD3.X R53, PT, PT, R39, UR19, R0.reuse, P4, P5 ;  /* 0x0000001327357c10 */ /* 0x100fe4000a7ea400 */
[--C-:B------:R-:W-:Y:S02]  /*c330*/  IADD3 R38, P4, P5, R38, UR18, R33.reuse ;  /* 0x0000001226267c10 */ /* 0x100fe4000fd9e021 */
[----:B------:R-:W-:Y:S01]  /*c340*/  IADD3 R16, P2, P3, R16, UR18, R33 ;  /* 0x0000001210107c10 */ /* 0x000fe2000fb5e021 */
[----:B------:R-:W-:Y:S01]  /*c350*/  STL.64 [R1+0x80], R50 ;  /* 0x0000803201007387 */ /* 0x000fe20000100a00 */
[----:B------:R-:W-:-:S02]  /*c360*/  IADD3.X R39, PT, PT, R15, UR19, R0, P4, P5 ;  /* 0x000000130f277c10 */ /* 0x000fc4000a7ea400 */
[----:B0-----:R-:W-:Y:S01]  /*c370*/  SHF.R.U32.HI R40, RZ, 0x6, R40 ;  /* 0x00000006ff287819 */ /* 0x001fe20000011628 */
[----:B------:R0:W-:Y:S01]  /*c380*/  STL.64 [R1+0x88], R52 ;  /* 0x0000883401007387 */ /* 0x0001e20000100a00 */
[--C-:B------:R-:W-:Y:S02]  /*c390*/  IADD3 R14, P4, P5, R14, UR18, R33.reuse ;  /* 0x000000120e0e7c10 */ /* 0x100fe4000fd9e021 */
[--C-:B------:R-:W-:Y:S02]  /*c3a0*/  IADD3.X R17, PT, PT, R47, UR19, R0.reuse, P2, P3 ;  /* 0x000000132f117c10 */ /* 0x100fe400097e6400 */
[----:B------:R-:W-:Y:S02]  /*c3b0*/  IADD3 R46, P2, P3, R46, UR18, R33 ;  /* 0x000000122e2e7c10 */ /* 0x000fe4000fb5e021 */
[----:B------:R-:W-:Y:S02]  /*c3c0*/  SGXT.U32 R40, R40, 0x1 ;  /* 0x000000012828781a */ /* 0x000fe40000000000 */
[--C-:B------:R-:W-:Y:S01]  /*c3d0*/  IADD3.X R15, PT, PT, R29, UR19, R0.reuse, P4, P5 ;  /* 0x000000131d0f7c10 */ /* 0x100fe2000a7ea400 */
[----:B0-----:R0:W5:Y:S01]  /*c3e0*/  LDL.LU.64 R52, [R1+0x680] ;  /* 0x0006800001347983 */ /* 0x0011620000300a00 */
[----:B------:R-:W-:-:S03]  /*c3f0*/  IADD3.X R47, PT, PT, R27, UR19, R0, P2, P3 ;  /* 0x000000131b2f7c10 */ /* 0x000fc600097e6400 */
[----:B------:R1:W-:Y:S01]  /*c400*/  STL.64 [R1+0x90], R44 ;  /* 0x0000902c01007387 */ /* 0x0003e20000100a00 */
[----:B------:R-:W-:Y:S02]  /*c410*/  LOP3.LUT R40, R40, 0x66, RZ, 0xfc, !PT ;  /* 0x0000006628287812 */ /* 0x000fe400078efcff */
[--C-:B------:R-:W-:Y:S01]  /*c420*/  IADD3 R28, P4, P5, R28, UR18, R33.reuse ;  /* 0x000000121c1c7c10 */ /* 0x100fe2000fd9e021 */
[----:B-1----:R-:W3:Y:S04]  /*c430*/  LDL.LU.64 R44, [R1+0x678] ;  /* 0x00067800012c7983 */ /* 0x002ee80000300a00 */
[----:B------:R1:W-:Y:S01]  /*c440*/  STL.64 [R1+0x98], R38 ;  /* 0x0000982601007387 */ /* 0x0003e20000100a00 */
[----:B------:R-:W-:Y:S01]  /*c450*/  IMAD R48, R40, R22, RZ ;  /* 0x0000001628307224 */ /* 0x000fe200078e02ff */
[----:B------:R-:W-:Y:S01]  /*c460*/  IADD3.X R29, PT, PT, R31, UR19, R0, P4, P5 ;  /* 0x000000131f1d7c10 */ /* 0x000fe2000a7ea400 */
[----:B------:R-:W4:Y:S01]  /*c470*/  S2R R40, SR_TID.X ;  /* 0x0000000000287919 */ /* 0x000f220000002100 */
[----:B-1----:R0:W5:Y:S04]  /*c480*/  LDL.LU R38, [R1+0x670] ;  /* 0x0006700001267983 */ /* 0x0021680000300800 */
[----:B------:R1:W-:Y:S04]  /*c490*/  STL.64 [R1+0xa8], R16 ;  /* 0x0000a81001007387 */ /* 0x0003e80000100a00 */
[----:B-1----:R-:W2:Y:S04]  /*c4a0*/  LDL.LU.64 R16, [R1+0x668] ;  /* 0x0006680001107983 */ /* 0x002ea80000300a00 */
[----:B------:R1:W-:Y:S01]  /*c4b0*/  STL.64 [R1+0xb0], R14 ;  /* 0x0000b00e01007387 */ /* 0x0003e20000100a00 */
[----:B------:R-:W0:Y:S03]  /*c4c0*/  S2R R27, SR_TID.X ;  /* 0x00000000001b7919 */ /* 0x000e260000002100 */
[----:B-1----:R-:W2:Y:S04]  /*c4d0*/  LDL.LU.64 R14, [R1+0x660] ;  /* 0x00066000010e7983 */ /* 0x002ea80000300a00 */
[----:B------:R1:W-:Y:S04]  /*c4e0*/  STL.64 [R1+0xb8], R46 ;  /* 0x0000b82e01007387 */ /* 0x0003e80000100a00 */
[----:B------:R0:W-:Y:S01]  /*c4f0*/  STL.64 [R1+0xc0], R28 ;  /* 0x0000c01c01007387 */ /* 0x0001e20000100a00 */
[----:B-1----:R-:W-:-:S04]  /*c500*/  IADD3 R46, P2, P3, R32, UR18, R33 ;  /* 0x00000012202e7c10 */ /* 0x002fc8000fb5e021 */
[----:B------:R-:W-:Y:S01]  /*c510*/  IADD3.X R47, PT, PT, R24, UR19, R0, P2, P3 ;  /* 0x00000013182f7c10 */ /* 0x000fe200097e6400 */
[----:B0-----:R-:W2:Y:S04]  /*c520*/  LDL.LU.64 R28, [R1+0x658] ;  /* 0x00065800011c7983 */ /* 0x001ea80000300a00 */
[----:B------:R0:W-:Y:S02]  /*c530*/  STL.64 [R1+0x340], R46 ;  /* 0x0003402e01007387 */ /* 0x0001e40000100a00 */
[----:B0-----:R-:W-:Y:S02]  /*c540*/  IADD3 R46, P2, P3, R19, UR18, R33 ;  /* 0x00000012132e7c10 */ /* 0x001fe4000fb5e021 */
[----:B------:R-:W0:Y:S01]  /*c550*/  S2R R19, SR_TID.X ;  /* 0x0000000000137919 */ /* 0x000e220000002100 */
[----:B----4-:R-:W-:-:S02]  /*c560*/  SHF.R.U32.HI R40, RZ, 0x6, R40 ;  /* 0x00000006ff287819 */ /* 0x010fc40000011628 */
[----:B------:R-:W-:Y:S02]  /*c570*/  SHF.R.U32.HI R27, RZ, 0x6, R27 ;  /* 0x00000006ff1b7819 */ /* 0x000fe4000001161b */
[----:B------:R-:W-:Y:S02]  /*c580*/  SGXT.U32 R40, R40, 0x1 ;  /* 0x000000012828781a */ /* 0x000fe40000000000 */
[----:B------:R-:W-:Y:S02]  /*c590*/  SGXT.U32 R27, R27, 0x1 ;  /* 0x000000011b1b781a */ /* 0x000fe40000000000 */
[----:B------:R-:W-:Y:S02]  /*c5a0*/  LOP3.LUT R40, R40, 0x68, RZ, 0xfc, !PT ;  /* 0x0000006828287812 */ /* 0x000fe400078efcff */
[----:B------:R-:W-:Y:S01]  /*c5b0*/  IADD3 R30, P4, P5, R30, UR18, R33 ;  /* 0x000000121e1e7c10 */ /* 0x000fe2000fd9e021 */
[C---:B------:R-:W-:Y:S01]  /*c5c0*/  IMAD.SHL.U32 R51, R48.reuse, 0x2, RZ ;  /* 0x0000000230337824 */ /* 0x040fe200078e00ff */
[----:B------:R-:W-:Y:S01]  /*c5d0*/  LOP3.LUT R27, R27, 0x6a, RZ, 0xfc, !PT ;  /* 0x0000006a1b1b7812 */ /* 0x000fe200078efcff */
[----:B------:R-:W-:Y:S01]  /*c5e0*/  IMAD.HI R39, R48, 0x2, RZ ;  /* 0x0000000230277827 */ /* 0x000fe200078e02ff */
[----:B------:R-:W-:-:S02]  /*c5f0*/  IADD3.X R31, PT, PT, R3, UR19, R0, P4, P5 ;  /* 0x00000013031f7c10 */ /* 0x000fc4000a7ea400 */
[--C-:B------:R-:W-:Y:S01]  /*c600*/  IADD3 R2, P4, P5, R2, UR18, R33.reuse ;  /* 0x0000001202027c10 */ /* 0x100fe2000fd9e021 */
[----:B------:R-:W-:Y:S01]  /*c610*/  IMAD R48, R40, R22, RZ ;  /* 0x0000001628307224 */ /* 0x000fe200078e02ff */
[--C-:B------:R-:W-:Y:S02]  /*c620*/  IADD3.X R47, PT, PT, R35, UR19, R0.reuse, P2, P3 ;  /* 0x00000013232f7c10 */ /* 0x100fe400097e6400 */
[----:B------:R-:W-:Y:S01]  /*c630*/  IADD3 R34, P3, P2, R34, UR18, R33 ;  /* 0x0000001222227c10 */ /* 0x000fe2000fa7e021 */
[----:B------:R-:W-:Y:S01]  /*c640*/  IMAD.SHL.U32 R40, R48, 0x2, RZ ;  /* 0x0000000230287824 */ /* 0x000fe200078e00ff */
[----:B------:R-:W-:Y:S01]  /*c650*/  IADD3.X R3, PT, PT, R18, UR19, R0, P4, P5 ;  /* 0x0000001312037c10 */ /* 0x000fe2000a7ea400 */
[----:B------:R-:W-:Y:S01]  /*c660*/  IMAD.HI R32, R48, 0x2, RZ ;  /* 0x0000000230207827 */ /* 0x000fe200078e02ff */
[----:B0-----:R-:W-:-:S04]  /*c670*/  SHF.R.U32.HI R19, RZ, 0x6, R19 ;  /* 0x00000006ff137819 */ /* 0x001fc80000011613 */
[----:B------:R-:W-:Y:S01]  /*c680*/  SGXT.U32 R19, R19, 0x1 ;  /* 0x000000011313781a */ /* 0x000fe20000000000 */
[-C--:B------:R-:W-:Y:S01]  /*c690*/  IMAD R48, R27, R22.reuse, RZ ;  /* 0x000000161b307224 */ /* 0x080fe200078e02ff */
[----:B------:R0:W-:Y:S02]  /*c6a0*/  STL.64 [R1+0x348], R30 ;  /* 0x0003481e01007387 */ /* 0x0001e40000100a00 */
[----:B------:R-:W-:Y:S02]  /*c6b0*/  LOP3.LUT R19, R19, 0x6c, RZ, 0xfc, !PT ;  /* 0x0000006c13137812 */ /* 0x000fe400078efcff */
[----:B------:R-:W-:Y:S02]  /*c6c0*/  IADD3 R18, P4, P5, R12, UR18, R33 ;  /* 0x000000120c127c10 */ /* 0x000fe4000fd9e021 */
[--C-:B------:R-:W-:Y:S01]  /*c6d0*/  IADD3.X R35, PT, PT, R5, UR19, R0.reuse, P3, P2 ;  /* 0x0000001305237c10 */ /* 0x100fe20009fe4400 */
[C---:B------:R-:W-:Y:S02]  /*c6e0*/  IMAD.SHL.U32 R24, R48.reuse, 0x2, RZ ;  /* 0x0000000230187824 */ /* 0x040fe400078e00ff */
[----:B------:R-:W-:Y:S01]  /*c6f0*/  IMAD.HI R27, R48, 0x2, RZ ;  /* 0x00000002301b7827 */ /* 0x000fe200078e02ff */
[----:B0-----:R-:W4:Y:S03]  /*c700*/  LDL.LU.64 R30, [R1+0x650] ;  /* 0x00065000011e7983 */ /* 0x001f260000300a00 */
[----:B------:R-:W-:Y:S01]  /*c710*/  IMAD R48, R19, R22, RZ ;  /* 0x0000001613307224 */ /* 0x000fe200078e02ff */
[----:B------:R0:W-:Y:S01]  /*c720*/  STL.64 [R1+0x350], R46 ;  /* 0x0003502e01007387 */ /* 0x0001e20000100a00 */
[----:B------:R-:W-:-:S03]  /*c730*/  IADD3.X R19, PT, PT, R37, UR19, R0, P4, P5 ;  /* 0x0000001325137c10 */ /* 0x000fc6000a7ea400 */
[----:B0-----:R-:W3:Y:S04]  /*c740*/  LDL.LU.64 R46, [R1+0x648] ;  /* 0x00064800012e7983 */ /* 0x001ee80000300a00 */
[----:B------:R0:W-:Y:S04]  /*c750*/  STL.64 [R1+0x358], R2 ;  /* 0x0003580201007387 */ /* 0x0001e80000100a00 */
[----:B0-----:R0:W5:Y:S04]  /*c760*/  LDL.LU.64 R2, [R1+0x640] ;  /* 0x0006400001027983 */ /* 0x0011680000300a00 */
[----:B------:R1:W-:Y:S04]  /*c770*/  STL.64 [R1+0x360], R34 ;  /* 0x0003602201007387 */ /* 0x0003e80000100a00 */
[----:B------:R0:W-:Y:S01]  /*c780*/  STL.64 [R1+0x368], R18 ;  /* 0x0003681201007387 */ /* 0x0001e20000100a00 */
[----:B-1----:R-:W-:-:S03]  /*c790*/  IADD3 R34, P3, P2, R10, UR18, R33 ;  /* 0x000000120a227c10 */ /* 0x002fc6000fa7e021 */
[----:B0-----:R0:W5:Y:S01]  /*c7a0*/  LDL.LU.64 R18, [R1+0x638] ;  /* 0x0006380001127983 */ /* 0x0011620000300a00 */
[----:B------:R-:W-:-:S03]  /*c7b0*/  IADD3.X R35, PT, PT, R49, UR19, R0, P3, P2 ;  /* 0x0000001331237c10 */ /* 0x000fc60009fe4400 */
[----:B------:R-:W3:Y:S01]  /*c7c0*/  LDL.LU R49, [R1+0x630] ;  /* 0x0006300001317983 */ /* 0x000ee20000300800 */
[----:B------:R-:W1:Y:S01]  /*c7d0*/  S2R R5, SR_TID.X ;  /* 0x0000000000057919 */ /* 0x000e620000002100 */
[----:B------:R-:W-:-:S04]  /*c7e0*/  IADD3 R36, P4, P5, R36, UR18, R33 ;  /* 0x0000001224247c10 */ /* 0x000fc8000fd9e021 */
[----:B------:R-:W-:Y:S01]  /*c7f0*/  IADD3.X R37, PT, PT, R26, UR19, R0, P4, P5 ;  /* 0x000000131a257c10 */ /* 0x000fe2000a7ea400 */
[----:B------:R0:W-:Y:S01]  /*c800*/  STL.64 [R1+0x370], R34 ;  /* 0x0003702201007387 */ /* 0x0001e20000100a00 */
[----:B------:R-:W-:Y:S01]  /*c810*/  IADD3 R4, P3, P2, R4, UR18, R33 ;  /* 0x0000001204047c10 */ /* 0x000fe2000fa7e021 */
[C---:B------:R-:W-:Y:S02]  /*c820*/  IMAD.SHL.U32 R12, R48.reuse, 0x2, RZ ;  /* 0x00000002300c7824 */ /* 0x040fe400078e00ff */
[----:B------:R-:W-:Y:S01]  /*c830*/  IMAD.HI R10, R48, 0x2, RZ ;  /* 0x00000002300a7827 */ /* 0x000fe200078e02ff */
[----:B0-----:R0:W5:Y:S01]  /*c840*/  LDL.LU.64 R34, [R1+0x628] ;  /* 0x0006280001227983 */ /* 0x0011620000300a00 */
[----:B-1----:R-:W-:-:S04]  /*c850*/  SHF.R.U32.HI R5, RZ, 0x6, R5 ;  /* 0x00000006ff057819 */ /* 0x002fc80000011605 */
[----:B------:R-:W-:Y:S01]  /*c860*/  SGXT.U32 R5, R5, 0x1 ;  /* 0x000000010505781a */ /* 0x000fe20000000000 */
[----:B------:R1:W-:Y:S03]  /*c870*/  STL.64 [R1+0x378], R36 ;  /* 0x0003782401007387 */ /* 0x0003e60000100a00 */
[----:B------:R-:W-:Y:S01]  /*c880*/  LOP3.LUT R5, R5, 0x70, RZ, 0xfc, !PT ;  /* 0x0000007005057812 */ /* 0x000fe200078efcff */
[----:B------:R-:W-:-:S04]  /*c890*/  IMAD.SHL.U32 R25, R9, 0x2, RZ ;  /* 0x0000000209197824 */ /* 0x000fc800078e00ff */
[----:B------:R-:W-:Y:S01]  /*c8a0*/  IMAD R48, R5, R22, RZ ;  /* 0x0000001605307224 */ /* 0x000fe200078e02ff */
[----:B------:R-:W-:Y:S02]  /*c8b0*/  IADD3.X R5, PT, PT, R21, UR19, R0, P3, P2 ;  /* 0x0000001315057c10 */ /* 0x000fe40009fe4400 */
[----:B-1----:R-:W-:-:S04]  /*c8c0*/  IADD3 R36, P4, P5, R11, UR18, R33 ;  /* 0x000000120b247c10 */ /* 0x002fc8000fd9e021 */
[----:B------:R-:W-:Y:S01]  /*c8d0*/  IADD3.X R37, PT, PT, R42, UR19, R0, P4, P5 ;  /* 0x000000132a257c10 */ /* 0x000fe2000a7ea400 */
[----:B------:R1:W-:Y:S04]  /*c8e0*/  STL.64 [R1+0x380], R4 ;  /* 0x0003800401007387 */ /* 0x0003e80000100a00 */
[----:B-1----:R0:W5:Y:S04]  /*c8f0*/  LDL.LU.64 R4, [R1+0x620] ;  /* 0x0006200001047983 */ /* 0x0021680000300a00 */
[----:B------:R1:W-:Y:S02]  /*c900*/  STL.64 [R1+0x388], R36 ;  /* 0x0003882401007387 */ /* 0x0003e40000100a00 */
[----:B-1----:R-:W-:-:S02]  /*c910*/  IADD3 R36, P4, P5, R25, UR18, R33 ;  /* 0x0000001219247c10 */ /* 0x002fc4000fd9e021 */
[----:B------:R-:W1:Y:S01]  /*c920*/  S2R R25, SR_TID.X ;  /* 0x0000000000197919 */ /* 0x000e620000002100 */
[C---:B------:R-:W-:Y:S02]  /*c930*/  IMAD.SHL.U32 R26, R48.reuse, 0x2, RZ ;  /* 0x00000002301a7824 */ /* 0x040fe400078e00ff */
[----:B------:R-:W-:-:S04]  /*c940*/  IMAD.HI R11, R48, 0x2, RZ ;  /* 0x00000002300b7827 */ /* 0x000fc800078e02ff */
[C---:B------:R-:W-:Y:S02]  /*c950*/  IMAD.SHL.U32 R20, R7.reuse, 0x2, RZ ;  /* 0x0000000207147824 */ /* 0x040fe400078e00ff */
[----:B------:R-:W-:Y:S01]  /*c960*/  IMAD.HI R7, R7, 0x2, RZ ;  /* 0x0000000207077827 */ /* 0x000fe200078e02ff */
[----:B-1----:R-:W-:-:S04]  /*c970*/  SHF.R.U32.HI R25, RZ, 0x6, R25 ;  /* 0x00000006ff197819 */ /* 0x002fc80000011619 */
[----:B------:R-:W-:-:S04]  /*c980*/  SGXT.U32 R25, R25, 0x1 ;  /* 0x000000011919781a */ /* 0x000fc80000000000 */
[----:B------:R-:W-:Y:S01]  /*c990*/  LOP3.LUT R25, R25, 0x74, RZ, 0xfc, !PT ;  /* 0x0000007419197812 */ /* 0x000fe200078efcff */
[C---:B------:R-:W-:Y:S01]  /*c9a0*/  IMAD.SHL.U32 R6, R23.reuse, 0x2, RZ ;  /* 0x0000000217067824 */ /* 0x040fe200078e00ff */
[----:B------:R-:W-:Y:S01]  /*c9b0*/  IADD3 R20, P3, P2, R20, UR18, R33 ;  /* 0x0000001214147c10 */ /* 0x000fe2000fa7e021 */
[----:B------:R-:W-:-:S03]  /*c9c0*/  IMAD.HI R23, R23, 0x2, RZ ;  /* 0x0000000217177827 */ /* 0x000fc600078e02ff */
[----:B------:R-:W-:Y:S01]  /*c9d0*/  IADD3.X R21, PT, PT, R7, UR19, R0, P3, P2 ;  /* 0x0000001307157c10 */ /* 0x000fe20009fe4400 */
[----:B------:R-:W-:Y:S01]  /*c9e0*/  IMAD.SHL.U32 R50, R41, 0x2, RZ ;  /* 0x0000000229327824 */ /* 0x000fe200078e00ff */
[----:B------:R-:W-:Y:S01]  /*c9f0*/  IADD3 R6, P3, P2, R6, UR18, R33 ;  /* 0x0000001206067c10 */ /* 0x000fe2000fa7e021 */
[----:B------:R-:W-:-:S03]  /*ca00*/  IMAD.HI R9, R9, 0x2, RZ ;  /* 0x0000000209097827 */ /* 0x000fc600078e02ff */
[--C-:B------:R-:W-:Y:S01]  /*ca10*/  IADD3.X R7, PT, PT, R23, UR19, R0.reuse, P3, P2 ;  /* 0x0000001317077c10 */ /* 0x100fe20009fe4400 */
[----:B------:R-:W-:Y:S01]  /*ca20*/  IMAD.SHL.U32 R8, R13, 0x2, RZ ;  /* 0x000000020d087824 */ /* 0x000fe200078e00ff */
[----:B------:R-:W-:Y:S01]  /*ca30*/  IADD3.X R37, PT, PT, R9, UR19, R0, P4, P5 ;  /* 0x0000001309257c10 */ /* 0x000fe2000a7ea400 */
[----:B------:R-:W-:-:S03]  /*ca40*/  IMAD.HI R13, R13, 0x2, RZ ;  /* 0x000000020d0d7827 */ /* 0x000fc600078e02ff */
[--C-:B------:R-:W-:Y:S01]  /*ca50*/  IADD3 R8, P4, P5, R8, UR18, R33.reuse ;  /* 0x0000001208087c10 */ /* 0x100fe2000fd9e021 */
[----:B------:R1:W-:Y:S01]  /*ca60*/  STL.64 [R1+0x390], R20 ;  /* 0x0003901401007387 */ /* 0x0003e20000100a00 */
[----:B------:R-:W-:Y:S02]  /*ca70*/  IMAD.HI R41, R41, 0x2, RZ ;  /* 0x0000000229297827 */ /* 0x000fe400078e02ff */
[----:B------:R-:W-:Y:S01]  /*ca80*/  IADD3.X R9, PT, PT, R13, UR19, R0, P4, P5 ;  /* 0x000000130d097c10 */ /* 0x000fe2000a7ea400 */
[----:B-1----:R0:W5:Y:S04]  /*ca90*/  LDL.LU.64 R20, [R1+0x618] ;  /* 0x0006180001147983 */ /* 0x0021680000300a00 */
[----:B------:R1:W-:Y:S04]  /*caa0*/  STL.64 [R1+0x398], R36 ;  /* 0x0003982401007387 */ /* 0x0003e80000100a00 */
[----:B-1----:R0:W5:Y:S04]  /*cab0*/  LDL.LU.64 R36, [R1+0x610] ;  /* 0x0006100001247983 */ /* 0x0021680000300a00 */
[----:B------:R1:W-:Y:S04]  /*cac0*/  STL.64 [R1+0x3a0], R6 ;  /* 0x0003a00601007387 */ /* 0x0003e80000100a00 */
[----:B-1----:R0:W5:Y:S04]  /*cad0*/  LDL.LU.64 R6, [R1+0x608] ;  /* 0x0006080001067983 */ /* 0x0021680000300a00 */
[----:B------:R1:W-:Y:S02]  /*cae0*/  STL.64 [R1+0x3a8], R8 ;  /* 0x0003a80801007387 */ /* 0x0003e40000100a00 */
[----:B-1----:R-:W-:-:S04]  /*caf0*/  IADD3 R8, P4, P5, R51, UR18, R33 ;  /* 0x0000001233087c10 */ /* 0x002fc8000fd9e021 */
[----:B------:R-:W-:Y:S02]  /*cb00*/  IADD3.X R9, PT, PT, R39, UR19, R0, P4, P5 ;  /* 0x0000001327097c10 */ /* 0x000fe4000a7ea400 */
[----:B------:R-:W-:Y:S02]  /*cb10*/  IADD3 R24, P4, P5, R24, UR18, R33 ;  /* 0x0000001218187c10 */ /* 0x000fe4000fd9e021 */
[----:B--2---:R-:W-:-:S04]  /*cb20*/  SHF.R.U32.HI R43, RZ, 0x6, R43 ;  /* 0x00000006ff2b7819 */ /* 0x004fc8000001162b */
[----:B------:R-:W-:-:S04]  /*cb30*/  SGXT.U32 R43, R43, 0x1 ;  /* 0x000000012b2b781a */ /* 0x000fc80000000000 */
[----:B------:R-:W-:Y:S01]  /*cb40*/  LOP3.LUT R43, R43, 0x78, RZ, 0xfc, !PT ;  /* 0x000000782b2b7812 */ /* 0x000fe200078efcff */
[----:B---3--:R-:W-:-:S04]  /*cb50*/  IMAD R48, R49, R22, RZ ;  /* 0x0000001631307224 */ /* 0x008fc800078e02ff */
[C---:B------:R-:W-:Y:S02]  /*cb60*/  IMAD.SHL.U32 R42, R48.reuse, 0x2, RZ ;  /* 0x00000002302a7824 */ /* 0x040fe400078e00ff */
[----:B------:R-:W-:-:S04]  /*cb70*/  IMAD.HI R49, R48, 0x2, RZ ;  /* 0x0000000230317827 */ /* 0x000fc800078e02ff */
[----:B------:R-:W-:Y:S02]  /*cb80*/  IMAD R48, R25, R22, RZ ;  /* 0x0000001619307224 */ /* 0x000fe400078e02ff */
[----:B------:R-:W1:Y:S01]  /*cb90*/  S2R R25, SR_TID.X ;  /* 0x0000000000197919 */ /* 0x000e620000002100 */
[--C-:B------:R-:W-:Y:S02]  /*cba0*/  IADD3 R22, P3, P2, R50, UR18, R33.reuse ;  /* 0x0000001232167c10 */ /* 0x100fe4000fa7e021 */
[----:B------:R-:W2:Y:S02]  /*cbb0*/  LDC R50, c[0x0][0x3a8] ;  /* 0x0000ea00ff327b82 */ /* 0x000ea40000000800 */
[----:B------:R-:W-:Y:S02]  /*cbc0*/  IADD3.X R23, PT, PT, R41, UR19, R0, P3, P2 ;  /* 0x0000001329177c10 */ /* 0x000fe40009fe4400 */
[----:B------:R-:W-:Y:S01]  /*cbd0*/  IADD3 R40, P3, P2, R40, UR18, R33 ;  /* 0x0000001228287c10 */ /* 0x000fe2000fa7e021 */
[----:B------:R-:W-:-:S02]  /*cbe0*/  IMAD.SHL.U32 R51, R48, 0x2, RZ ;  /* 0x0000000230337824 */ /* 0x000fc400078e00ff */
[----:B------:R3:W-:Y:S01]  /*cbf0*/  STL.64 [R1+0x3b0], R22 ;  /* 0x0003b01601007387 */ /* 0x0007e20000100a00 */
[----:B------:R-:W-:Y:S01]  /*cc00*/  IADD3.X R41, PT, PT, R32, UR19, R0, P3, P2 ;  /* 0x0000001320297c10 */ /* 0x000fe20009fe4400 */
[----:B------:R-:W-:Y:S02]  /*cc10*/  IMAD.HI R13, R48, 0x2, RZ ;  /* 0x00000002300d7827 */ /* 0x000fe400078e02ff */
[----:B---3--:R0:W5:Y:S04]  /*cc20*/  LDL.LU.64 R22, [R1+0x600] ;  /* 0x0006000001167983 */ /* 0x0081680000300a00 */
[----:B------:R0:W5:Y:S01]  /*cc30*/  LDL.LU R39, [R1+0x5f8] ;  /* 0x0005f80001277983 */ /* 0x0001620000300800 */
[----:B-1----:R-:W-:-:S04]  /*cc40*/  SHF.R.U32.HI R25, RZ, 0x6, R25 ;  /* 0x00000006ff197819 */ /* 0x002fc80000011619 */
[----:B------:R-:W-:-:S04]  /*cc50*/  SGXT.U32 R25, R25, 0x1 ;  /* 0x000000011919781a */ /* 0x000fc80000000000 */
[----:B------:R-:W-:Y:S01]  /*cc60*/  LOP3.LUT R25, R25, 0x76, RZ, 0xfc, !PT ;  /* 0x0000007619197812 */ /* 0x000fe200078efcff */
[----:B------:R1:W-:Y:S04]  /*cc70*/  STL.64 [R1+0x3b8], R8 ;  /* 0x0003b80801007387 */ /* 0x0003e80000100a00 */
[----:B--2---:R-:W-:-:S04]  /*cc80*/  IMAD R48, R25, R50, RZ ;  /* 0x0000003219307224 */ /* 0x004fc800078e02ff */
[----:B------:R-:W-:Y:S01]  /*cc90*/  IMAD.SHL.U32 R50, R48, 0x2, RZ ;  /* 0x0000000230327824 */ /* 0x000fe200078e00ff */
[----:B-1----:R0:W5:Y:S04]  /*cca0*/  LDL.LU.64 R8, [R1+0x5f0] ;  /* 0x0005f00001087983 */ /* 0x0021680000300a00 */
[----:B------:R1:W-:Y:S04]  /*ccb0*/  STL.64 [R1+0x3c0], R40 ;  /* 0x0003c02801007387 */ /* 0x0003e80000100a00 */
[----:B------:R-:W2:Y:S01]  /*ccc0*/  LDL R32, [R1+0x550] ;  /* 0x0005500001207983 */ /* 0x000ea20000100800 */
[----:B-1----:R-:W-:Y:S01]  /*ccd0*/  IADD3 R40, P3, P2, R12, UR18, R33 ;  /* 0x000000120c287c10 */ /* 0x002fe2000fa7e021 */
[----:B------:R-:W-:-:S02]  /*cce0*/  IMAD.HI R12, R48, 0x2, RZ ;  /* 0x00000002300c7827 */ /* 0x000fc400078e02ff */
[----:B------:R-:W1:Y:S01]  /*ccf0*/  LDC R48, c[0x0][0x3a8] ;  /* 0x0000ea00ff307b82 */ /* 0x000e620000000800 */
[--C-:B------:R-:W-:Y:S02]  /*cd00*/  IADD3.X R25, PT, PT, R27, UR19, R0.reuse, P4, P5 ;  /* 0x000000131b197c10 */ /* 0x100fe4000a7ea400 */
[--C-:B------:R-:W-:Y:S02]  /*cd10*/  IADD3 R26, P4, P5, R26, UR18, R33.reuse ;  /* 0x000000121a1a7c10 */ /* 0x100fe4000fd9e021 */
[--C-:B------:R-:W-:Y:S01]  /*cd20*/  IADD3.X R41, PT, PT, R10, UR19, R0.reuse, P3, P2 ;  /* 0x000000130a297c10 */ /* 0x100fe20009fe4400 */
[----:B------:R3:W-:Y:S01]  /*cd30*/  STL.64 [R1+0x3c8], R24 ;  /* 0x0003c81801007387 */ /* 0x0007e20000100a00 */
[----:B------:R-:W-:Y:S02]  /*cd40*/  IADD3.X R27, PT, PT, R11, UR19, R0, P4, P5 ;  /* 0x000000130b1b7c10 */ /* 0x000fe4000a7ea400 */
[----:B------:R-:W-:Y:S01]  /*cd50*/  IADD3 R42, P3, P2, R42, UR18, R33 ;  /* 0x000000122a2a7c10 */ /* 0x000fe2000fa7e021 */
[----:B---3--:R0:W5:Y:S04]  /*cd60*/  LDL.LU.64 R24, [R1+0x5e8] ;  /* 0x0005e80001187983 */ /* 0x0081680000300a00 */
[----:B------:R0:W5:Y:S01]  /*cd70*/  LDL.LU R10, [R1+0x5e0] ;  /* 0x0005e000010a7983 */ /* 0x0001620000300800 */
[----:B-1----:R-:W-:-:S03]  /*cd80*/  IMAD R48, R43, R48, RZ ;  /* 0x000000302b307224 */ /* 0x002fc600078e02ff */
[----:B------:R1:W-:Y:S01]  /*cd90*/  STL.64 [R1+0x3d0], R40 ;  /* 0x0003d02801007387 */ /* 0x0003e20000100a00 */
[----:B------:R-:W-:-:S03]  /*cda0*/  IADD3.X R43, PT, PT, R49, UR19, R0, P3, P2 ;  /* 0x00000013312b7c10 */ /* 0x000fc60009fe4400 */
[----:B-1----:R0:W5:Y:S04]  /*cdb0*/  LDL.LU.64 R40, [R1+0x5d8] ;  /* 0x0005d80001287983 */ /* 0x0021680000300a00 */
[----:B------:R0:W5:Y:S04]  /*cdc0*/  LDL.LU R11, [R1+0x5d4] ;  /* 0x0005d400010b7983 */ /* 0x0001680000300800 */
[----:B------:R-:W-:Y:S04]  /*cdd0*/  STL.64 [R1+0x3d8], R26 ;  /* 0x0003d81a01007387 */ /* 0x000fe80000100a00 */
[----:B------:R-:W3:Y:S04]  /*cde0*/  LDL.LU R49, [R1+0x5d0] ;  /* 0x0005d00001317983 */ /* 0x000ee80000300800 */
[----:B------:R1:W-:Y:S02]  /*cdf0*/  STL.64 [R1+0x3e0], R42 ;  /* 0x0003e02a01007387 */ /* 0x0003e40000100a00 */
[--C-:B-1----:R-:W-:Y:S01]  /*ce00*/  IADD3 R42, P3, P2, R50, UR18, R33.reuse ;  /* 0x00000012322a7c10 */ /* 0x102fe2000fa7e021 */
[----:B------:R-:W1:Y:S01]  /*ce10*/  LDC R43, c[0x0][0x3a8] ;  /* 0x0000ea00ff2b7b82 */ /* 0x000e620000000800 */
[----:B------:R-:W0:Y:S01]  /*ce20*/  S2R R50, SR_TID.X ;  /* 0x0000000000327919 */ /* 0x000e220000002100 */
[----:B------:R-:W-:Y:S01]  /*ce30*/  IADD3 R26, P4, P5, R51, UR18, R33 ;  /* 0x00000012331a7c10 */ /* 0x000fe2000fd9e021 */
[----:B------:R-:W-:-:S02]  /*ce40*/  IMAD.MOV.U32 R27, RZ, RZ, R13 ;  /* 0x000000ffff1b7224 */ /* 0x000fc400078e000d */
[C---:B------:R-:W-:Y:S02]  /*ce50*/  IMAD.SHL.U32 R51, R48.reuse, 0x2, RZ ;  /* 0x0000000230337824 */ /* 0x040fe400078e00ff */
[----:B------:R-:W-:Y:S01]  /*ce60*/  IMAD.HI R13, R48, 0x2, RZ ;  /* 0x00000002300d7827 */ /* 0x000fe200078e02ff */
[----:B------:R-:W-:-:S05]  /*ce70*/  IADD3.X R27, PT, PT, R27, UR19, R0, P4, P5 ;  /* 0x000000131b1b7c10 */ /* 0x000fca000a7ea400 */
[----:B------:R0:W-:Y:S02]  /*ce80*/  STL.64 [R1+0x3e8], R26 ;  /* 0x0003e81a01007387 */ /* 0x0001e40000100a00 */
[--C-:B0-----:R-:W-:Y:S02]  /*ce90*/  SHF.R.U32.HI R48, RZ, 0x6, R50.reuse ;  /* 0x00000006ff307819 */ /* 0x101fe40000011632 */
[----:B------:R-:W-:Y:S02]  /*cea0*/  SHF.R.U32.HI R50, RZ, 0x6, R50 ;  /* 0x00000006ff327819 */ /* 0x000fe40000011632 */
[----:B------:R-:W-:Y:S02]  /*ceb0*/  SGXT.U32 R48, R48, 0x1 ;  /* 0x000000013030781a */ /* 0x000fe40000000000 */
[----:B------:R-:W-:Y:S02]  /*cec0*/  SGXT.U32 R50, R50, 0x1 ;  /* 0x000000013232781a */ /* 0x000fe40000000000 */
[----:B------:R-:W-:-:S02]  /*ced0*/  LOP3.LUT R48, R48, 0x7c, RZ, 0xfc, !PT ;  /* 0x0000007c30307812 */ /* 0x000fc400078efcff */
[----:B------:R-:W-:-:S03]  /*cee0*/  LOP3.LUT R50, R50, 0x7a, RZ, 0xfc, !PT ;  /* 0x0000007a32327812 */ /* 0x000fc600078efcff */
[-C--:B-1----:R-:W-:Y:S02]  /*cef0*/  IMAD R48, R48, R43.reuse, RZ ;  /* 0x0000002b30307224 */ /* 0x082fe400078e02ff */
[----:B------:R-:W-:Y:S01]  /*cf00*/  IMAD R50, R50, R43, RZ ;  /* 0x0000002b32327224 */ /* 0x000fe200078e02ff */
[----:B------:R-:W-:Y:S02]  /*cf10*/  IADD3 R26, P4, P5, R51, UR18, R33 ;  /* 0x00000012331a7c10 */ /* 0x000fe4000fd9e021 */
[--C-:B------:R-:W-:Y:S01]  /*cf20*/  IADD3.X R43, PT, PT, R12, UR19, R0.reuse, P3, P2 ;  /* 0x000000130c2b7c10 */ /* 0x100fe20009fe4400 */
[----:B------:R-:W-:Y:S02]  /*cf30*/  IMAD.SHL.U32 R51, R50, 0x2, RZ ;  /* 0x0000000232337824 */ /* 0x000fe400078e00ff */
[----:B------:R-:W-:Y:S01]  /*cf40*/  IMAD.SHL.U32 R12, R48, 0x2, RZ ;  /* 0x00000002300c7824 */ /* 0x000fe200078e00ff */
[----:B------:R-:W-:Y:S01]  /*cf50*/  IADD3.X R27, PT, PT, R13, UR19, R0, P4, P5 ;  /* 0x000000130d1b7c10 */ /* 0x000fe2000a7ea400 */
[----:B------:R0:W-:Y:S01]  /*cf60*/  STL.64 [R1+0x3f0], R42 ;  /* 0x0003f02a01007387 */ /* 0x0001e20000100a00 */
[----:B------:R-:W-:-:S02]  /*cf70*/  IMAD.HI R50, R50, 0x2, RZ ;  /* 0x0000000232327827 */ /* 0x000fc400078e02ff */
[--C-:B------:R-:W-:Y:S02]  /*cf80*/  IADD3 R12, P4, P5, R12, UR18, R33.reuse ;  /* 0x000000120c0c7c10 */ /* 0x100fe4000fd9e021 */
[----:B------:R-:W-:Y:S01]  /*cf90*/  IMAD.HI R48, R48, 0x2, RZ ;  /* 0x0000000230307827 */ /* 0x000fe200078e02ff */
[----:B0-----:R-:W-:-:S04]  /*cfa0*/  IADD3 R42, P3, P2, R51, UR18, R33 ;  /* 0x00000012332a7c10 */ /* 0x001fc8000fa7e021 */
[--C-:B------:R-:W-:Y:S02]  /*cfb0*/  IADD3.X R13, PT, PT, R48, UR19, R0.reuse, P4, P5 ;  /* 0x00000013300d7c10 */ /* 0x100fe4000a7ea400 */
[----:B------:R-:W-:Y:S02]  /*cfc0*/  IADD3.X R43, PT, PT, R50, UR19, R0, P3, P2 ;  /* 0x00000013322b7c10 */ /* 0x000fe40009fe4400 */
[----:B------:R-:W-:Y:S02]  /*cfd0*/  IADD3 R50, P5, PT, R28, UR18, RZ ;  /* 0x000000121c327c10 */ /* 0x000fe4000ffbe0ff */
[----:B------:R-:W-:Y:S01]  /*cfe0*/  IADD3 R28, P3, PT, R15, UR18, RZ ;  /* 0x000000120f1c7c10 */ /* 0x000fe2000ff7e0ff */
[----:B------:R0:W-:Y:S01]  /*cff0*/  STL.64 [R1+0x3f8], R26 ;  /* 0x0003f81a01007387 */ /* 0x0001e20000100a00 */
[----:B------:R-:W-:Y:S02]  /*d000*/  IADD3 R14, P2, PT, R14, UR18, RZ ;  /* 0x000000120e0e7c10 */ /* 0x000fe4000ff5e0ff */
[----:B------:R-:W-:-:S02]  /*d010*/  IADD3.X R51, PT, PT, R17, UR19, RZ, P5, !PT ;  /* 0x0000001311337c10 */ /* 0x000fc4000affe4ff */
[----:B------:R-:W-:Y:S01]  /*d020*/  IADD3.X R15, PT, PT, R45, UR19, RZ, P2, !PT ;  /* 0x000000132d0f7c10 */ /* 0x000fe200097fe4ff */
[----:B0-----:R0:W5:Y:S04]  /*d030*/  LDL.LU.64 R26, [R1+0x5c8] ;  /* 0x0005c800011a7983 */ /* 0x0011680000300a00 */
[----:B------:R1:W-:Y:S01]  /*d040*/  STL.64 [R1+0x408], R42 ;  /* 0x0004082a01007387 */ /* 0x0003e20000100a00 */
[----:B------:R-:W-:-:S03]  /*d050*/  IADD3 R16, P5, PT, R16, UR18, RZ ;  /* 0x0000001210107c10 */ /* 0x000fc6000ffbe0ff */
[----:B-1----:R0:W5:Y:S04]  /*d060*/  LDL.LU.64 R42, [R1+0x5c0] ;  /* 0x0005c000012a7983 */ /* 0x0021680000300a00 */
[----:B------:R1:W-:Y:S01]  /*d070*/  STL.64 [R1+0x400], R12 ;  /* 0x0004000c01007387 */ /* 0x0003e20000100a00 */
[----:B------:R-:W-:-:S03]  /*d080*/  IADD3.X R17, PT, PT, R47, UR19, RZ, P5, !PT ;  /* 0x000000132f117c10 */ /* 0x000fc6000affe4ff */
[----:B-1----:R0:W5:Y:S01]  /*d090*/  LDL.LU.64 R12, [R1+0x5b8] ;  /* 0x0005b800010c7983 */ /* 0x0021620000300a00 */
[----:B--2---:R-:W-:-:S04]  /*d0a0*/  SHF.R.S32.HI R0, RZ, 0x1f, R32 ;  /* 0x0000001fff007819 */ /* 0x004fc80000011420 */
[----:B------:R-:W-:-:S04]  /*d0b0*/  LEA.HI R0, R0, R32, RZ, 0x7 ;  /* 0x0000002000007211 */ /* 0x000fc800078f38ff */
[----:B------:R-:W-:-:S04]  /*d0c0*/  SHF.R.S32.HI R48, RZ, 0x7, R0 ;  /* 0x00000007ff307819 */ /* 0x000fc80000011400 */
[----:B------:R-:W-:Y:S02]  /*d0d0*/  VIMNMX R33, PT, PT, R48, 0x1, !PT ;  /* 0x0000000130217848 */ /* 0x000fe40007fe0100 */
[----:B------:R-:W-:Y:S02]  /*d0e0*/  IADD3 R48, P4, PT, R29, UR18, RZ ;  /* 0x000000121d307c10 */ /* 0x000fe4000ff9e0ff */
[----:B------:R-:W-:Y:S02]  /*d0f0*/  IADD3.X R29, PT, PT, R44, UR19, RZ, P3, !PT ;  /* 0x000000132c1d7c10 */ /* 0x000fe40009ffe4ff */
[----:B------:R0:W5:Y:S04]  /*d100*/  LDL.LU R44, [R1+0x5b0] ;  /* 0x0005b000012c7983 */ /* 0x0001680000300800 */
[----:B------:R1:W-:Y:S01]  /*d110*/  STL.64 [R1], R28 ;  /* 0x0000001c01007387 */ /* 0x0003e20000100a00 */
[----:B------:R-:W-:Y:S01]  /*d120*/  VIADD R33, R33, 0xffffffff ;  /* 0xffffffff21217836 */ /* 0x000fe20000000000 */
[----:B------:R-:W-:-:S02]  /*d130*/  ISETP.LT.OR P2, PT, R32, 0x80, P0 ;  /* 0x000000802000780c */ /* 0x000fc40000741670 */
[----:B-1----:R0:W5:Y:S04]  /*d140*/  LDL.LU.64 R28, [R1+0x5a8] ;  /* 0x0005a800011c7983 */ /* 0x0021680000300a00 */
[----:B------:R0:W5:Y:S04]  /*d150*/  LDL.LU R45, [R1+0x5a0] ;  /* 0x0005a000012d7983 */ /* 0x0001680000300800 */
[----:B------:R1:W-:Y:S01]  /*d160*/  STL.64 [R1+0x8], R14 ;  /* 0x0000080e01007387 */ /* 0x0003e20000100a00 */
[----:B------:R-:W-:-:S03]  /*d170*/  ISETP.NE.U32.AND P3, PT, R33, RZ, PT ;  /* 0x000000ff2100720c */ /* 0x000fc60003f65070 */
[----:B-1----:R0:W5:Y:S01]  /*d180*/  LDL.LU.64 R14, [R1+0x598] ;  /* 0x00059800010e7983 */ /* 0x0021620000300a00 */
[----:B---3--:R-:W-:Y:S01]  /*d190*/  IMAD.SHL.U32 R0, R49, 0x80, RZ ;  /* 0x0000008031007824 */ /* 0x008fe200078e00ff */
[----:B----4-:R-:W-:Y:S02]  /*d1a0*/  IADD3.X R49, PT, PT, R31, UR19, RZ, P4, !PT ;  /* 0x000000131f317c10 */ /* 0x010fe4000a7fe4ff */
[----:B------:R-:W-:-:S04]  /*d1b0*/  IADD3 R30, P4, PT, R30, UR18, RZ ;  /* 0x000000121e1e7c10 */ /* 0x000fc8000ff9e0ff */
[----:B------:R-:W-:Y:S02]  /*d1c0*/  IADD3.X R31, PT, PT, R46, UR19, RZ, P4, !PT ;  /* 0x000000132e1f7c10 */ /* 0x000fe4000a7fe4ff */
[----:B------:R0:W5:Y:S04]  /*d1d0*/  LDL.LU R46, [R1+0x590] ;  /* 0x00059000012e7983 */ /* 0x0001680000300800 */
[----:B------:R1:W-:Y:S04]  /*d1e0*/  STL.64 [R1+0x10], R30 ;  /* 0x0000101e01007387 */ /* 0x0003e80000100a00 */
[----:B-1----:R0:W5:Y:S04]  /*d1f0*/  LDL.LU.64 R30, [R1+0x588] ;  /* 0x00058800011e7983 */ /* 0x0021680000300a00 */
[----:B------:R0:W5:Y:S04]  /*d200*/  LDL.LU R47, [R1+0x580] ;  /* 0x00058000012f7983 */ /* 0x0001680000300800 */
[----:B------:R1:W-:Y:S04]  /*d210*/  STL.64 [R1+0x18], R16 ;  /* 0x0000181001007387 */ /* 0x0003e80000100a00 */
[----:B-1----:R0:W5:Y:S04]  /*d220*/  LDL.LU.64 R16, [R1+0x578] ;  /* 0x0005780001107983 */ /* 0x0021680000300a00 */
[----:B------:R1:W-:Y:S04]  /*d230*/  STL [R1+0xc8], R33 ;  /* 0x0000c82101007387 */ /* 0x0003e80000100800 */
[----:B------:R0:W5:Y:S04]  /*d240*/  LDL.LU R32, [R1+0x570] ;  /* 0x0005700001207983 */ /* 0x0001680000300800 */
[----:B-1----:R0:W5:Y:S01]  /*d250*/  LDL.LU R33, [R1+0x56c] ;  /* 0x00056c0001217983 */ /* 0x0021620000300800 */
[----:B------:R-:W-:-:S02]  /*d260*/  USHF.R.U32.HI UR7, URZ, 0x4, UR7 ;  /* 0x00000004ff077899 */ /* 0x000fc40008011607 */
[----:B------:R-:W-:Y:S02]  /*d270*/  USHF.R.U32.HI UR8, URZ, 0x4, UR8 ;  /* 0x00000004ff087899 */ /* 0x000fe40008011608 */
[----:B------:R-:W-:Y:S02]  /*d280*/  USGXT.U32 UR16, UR7, 0xe ;  /* 0x0000000e0710789a */ /* 0x000fe40008000000 */
[----:B------:R-:W-:Y:S02]  /*d290*/  USGXT.U32 UR14, UR8, 0xe ;  /* 0x0000000e080e789a */ /* 0x000fe40008000000 */
[----:B------:R-:W-:Y:S02]  /*d2a0*/  UIADD3 UR24, UP1, UPT, UR16, 0x80, URZ ;  /* 0x0000008010187890 */ /* 0x000fe4000ff3e0ff */
[----:B------:R-:W-:Y:S02]  /*d2b0*/  UIADD3 UR26, UP2, UPT, UR14, 0x2, URZ ;  /* 0x000000020e1a7890 */ /* 0x000fe4000ff5e0ff */
[----:B------:R-:W-:-:S02]  /*d2c0*/  UIADD3.X UR25, UPT, UPT, UR4, 0x40004040, URZ, UP1, !UPT ;  /* 0x4000404004197890 */ /* 0x000fc40008ffe4ff */
[----:B------:R-:W-:Y:S01]  /*d2d0*/  UIADD3.X UR27, UPT, UPT, UR5, 0x40004040, URZ, UP2, !UPT ;  /* 0x40004040051b7890 */ /* 0x000fe200097fe4ff */
[----:B0-----:R-:W-:Y:S11]  /*d2e0*/  @P2 BRA `(.L_x_6) ;  /* 0x0000000000d42947 */ /* 0x001ff60003800000 */
[----:B------:R-:W-:Y:S02]  /*d2f0*/  USHF.R.U32.HI UR18, URZ, 0x4, UR11 ;  /* 0x00000004ff127899 */ /* 0x000fe4000801160b */
[----:B------:R-:W-:Y:S02]  /*d300*/  UIADD3 UR7, UPT, UPT, UR11, 0x4000, URZ ;  /* 0x000040000b077890 */ /* 0x000fe4000fffe0ff */
[----:B------:R-:W-:Y:S02]  /*d310*/  USGXT.U32 UR18, UR18, 0xe ;  /* 0x0000000e1212789a */ /* 0x000fe40008000000 */
[----:B------:R-:W-:Y:S02]  /*d320*/  USHF.R.U32.HI UR7, URZ, 0x4, UR7 ;  /* 0x00000004ff077899 */ /* 0x000fe40008011607 */
[----:B------:R-:W-:Y:S02]  /*d330*/  UIADD3 UR38, UP1, UPT, UR18, 0x80, URZ ;  /* 0x0000008012267890 */ /* 0x000fe4000ff3e0ff */
[----:B------:R-:W-:Y:S01]  /*d340*/  USGXT.U32 UR20, UR7, 0xe ;  /* 0x0000000e0714789a */ /* 0x000fe20008000000 */
[----:B------:R-:W-:Y:S01]  /*d350*/  UMOV UR5, URZ ;  /* 0x000000ff00057c82 */ /* 0x000fe20008000000 */
[----:B------:R-:W-:Y:S01]  /*d360*/  UMOV UR8, URZ ;  /* 0x000000ff00087c82 */ /* 0x000fe20008000000 */
[----:B------:R-:W-:-:S02]  /*d370*/  UIADD3.X UR39, UPT, UPT, UR5, 0x40004040, URZ, UP1, !UPT ;  /* 0x4000404005277890 */ /* 0x000fc40008ffe4ff */
[----:B------:R-:W-:Y:S02]  /*d380*/  UIADD3 UR46, UP1, UPT, UR20, 0x2, URZ ;  /* 0x00000002142e7890 */ /* 0x000fe4000ff3e0ff */
[----:B------:R-:W-:Y:S02]  /*d390*/  UIADD3.64 UR48, UPT, UPT, UR38, 0x80, URZ ;  /* 0x0000008026307897 */ /* 0x000fe4000fffe0ff */
[----:B------:R-:W-:Y:S02]  /*d3a0*/  UIADD3.X UR47, UPT, UPT, UR8, 0x40004040, URZ, UP1, !UPT ;  /* 0x40004040082f7890 */ /* 0x000fe40008ffe4ff */
[----:B------:R-:W-:Y:S02]  /*d3b0*/  UIADD3.64 UR52, UPT, UPT, UR38, 0x100, URZ ;  /* 0x0000010026347897 */ /* 0x000fe4000fffe0ff */
[----:B------:R-:W-:Y:S02]  /*d3c0*/  UIADD3.64 UR50, UPT, UPT, UR46, 0x2, URZ ;  /* 0x000000022e327897 */ /* 0x000fe4000fffe0ff */
[----:B------:R-:W-:-:S02]  /*d3d0*/  UIADD3.64 UR54, UPT, UPT, UR46, 0x4, URZ ;  /* 0x000000042e367897 */ /* 0x000fc4000fffe0ff */
[----:B------:R-:W-:Y:S02]  /*d3e0*/  UIADD3.64 UR56, UPT, UPT, UR38, 0x180, URZ ;  /* 0x0000018026387897 */ /* 0x000fe4000fffe0ff */
[----:B------:R-:W-:Y:S02]  /*d3f0*/  UIADD3.64 UR58, UPT, UPT, UR46, 0x1fe, URZ ;  /* 0x000001fe2e3a7897 */ /* 0x000fe4000fffe0ff */
[----:B------:R-:W-:Y:S02]  /*d400*/  UIADD3.64 UR60, UPT, UPT, UR38, 0x200, URZ ;  /* 0x00000200263c7897 */ /* 0x000fe4000fffe0ff */
[----:B------:R-:W-:Y:S02]  /*d410*/  UIADD3.64 UR62, UPT, UPT, UR46, 0x200, URZ ;  /* 0x000002002e3e7897 */ /* 0x000fe4000fffe0ff */
[----:B------:R-:W-:Y:S02]  /*d420*/  UIADD3.64 UR64, UPT, UPT, UR38, 0x280, URZ ;  /* 0x0000028026407897 */ /* 0x000fe4000fffe0ff */
[----:B------:R-:W-:Y:S01]  /*d430*/  UIADD3.64 UR66, UPT, UPT, UR46, 0x202, URZ ;  /* 0x000002022e427897 */ /* 0x000fe2000fffe0ff */
[----:B------:R-:W-:Y:S01]  /*d440*/  UMOV UR32, 0x0 ;  /* 0x0000000000207882 */ /* 0x000fe20000000000 */
[----:B------:R-:W-:Y:S01]  /*d450*/  UMOV UR33, 0x4108010 ;  /* 0x0410801000217882 */ /* 0x000fe20000000000 */
[----:B------:R-:W-:Y:S01]  /*d460*/  UIADD3.64 UR68, UPT, UPT, UR38, 0x300, URZ ;  /* 0x0000030026447897 */ /* 0x000fe2000fffe0ff */
[----:B------:R-:W-:Y:S01]  /*d470*/  UMOV UR19, 0x40004040 ;  /* 0x4000404000137882 */ /* 0x000fe20000000000 */
[----:B------:R-:W-:Y:S01]  /*d480*/  UIADD3.64 UR70, UPT, UPT, UR46, 0x204, URZ ;  /* 0x000002042e467897 */ /* 0x000fe2000fffe0ff */
[----:B------:R-:W-:Y:S01]  /*d490*/  UMOV UR21, 0x40004040 ;  /* 0x4000404000157882 */ /* 0x000fe20000000000 */
[----:B------:R-:W-:Y:S01]  /*d4a0*/  UMOV UR30, 0x0 ;  /* 0x00000000001e7882 */ /* 0x000fe20000000000 */
[----:B------:R-:W-:Y:S01]  /*d4b0*/  UMOV UR31, 0x4108010 ;  /* 0x04108010001f7882 */ /* 0x000fe20000000000 */
[----:B------:R-:W-:Y:S01]  /*d4c0*/  UMOV UR28, 0x0 ;  /* 0x00000000001c7882 */ /* 0x000fe20000000000 */
[----:B------:R-:W-:Y:S01]  /*d4d0*/  UMOV UR29, 0x4108010 ;  /* 0x04108010001d7882 */ /* 0x000fe20000000000 */
[----:B------:R0:W-:Y:S01]  /*d4e0*/  UTCHMMA gdesc[UR18], gdesc[UR20], tmem[UR9], tmem[UR32], idesc[UR33], !UPT ;  /* 0x00ff2014120075ea */ /* 0x0001e2000f800009 */
[----:B------:R-:W-:Y:S01]  /*d4f0*/  UMOV UR36, 0x0 ;  /* 0x0000000000247882 */ /* 0x000fe20000000000 */
[----:B------:R-:W-:Y:S01]  /*d500*/  UMOV UR37, 0x4108010 ;  /* 0x0410801000257882 */ /* 0x000fe20000000000 */
[----:B------:R0:W-:Y:S01]  /*d510*/  UTCHMMA gdesc[UR38], gdesc[UR46], tmem[UR9], tmem[UR30], idesc[UR31], UPT ;  /* 0x00ff1e2e260075ea */ /* 0x0001e2000b800009 */
        /* <DEDUP_REMOVED lines=8> */
[----:B------:R-:W-:Y:S01]  /*d5a0*/  UMOV UR7, URZ ;  /* 0x000000ff00077c82 */ /* 0x000fe20008000000 */
[----:B------:R0:W-:Y:S01]  /*d5b0*/  UTCHMMA gdesc[UR56], gdesc[UR58], tmem[UR9], tmem[UR34], idesc[UR35], UPT ;  /* 0x00ff223a380075ea */ /* 0x0001e2000b800009 */
[----:B------:R-:W-:Y:S01]  /*d5c0*/  UMOV UR44, 0x0 ;  /* 0x00000000002c7882 */ /* 0x000fe20000000000 */
[----:B------:R-:W-:Y:S01]  /*d5d0*/  UMOV UR45, 0x4108010 ;  /* 0x04108010002d7882 */ /* 0x000fe20000000000 */
[----:B------:R0:W-:Y:S01]  /*d5e0*/  UTCHMMA gdesc[UR60], gdesc[UR62], tmem[UR9], tmem[UR42], idesc[UR43], UPT ;  /* 0x00ff2a3e3c0075ea */ /* 0x0001e2000b800009 */
[----:B------:R-:W-:Y:S01]  /*d5f0*/  UMOV UR6, UR6 ;  /* 0x0000000600067c82 */ /* 0x000fe20008000000 */
[----:B------:R0:W-:Y:S01]  /*d600*/  UTCHMMA gdesc[UR64], gdesc[UR66], tmem[UR9], tmem[UR40], idesc[UR41], UPT ;  /* 0x00ff2842400075ea */ /* 0x0001e2000b800009 */
[----:B------:R0:W-:Y:S01]  /*d610*/  UTCHMMA gdesc[UR68], gdesc[UR70], tmem[UR9], tmem[UR44], idesc[UR45], UPT ;  /* 0x00ff2c46440075ea */ /* 0x0001e2000b800009 */
[----:B------:R0:W-:Y:S01]  /*d620*/  UTCBAR [UR6], URZ ;  /* 0x000000ff060073e9 */ /* 0x0001e200080000ff */
[----:B------:R-:W-:Y:S01]  /*d630*/  NOP ;  /* 0x0000000000007918 */ /* 0x000fe20000000000 */
.L_x_6:
[----:B------:R-:W-:Y:S05]  /*d640*/  @!P3 BRA `(.L_x_7) ;  /* 0x000000700000b947 */ /* 0x000fea0003800000 */
[----:B------:R1:W-:Y:S01]  /*d650*/  STL [R1+0x56c], R0 ;  /* 0x00056c0001007387 */ /* 0x0003e20000100800 */
[----:B------:R-:W2:Y:S01]  /*d660*/  LDCU UR8, c[0x0][0x3a0] ;  /* 0x00007400ff0877ac */ /* 0x000ea20008000800 */
[----:B0-----:R-:W-:Y:S02]  /*d670*/  UIADD3.64 UR20, UPT, UPT, UR24, 0x80, URZ ;  /* 0x0000008018147897 */ /* 0x001fe4000fffe0ff */
[----:B------:R-:W-:Y:S02]  /*d680*/  UIADD3.64 UR28, UPT, UPT, UR26, 0x2, URZ ;  /* 0x000000021a1c7897 */ /* 0x000fe4000fffe0ff */
[----:B------:R-:W-:Y:S01]  /*d690*/  UIADD3.64 UR30, UPT, UPT, UR24, 0x100, URZ ;  /* 0x00000100181e7897 */ /* 0x000fe2000fffe0ff */
[----:B-1----:R-:W3:Y:S01]  /*d6a0*/  LDL.LU R0, [R1+0xc8] ;  /* 0x0000c80001007983 */ /* 0x002ee20000300800 */
[----:B------:R-:W-:Y:S02]  /*d6b0*/  UIADD3.64 UR32, UPT, UPT, UR26, 0x4, URZ ;  /* 0x000000041a207897 */ /* 0x000fe4000fffe0ff */
[----:B------:R-:W-:-:S02]  /*d6c0*/  UIADD3.64 UR34, UPT, UPT, UR24, 0x180, URZ ;  /* 0x0000018018227897 */ /* 0x000fc4000fffe0ff */
[----:B------:R-:W-:Y:S02]  /*d6d0*/  UIADD3.64 UR36, UPT, UPT, UR26, 0x1fe, URZ ;  /* 0x000001fe1a247897 */ /* 0x000fe4000fffe0ff */
[----:B------:R-:W-:Y:S02]  /*d6e0*/  UIADD3.64 UR38, UPT, UPT, UR24, 0x200, URZ ;  /* 0x0000020018267897 */ /* 0x000fe4000fffe0ff */
[----:B------:R-:W-:Y:S02]  /*d6f0*/  UIADD3.64 UR40, UPT, UPT, UR26, 0x200, URZ ;  /* 0x000002001a287897 */ /* 0x000fe4000fffe0ff */
[----:B------:R-:W-:Y:S02]  /*d700*/  UIADD3.64 UR42, UPT, UPT, UR24, 0x280, URZ ;  /* 0x00000280182a7897 */ /* 0x000fe4000fffe0ff */
[----:B------:R-:W-:Y:S02]  /*d710*/  UIADD3.64 UR44, UPT, UPT, UR26, 0x202, URZ ;  /* 0x000002021a2c7897 */ /* 0x000fe4000fffe0ff */
[----:B------:R-:W-:-:S02]  /*d720*/  UIADD3.64 UR46, UPT, UPT, UR24, 0x300, URZ ;  /* 0x00000300182e7897 */ /* 0x000fc4000fffe0ff */
[----:B------:R-:W-:Y:S01]  /*d730*/  UIADD3.64 UR48, UPT, UPT, UR26, 0x204, URZ ;  /* 0x000002041a307897 */ /* 0x000fe2000fffe0ff */
[----:B---3--:R0:W-:Y:S04]  /*d740*/  STL [R1+0x440], R0 ;  /* 0x0004400001007387 */ /* 0x0081e80000100800 */
[----:B0-----:R0:W5:Y:S04]  /*d750*/  LDL.LU R0, [R1+0x56c] ;  /* 0x00056c0001007983 */ /* 0x0011680000300800 */
[----:B------:R1:W-:Y:S04]  /*d760*/  STL.64 [R1+0x198], R48 ;  /* 0x0001983001007387 */ /* 0x0003e80000100a00 */
[----:B------:R3:W-:Y:S04]  /*d770*/  STL.64 [R1+0x188], R50 ;  /* 0x0001883201007387 */ /* 0x0007e80000100a00 */
[----:B-1----:R-:W4:Y:S04]  /*d780*/  LDL.LU.64 R48, [R1] ;  /* 0x0000000001307983 */ /* 0x002f280000300a00 */
[----:B---3--:R-:W3:Y:S04]  /*d790*/  LDL.LU.64 R50, [R1+0x8] ;  /* 0x0000080001327983 */ /* 0x008ee80000300a00 */
[----:B----4-:R1:W-:Y:S04]  /*d7a0*/  STL.64 [R1+0x180], R48 ;  /* 0x0001803001007387 */ /* 0x0103e80000100a00 */
[----:B-1----:R-:W4:Y:S04]  /*d7b0*/  LDL.LU.64 R48, [R1+0x10] ;  /* 0x0000100001307983 */ /* 0x002f280000300a00 */
[----:B---3--:R1:W-:Y:S04]  /*d7c0*/  STL.64 [R1+0x178], R50 ;  /* 0x0001783201007387 */ /* 0x0083e80000100a00 */
[----:B-1----:R-:W3:Y:S04]  /*d7d0*/  LDL.LU.64 R50, [R1+0x18] ;  /* 0x0000180001327983 */ /* 0x002ee80000300a00 */
        /* <DEDUP_REMOVED lines=89> */
[----:B-1----:R0:W5:Y:S04]  /*dd70*/  LDL.LU.64 R48, [R1+0x408] ;  /* 0x0004080001307983 */ /* 0x0021680000300a00 */
[----:B---3--:R1:W-:Y:S04]  /*dd80*/  STL.64 [R1], R50 ;  /* 0x0000003201007387 */ /* 0x0083e80000100a00 */
[----:B-1----:R0:W5:Y:S01]  /*dd90*/  LDL.LU.64 R50, [R1+0x400] ;  /* 0x0004000001327983 */ /* 0x0021620000300a00 */
[----:B--2---:R-:W-:Y:S01]  /*dda0*/  UIADD3 UR8, UPT, UPT, UR8, -0x80, URZ ;  /* 0xffffff8008087890 */ /* 0x004fe2000fffe0ff */
[----:B------:R-:W-:Y:S01]  /*ddb0*/  UMOV UR13, 0x1 ;  /* 0x00000001000d7882 */ /* 0x000fe20000000000 */
[----:B------:R-:W-:-:S10]  /*ddc0*/  UMOV UR5, URZ ;  /* 0x000000ff00057c82 */ /* 0x000fd40008000000 */
.L_x_10:
[----:B-1---5:R1:W-:Y:S01]  /*ddd0*/  STL [R1+0x574], R3 ;  /* 0x0005740301007387 */ /* 0x0223e20000100800 */
[----:B------:R-:W-:-:S03]  /*dde0*/  USHF.L.U32 UR4, UR4, 0x1f, URZ ;  /* 0x0000001f04047899 */ /* 0x000fc600080006ff */
[----:B------:R2:W-:Y:S04]  /*ddf0*/  STL [R1+0x570], R2 ;  /* 0x0005700201007387 */ /* 0x0005e80000100800 */
[----:B------:R-:W-:Y:S01]  /*de00*/  STL [R1+0x56c], R0 ;  /* 0x00056c0001007387 */ /* 0x000fe20000100800 */
[----:B-1----:R-:W-:Y:S01]  /*de10*/  IMAD.U32 R3, RZ, RZ, UR4 ;  /* 0x00000004ff037e24 */ /* 0x002fe2000f8e00ff */
[----:B--2---:R-:W1:Y:S03]  /*de20*/  S2R R2, SR_TID.X ;  /* 0x0000000000027919 */ /* 0x004e660000002100 */
[----:B------:R2:W3:Y:S01]  /*de30*/  SYNCS.PHASECHK.TRANS64.TRYWAIT P2, [UR12], R3 ;  /* 0x00000003ff0075a7 */ /* 0x0004e2000804110c */
[----:B------:R2:W-:Y:S04]  /*de40*/  STL [R1+0x340], R3 ;  /* 0x0003400301007387 */ /* 0x0005e80000100800 */
[----:B--2---:R2:W5:Y:S01]  /*de50*/  LDL.LU R3, [R1+0x574] ;  /* 0x0005740001037983 */ /* 0x0045620000300800 */
[----:B------:R-:W4:Y:S01]  /*de60*/  LDC R0, c[0x0][0x3a8] ;  /* 0x0000ea00ff007b82 */ /* 0x000f220000000800 */
[----:B-1----:R-:W-:-:S04]  /*de70*/  SHF.R.U32.HI R2, RZ, 0x6, R2 ;  /* 0x00000006ff027819 */ /* 0x002fc80000011602 */
[----:B------:R-:W-:Y:S01]  /*de80*/  SGXT.U32 R2, R2, 0x1 ;  /* 0x000000010202781a */ /* 0x000fe20000000000 */
[----:B----4-:R-:W-:-:S03]  /*de90*/  IMAD.SHL.U32 R0, R0, 0x80, RZ ;  /* 0x0000008000007824 */ /* 0x010fc600078e00ff */
[----:B------:R-:W-:Y:S02]  /*dea0*/  ISETP.GE.AND P3, PT, R2, UR8, PT ;  /* 0x0000000802007c0c */ /* 0x000fe4000bf66270 */
[----:B------:R2:W5:Y:S01]  /*deb0*/  LDL.LU R2, [R1+0x570] ;  /* 0x0005700001027983 */ /* 0x0005620000300800 */
[----:B------:R-:W-:-:S03]  /*dec0*/  IMAD.WIDE R50, R0, 0x2, R50 ;  /* 0x0000000200327825 */ /* 0x000fc600078e0232 */
[----:B------:R2:W5:Y:S01]  /*ded0*/  LDL.LU R0, [R1+0x56c] ;  /* 0x00056c0001007983 */ /* 0x0005620000300800 */
[----:B---3--:R-:W-:Y:S06]  /*dee0*/  @!P2 BRA `(.L_x_8) ;  /* 0x0000007800d4a947 */ /* 0x008fec0003800000 */
.L_x_16:
[----:B------:R1:W-:Y:S04]  /*def0*/  STL.64 [R1+0x9b8], R50 ;  /* 0x0009b83201007387 */ /* 0x0003e80000100a00 */
[----:B-1----:R-:W3:Y:S04]  /*df00*/  LDL.LU.64 R50, [R1+0x18] ;  /* 0x0000180001327983 */ /* 0x002ee80000300a00 */
[----:B------:R-:W-:Y:S04]  /*df10*/  STL [R1+0x944], R53 ;  /* 0x0009443501007387 */ /* 0x000fe80000100800 */
[----:B------:R1:W-:Y:S04]  /*df20*/  STL [R1+0x980], R53 ;  /* 0x0009803501007387 */ /* 0x0003e80000100800 */
[----:B------:R-:W-:Y:S04]  /*df30*/  STL [R1+0x92c], R52 ;  /* 0x00092c3401007387 */ /* 0x000fe80000100800 */
[----:B------:R-:W-:Y:S01]  /*df40*/  STL [R1+0xad8], R52 ;  /* 0x000ad83401007387 */ /* 0x000fe20000100800 */
[----:B-1----:R-:W1:Y:S03]  /*df50*/  LDC R53, c[0x0][0x3a8] ;  /* 0x0000ea00ff357b82 */ /* 0x002e660000000800 */
[----:B------:R-:W-:Y:S04]  /*df60*/  STL [R1+0x928], R4 ;  /* 0x0009280401007387 */ /* 0x000fe80000100800 */
[----:B------:R-:W-:Y:S04]  /*df70*/  STL [R1+0x924], R5 ;  /* 0x0009240501007387 */ /* 0x000fe80000100800 */
[----:B------:R4:W-:Y:S04]  /*df80*/  STL.64 [R1+0xa58], R4 ;  /* 0x000a580401007387 */ /* 0x0009e80000100a00 */
[----:B----4-:R-:W4:Y:S04]  /*df90*/  LDL.LU.64 R4, [R1+0x38] ;  /* 0x0000380001047983 */ /* 0x010f280000300a00 */
[----:B-----5:R-:W-:Y:S04]  /*dfa0*/  STL [R1+0x920], R0 ;  /* 0x0009200001007387 */ /* 0x020fe80000100800 */
[----:B------:R-:W-:Y:S04]  /*dfb0*/  STL [R1+0xaf0], R0 ;  /* 0x000af00001007387 */ /* 0x000fe80000100800 */
[----:B------:R-:W-:Y:S04]  /*dfc0*/  STL [R1+0x91c], R6 ;  /* 0x00091c0601007387 */ /* 0x000fe80000100800 */
[----:B------:R-:W-:Y:S04]  /*dfd0*/  STL [R1+0x918], R7 ;  /* 0x0009180701007387 */ /* 0x000fe80000100800 */
[----:B------:R0:W-:Y:S04]  /*dfe0*/  STL.64 [R1+0xa10], R6 ;  /* 0x000a100601007387 */ /* 0x0001e80000100a00 */
[----:B0-2---:R-:W2:Y:S04]  /*dff0*/  LDL.LU.64 R6, [R1+0x58] ;  /* 0x0000580001067983 */ /* 0x005ea80000300a00 */
[----:B------:R-:W-:Y:S04]  /*e000*/  STL [R1+0x914], R8 ;  /* 0x0009140801007387 */ /* 0x000fe80000100800 */
[----:B------:R-:W-:Y:S04]  /*e010*/  STL [R1+0x910], R9 ;  /* 0x0009100901007387 */ /* 0x000fe80000100800 */
[----:B------:R0:W-:Y:S04]  /*e020*/  STL.64 [R1+0x9f0], R8 ;  /* 0x0009f00801007387 */ /* 0x0001e80000100a00 */
[----:B0-----:R-:W2:Y:S04]  /*e030*/  LDL.LU.64 R8, [R1+0x20] ;  /* 0x0000200001087983 */ /* 0x001ea80000300a00 */
[----:B------:R-:W-:Y:S04]  /*e040*/  STL [R1+0x90c], R10 ;  /* 0x00090c0a01007387 */ /* 0x000fe80000100800 */
[----:B------:R-:W-:Y:S04]  /*e050*/  STL [R1+0x908], R11 ;  /* 0x0009080b01007387 */ /* 0x000fe80000100800 */
[----:B------:R-:W-:Y:S04]  /*e060*/  STL.64 [R1+0x9d8], R10 ;  /* 0x0009d80a01007387 */ /* 0x000fe80000100a00 */
[----:B------:R-:W-:Y:S04]  /*e070*/  STL [R1+0x904], R12 ;  /* 0x0009040c01007387 */ /* 0x000fe80000100800 */
[----:B------:R-:W-:Y:S04]  /*e080*/  STL [R1+0xb28], R12 ;  /* 0x000b280c01007387 */ /* 0x000fe80000100800 */
[----:B------:R-:W-:Y:S04]  /*e090*/  STL [R1+0x900], R13 ;  /* 0x0009000d01007387 */ /* 0x000fe80000100800 */
[----:B------:R-:W-:Y:S04]  /*e0a0*/  STL [R1+0xb1c], R13 ;  /* 0x000b1c0d01007387 */ /* 0x000fe80000100800 */
[----:B------:R-:W-:Y:S04]  /*e0b0*/  STL [R1+0x8fc], R14 ;  /* 0x0008fc0e01007387 */ /* 0x000fe80000100800 */
[----:B------:R-:W-:Y:S04]  /*e0c0*/  STL [R1+0x8f8], R15 ;  /* 0x0008f80f01007387 */ /* 0x000fe80000100800 */
[----:B------:R0:W-:Y:S04]  /*e0d0*/  STL.64 [R1+0xae0], R14 ;  /* 0x000ae00e01007387 */ /* 0x0001e80000100a00 */
[----:B0-----:R-:W3:Y:S04]  /*e0e0*/  LDL.LU.64 R14, [R1+0x10] ;  /* 0x00001000010e7983 */ /* 0x001ee80000300a00 */
[----:B------:R-:W-:Y:S04]  /*e0f0*/  STL [R1+0x8f4], R16 ;  /* 0x0008f41001007387 */ /* 0x000fe80000100800 */
[----:B------:R-:W-:Y:S04]  /*e100*/  STL [R1+0x8f0], R17 ;  /* 0x0008f01101007387 */ /* 0x000fe80000100800 */
[----:B------:R0:W-:Y:S04]  /*e110*/  STL.64 [R1+0xaa0], R16 ;  /* 0x000aa01001007387 */ /* 0x0001e80000100a00 */
[----:B0-----:R-:W3:Y:S04]  /*e120*/  LDL.LU.64 R16, [R1] ;  /* 0x0000000001107983 */ /* 0x001ee80000300a00 */
[----:B------:R-:W-:Y:S04]  /*e130*/  STL [R1+0x8ec], R18 ;  /* 0x0008ec1201007387 */ /* 0x000fe80000100800 */
[----:B------:R-:W-:Y:S04]  /*e140*/  STL [R1+0x8e8], R19 ;  /* 0x0008e81301007387 */ /* 0x000fe80000100800 */
[----:B------:R-:W-:Y:S04]  /*e150*/  STL.64 [R1+0xa68], R18 ;  /* 0x000a681201007387 */ /* 0x000fe80000100a00 */
        /* <DEDUP_REMOVED lines=33> */
[----:B------:R0:W-:Y:S04]  /*e370*/  STL.64 [R1+0x9c0], R40 ;  /* 0x0009c02801007387 */ /* 0x0001e80000100a00 */
[----:B0-----:R-:W3:Y:S01]  /*e380*/  LDL.LU.64 R40, [R1+0x30] ;  /* 0x0000300001287983 */ /* 0x001ee20000300a00 */
[----:B-1----:R-:W-:-:S03]  /*e390*/  IMAD.SHL.U32 R53, R53, 0x80, RZ ;  /* 0x0000008035357824 */ /* 0x002fc600078e00ff */
[----:B------:R-:W-:Y:S04]  /*e3a0*/  STL [R1+0x88c], R42 ;  /* 0x00088c2a01007387 */ /* 0x000fe80000100800 */
[----:B------:R-:W-:Y:S04]  /*e3b0*/  STL [R1+0xb00], R42 ;  /* 0x000b002a01007387 */ /* 0x000fe80000100800 */
[----:B------:R-:W-:Y:S04]  /*e3c0*/  STL [R1+0x888], R43 ;  /* 0x0008882b01007387 */ /* 0x000fe80000100800 */
[----:B------:R-:W-:Y:S04]  /*e3d0*/  STL [R1+0xb18], R43 ;  /* 0x000b182b01007387 */ /* 0x000fe80000100800 */
[----:B------:R-:W-:Y:S04]  /*e3e0*/  STL [R1+0x884], R44 ;  /* 0x0008842c01007387 */ /* 0x000fe80000100800 */
[----:B------:R-:W-:Y:S01]  /*e3f0*/  STL [R1+0x880], R45 ;  /* 0x0008802d01007387 */ /* 0x000fe20000100800 */
[----:B------:R-:W-:-:S03]  /*e400*/  IMAD.WIDE R48, R53, 0x2, R48 ;  /* 0x0000000235307825 */ /* 0x000fc600078e0230 */
[----:B------:R-:W-:Y:S04]  /*e410*/  STL.64 [R1+0xae8], R44 ;  /* 0x000ae82c01007387 */ /* 0x000fe80000100a00 */
[----:B------:R-:W3:Y:S04]  /*e420*/  LDL.LU.64 R10, [R1+0x60] ;  /* 0x00006000010a7983 */ /* 0x000ee80000300a00 */
[----:B------:R-:W3:Y:S04]  /*e430*/  LDL.LU.64 R24, [R1+0x50] ;  /* 0x0000500001187983 */ /* 0x000ee80000300a00 */
[----:B------:R-:W-:Y:S01]  /*e440*/  STL [R1+0x87c], R46 ;  /* 0x00087c2e01007387 */ /* 0x000fe20000100800 */
[----:B----4-:R-:W-:-:S03]  /*e450*/  IMAD.WIDE R4, R53, 0x2, R4 ;  /* 0x0000000235047825 */ /* 0x010fc600078e0204 */
[----:B------:R-:W-:Y:S04]  /*e460*/  STL [R1+0x878], R47 ;  /* 0x0008782f01007387 */ /* 0x000fe80000100800 */
[----:B------:R-:W-:Y:S04]  /*e470*/  STL.64 [R1+0xaa8], R46 ;  /* 0x000aa82e01007387 */ /* 0x000fe80000100a00 */
[----:B------:R-:W-:Y:S04]  /*e480*/  STL.64 [R1+0x868], R2 ;  /* 0x0008680201007387 */ /* 0x000fe80000100a00 */
[----:B------:R-:W-:Y:S04]  /*e490*/  STL.64 [R1+0xa28], R2 ;  /* 0x000a280201007387 */ /* 0x000fe80000100a00 */
[----:B------:R0:W-:Y:S01]  /*e4a0*/  STL.64 [R1+0x9c8], R48 ;  /* 0x0009c83001007387 */ /* 0x0001e20000100a00 */
[----:B--2---:R-:W-:-:S04]  /*e4b0*/  IMAD.WIDE R8, R53, 0x2, R8 ;  /* 0x0000000235087825 */ /* 0x004fc800078e0208 */
[C---:B---3--:R-:W-:Y:S01]  /*e4c0*/  IMAD.WIDE R50, R53.reuse, 0x2, R50 ;  /* 0x0000000235327825 */ /* 0x048fe200078e0232 */
[----:B0-----:R-:W2:Y:S03]  /*e4d0*/  LDL.LU.64 R48, [R1+0x48] ;  /* 0x0000480001307983 */ /* 0x001ea60000300a00 */
[----:B------:R-:W-:-:S04]  /*e4e0*/  IMAD.WIDE R14, R53, 0x2, R14 ;  /* 0x00000002350e7825 */ /* 0x000fc800078e020e */
[----:B------:R-:W-:-:S05]  /*e4f0*/  IMAD.WIDE R16, R53, 0x2, R16 ;  /* 0x0000000235107825 */ /* 0x000fca00078e0210 */
[----:B------:R-:W-:Y:S04]  /*e500*/  STL.64 [R1], R16 ;  /* 0x0000001001007387 */ /* 0x000fe80000100a00 */
[----:B------:R-:W-:Y:S04]  /*e510*/  STL.64 [R1+0x10], R14 ;  /* 0x0000100e01007387 */ /* 0x000fe80000100a00 */
[----:B------:R0:W-:Y:S04]  /*e520*/  STL.64 [R1+0x38], R4 ;  /* 0x0000380401007387 */ /* 0x0001e80000100a00 */
[----:B------:R1:W-:Y:S04]  /*e530*/  STL.64 [R1+0x20], R8 ;  /* 0x0000200801007387 */ /* 0x0003e80000100a00 */
[----:B0-----:R-:W3:Y:S04]  /*e540*/  LDL.LU.64 R4, [R1+0x98] ;  /* 0x0000980001047983 */ /* 0x001ee80000300a00 */
[----:B------:R-:W4:Y:S04]  /*e550*/  LDL.LU.64 R22, [R1+0x90] ;  /* 0x0000900001167983 */ /* 0x000f280000300a00 */
[----:B------:R-:W4:Y:S04]  /*e560*/  LDL.LU.64 R38, [R1+0x88] ;  /* 0x0000880001267983 */ /* 0x000f280000300a00 */
[----:B-1----:R-:W4:Y:S04]  /*e570*/  LDL.LU.64 R8, [R1+0x80] ;  /* 0x0000800001087983 */ /* 0x002f280000300a00 */
[----:B------:R-:W-:Y:S04]  /*e580*/  STL.64 [R1+0x18], R50 ;  /* 0x0000183201007387 */ /* 0x000fe80000100a00 */
[----:B------:R0:W-:Y:S04]  /*e590*/  STL.64 [R1+0x9e0], R50 ;  /* 0x0009e03201007387 */ /* 0x0001e80000100a00 */
[----:B0-----:R-:W4:Y:S01]  /*e5a0*/  LDL.LU.64 R50, [R1+0x68] ;  /* 0x0000680001327983 */ /* 0x001f220000300a00 */
[----:B------:R-:W-:-:S05]  /*e5b0*/  IMAD.WIDE R40, R53, 0x2, R40 ;  /* 0x0000000235287825 */ /* 0x000fca00078e0228 */
[----:B------:R-:W-:Y:S04]  /*e5c0*/  STL.64 [R1+0x30], R40 ;  /* 0x0000302801007387 */ /* 0x000fe80000100a00 */
[----:B------:R0:W-:Y:S04]  /*e5d0*/  STL.64 [R1+0x9e8], R40 ;  /* 0x0009e82801007387 */ /* 0x0001e80000100a00 */
[----:B0-----:R-:W4:Y:S01]  /*e5e0*/  LDL.LU.64 R40, [R1+0x70] ;  /* 0x0000700001287983 */ /* 0x001f220000300a00 */
[----:B------:R-:W-:-:S03]  /*e5f0*/  IMAD.WIDE R6, R53, 0x2, R6 ;  /* 0x0000000235067825 */ /* 0x000fc600078e0206 */
[----:B------:R-:W4:Y:S04]  /*e600*/  LDL.LU.64 R20, [R1+0xe0] ;  /* 0x0000e00001147983 */ /* 0x000f280000300a00 */
[----:B------:R-:W4:Y:S04]  /*e610*/  LDL.LU.64 R2, [R1+0xd0] ;  /* 0x0000d00001027983 */ /* 0x000f280000300a00 */
[----:B------:R-:W4:Y:S01]  /*e620*/  LDL.LU.64 R36, [R1+0xc0] ;  /* 0x0000c00001247983 */ /* 0x000f220000300a00 */
[----:B------:R-:W-:-:S03]  /*e630*/  IMAD.WIDE R24, R53, 0x2, R24 ;  /* 0x0000000235187825 */ /* 0x000fc600078e0218 */
[----:B------:R0:W-:Y:S01]  /*e640*/  STL.64 [R1+0x58], R6 ;  /* 0x0000580601007387 */ /* 0x0001e20000100a00 */
[----:B------:R-:W-:-:S03]  /*e650*/  IMAD.WIDE R10, R53, 0x2, R10 ;  /* 0x00000002350a7825 */ /* 0x000fc600078e020a */
[----:B0-----:R-:W4:Y:S01]  /*e660*/  LDL.LU.64 R6, [R1+0xb0] ;  /* 0x0000b00001067983 */ /* 0x001f220000300a00 */
[----:B--2---:R-:W-:-:S05]  /*e670*/  IMAD.WIDE R48, R53, 0x2, R48 ;  /* 0x0000000235307825 */ /* 0x004fca00078e0230 */
[----:B------:R-:W-:Y:S04]  /*e680*/  STL.64 [R1+0x48], R48 ;  /* 0x0000483001007387 */ /* 0x000fe80000100a00 */
[----:B------:R0:W-:Y:S04]  /*e690*/  STL.64 [R1+0xa08], R48 ;  /* 0x000a083001007387 */ /* 0x0001e80000100a00 */
[----:B0-----:R-:W2:Y:S04]  /*e6a0*/  LDL.LU.64 R48, [R1+0xa8] ;  /* 0x0000a80001307983 */ /* 0x001ea80000300a00 */
[----:B------:R-:W-:Y:S04]  /*e6b0*/  STL.64 [R1+0x50], R24 ;  /* 0x0000501801007387 */ /* 0x000fe80000100a00 */
[----:B------:R0:W-:Y:S04]  /*e6c0*/  STL.64 [R1+0xa20], R24 ;  /* 0x000a201801007387 */ /* 0x0001e80000100a00 */
[----:B0-----:R-:W2:Y:S04]  /*e6d0*/  LDL.LU.64 R24, [R1+0xc8] ;  /* 0x0000c80001187983 */ /* 0x001ea80000300a00 */
[----:B------:R-:W-:Y:S04]  /*e6e0*/  STL.64 [R1+0x60], R10 ;  /* 0x0000600a01007387 */ /* 0x000fe80000100a00 */
[----:B------:R0:W-:Y:S04]  /*e6f0*/  STL.64 [R1+0xa30], R10 ;  /* 0x000a300a01007387 */ /* 0x0001e80000100a00 */
[----:B0-----:R-:W2:Y:S01]  /*e700*/  LDL.LU.64 R10, [R1+0xd8] ;  /* 0x0000d800010a7983 */ /* 0x001ea20000300a00 */
[----:B---3--:R-:W-:-:S04]  /*e710*/  IMAD.WIDE R4, R53, 0x2, R4 ;  /* 0x0000000235047825 */ /* 0x008fc800078e0204 */
[----:B----4-:R-:W-:-:S04]  /*e720*/  IMAD.WIDE R8, R53, 0x2, R8 ;  /* 0x0000000235087825 */ /* 0x010fc800078e0208 */
[----:B------:R-:W-:-:S05]  /*e730*/  IMAD.WIDE R50, R53, 0x2, R50 ;  /* 0x0000000235327825 */ /* 0x000fca00078e0232 */
[----:B------:R-:W-:Y:S04]  /*e740*/  STL.64 [R1+0x68], R50 ;  /* 0x0000683201007387 */ /* 0x000fe80000100a00 */
[----:B------:R0:W-:Y:S04]  /*e750*/  STL.64 [R1+0xa40], R50 ;  /* 0x000a403201007387 */ /* 0x0001e80000100a00 */
[----:B0-----:R-:W3:Y:S01]  /*e760*/  LDL.LU.64 R50, [R1+0xe8] ;  /* 0x0000e80001327983 */ /* 0x001ee20000300a00 */
[----:B------:R-:W-:-:S05]  /*e770*/  IMAD.WIDE R40, R53, 0x2, R40 ;  /* 0x0000000235287825 */ /* 0x000fca00078e0228 */
[----:B------:R-:W-:Y:S04]  /*e780*/  STL.64 [R1+0x70], R40 ;  /* 0x0000702801007387 */ /* 0x000fe80000100a00 */
[----:B------:R-:W-:Y:S04]  /*e790*/  STL.64 [R1+0xa48], R40 ;  /* 0x000a482801007387 */ /* 0x000fe80000100a00 */
[----:B------:R-:W-:Y:S04]  /*e7a0*/  STL.64 [R1+0x80], R8 ;  /* 0x0000800801007387 */ /* 0x000fe80000100a00 */
[----:B------:R0:W-:Y:S04]  /*e7b0*/  STL.64 [R1+0xa60], R8 ;  /* 0x000a600801007387 */ /* 0x0001e80000100a00 */
[----:B------:R-:W4:Y:S04]  /*e7c0*/  LDL.LU.64 R14, [R1+0x118] ;  /* 0x00011800010e7983 */ /* 0x000f280000300a00 */
[----:B------:R-:W4:Y:S04]  /*e7d0*/  LDL.LU.64 R16, [R1+0x150] ;  /* 0x0001500001107983 */ /* 0x000f280000300a00 */
[----:B------:R-:W4:Y:S04]  /*e7e0*/  LDL.LU.64 R32, [R1+0x128] ;  /* 0x0001280001207983 */ /* 0x000f280000300a00 */
[----:B------:R1:W-:Y:S04]  /*e7f0*/  STL.64 [R1+0x98], R4 ;  /* 0x0000980401007387 */ /* 0x0003e80000100a00 */
[----:B------:R-:W4:Y:S04]  /*e800*/  LDL.LU.64 R18, [R1+0x120] ;  /* 0x0001200001127983 */ /* 0x000f280000300a00 */
[----:B0-----:R-:W4:Y:S04]  /*e810*/  LDL.LU.64 R8, [R1+0x110] ;  /* 0x0001100001087983 */ /* 0x001f280000300a00 */
[----:B-1----:R-:W4:Y:S04]  /*e820*/  LDL.LU.64 R4, [R1+0x108] ;  /* 0x0001080001047983 */ /* 0x002f280000300a00 */
[----:B------:R-:W4:Y:S04]  /*e830*/  LDL.LU.64 R34, [R1+0x100] ;  /* 0x0001000001227983 */ /* 0x000f280000300a00 */
[----:B------:R-:W4:Y:S01]  /*e840*/  LDL.LU.64 R40, [R1+0xf8] ;  /* 0x0000f80001287983 */ /* 0x000f220000300a00 */
[----:B------:R-:W-:-:S04]  /*e850*/  IMAD.WIDE R38, R53, 0x2, R38 ;  /* 0x0000000235267825 */ /* 0x000fc800078e0226 */
[C---:B------:R-:W-:Y:S01]  /*e860*/  IMAD.WIDE R22, R53.reuse, 0x2, R22 ;  /* 0x0000000235167825 */ /* 0x040fe200078e0216 */
[----:B------:R-:W-:Y:S04]  /*e870*/  STL.64 [R1+0x88], R38 ;  /* 0x0000882601007387 */ /* 0x000fe80000100a00 */
[----:B------:R0:W-:Y:S01]  /*e880*/  STL.64 [R1+0xa78], R38 ;  /* 0x000a782601007387 */ /* 0x0001e20000100a00 */
[----:B------:R-:W-:-:S04]  /*e890*/  IMAD.WIDE R6, R53, 0x2, R6 ;  /* 0x0000000235067825 */ /* 0x000fc800078e0206 */
[C---:B--2---:R-:W-:Y:S01]  /*e8a0*/  IMAD.WIDE R48, R53.reuse, 0x2, R48 ;  /* 0x0000000235307825 */ /* 0x044fe200078e0230 */
[----:B0-----:R-:W2:Y:S04]  /*e8b0*/  LDL.LU.64 R38, [R1+0x130] ;  /* 0x0001300001267983 */ /* 0x001ea80000300a00 */
[----:B------:R-:W-:Y:S01]  /*e8c0*/  STL.64 [R1+0x90], R22 ;  /* 0x0000901601007387 */ /* 0x000fe20000100a00 */
[----:B------:R-:W-:-:S03]  /*e8d0*/  IMAD.WIDE R36, R53, 0x2, R36 ;  /* 0x0000000235247825 */ /* 0x000fc600078e0224 */
[----:B------:R0:W-:Y:S01]  /*e8e0*/  STL.64 [R1+0xa80], R22 ;  /* 0x000a801601007387 */ /* 0x0001e20000100a00 */
[----:B------:R-:W-:-:S03]  /*e8f0*/  IMAD.WIDE R2, R53, 0x2, R2 ;  /* 0x0000000235027825 */ /* 0x000fc600078e0202 */
[----:B0-----:R-:W2:Y:S04]  /*e900*/  LDL.LU.64 R22, [R1+0x138] ;  /* 0x0001380001167983 */ /* 0x001ea80000300a00 */
[----:B------:R-:W-:Y:S01]  /*e910*/  STL.64 [R1+0xa8], R48 ;  /* 0x0000a83001007387 */ /* 0x000fe20000100a00 */
[----:B------:R-:W-:-:S03]  /*e920*/  IMAD.WIDE R24, R53, 0x2, R24 ;  /* 0x0000000235187825 */ /* 0x000fc600078e0218 */
[----:B------:R0:W-:Y:S01]  /*e930*/  STL.64 [R1+0xa88], R48 ;  /* 0x000a883001007387 */ /* 0x0001e20000100a00 */
[----:B------:R-:W-:-:S03]  /*e940*/  IMAD.WIDE R20, R53, 0x2, R20 ;  /* 0x0000000235147825 */ /* 0x000fc600078e0214 */
[----:B0-----:R-:W2:Y:S04]  /*e950*/  LDL.LU.64 R48, [R1+0x140] ;  /* 0x0001400001307983 */ /* 0x001ea80000300a00 */
[----:B------:R-:W-:Y:S04]  /*e960*/  STL.64 [R1+0xb0], R6 ;  /* 0x0000b00601007387 */ /* 0x000fe80000100a00 */
[----:B------:R0:W-:Y:S01]  /*e970*/  STL.64 [R1+0xa90], R6 ;  /* 0x000a900601007387 */ /* 0x0001e20000100a00 */
[----:B------:R-:W-:-:S03]  /*e980*/  IMAD.WIDE R10, R53, 0x2, R10 ;  /* 0x00000002350a7825 */ /* 0x000fc600078e020a */
[----:B0-----:R-:W2:Y:S04]  /*e990*/  LDL.LU.64 R6, [R1+0x1c0] ;  /* 0x0001c00001067983 */ /* 0x001ea80000300a00 */
[----:B------:R-:W-:Y:S04]  /*e9a0*/  STL.64 [R1+0xc0], R36 ;  /* 0x0000c02401007387 */ /* 0x000fe80000100a00 */
[----:B------:R0:W-:Y:S04]  /*e9b0*/  STL.64 [R1+0xa98], R36 ;  /* 0x000a982401007387 */ /* 0x0001e80000100a00 */
[----:B0-----:R-:W2:Y:S04]  /*e9c0*/  LDL.LU.64 R36, [R1+0x148] ;  /* 0x0001480001247983 */ /* 0x001ea80000300a00 */
[----:B------:R-:W-:Y:S04]  /*e9d0*/  STL.64 [R1+0xc8], R24 ;  /* 0x0000c81801007387 */ /* 0x000fe80000100a00 */
[----:B------:R-:W-:Y:S04]  /*e9e0*/  STL.64 [R1+0xab8], R24 ;  /* 0x000ab81801007387 */ /* 0x000fe80000100a00 */
[----:B------:R-:W-:Y:S04]  /*e9f0*/  STL.64 [R1+0xd0], R2 ;  /* 0x0000d00201007387 */ /* 0x000fe80000100a00 */
[----:B------:R-:W-:Y:S04]  /*ea00*/  STL.64 [R1+0xac0], R2 ;  /* 0x000ac00201007387 */ /* 0x000fe80000100a00 */
[----:B------:R-:W-:Y:S04]  /*ea10*/  STL.64 [R1+0xd8], R10 ;  /* 0x0000d80a01007387 */ /* 0x000fe80000100a00 */
[----:B------:R-:W-:Y:S04]  /*ea20*/  STL.64 [R1+0xac8], R10 ;  /* 0x000ac80a01007387 */ /* 0x000fe80000100a00 */
[----:B------:R-:W-:Y:S04]  /*ea30*/  STL.64 [R1+0xe0], R20 ;  /* 0x0000e01401007387 */ /* 0x000fe80000100a00 */
[----:B------:R-:W-:Y:S01]  /*ea40*/  STL.64 [R1+0xad0], R20 ;  /* 0x000ad01401007387 */ /* 0x000fe20000100a00 */
[----:B---3--:R-:W-:-:S05]  /*ea50*/  IMAD.WIDE R50, R53, 0x2, R50 ;  /* 0x0000000235327825 */ /* 0x008fca00078e0232 */
[----:B------:R-:W-:Y:S04]  /*ea60*/  STL.64 [R1+0xe8], R50 ;  /* 0x0000e83201007387 */ /* 0x000fe80000100a00 */
[----:B------:R-:W-:Y:S01]  /*ea70*/  STL.64 [R1+0xb08], R50 ;  /* 0x000b083201007387 */ /* 0x000fe20000100a00 */
[----:B----4-:R-:W-:-:S04]  /*ea80*/  IMAD.WIDE R14, R53, 0x2, R14 ;  /* 0x00000002350e7825 */ /* 0x010fc800078e020e */
[----:B------:R-:W-:-:S04]  /*ea90*/  IMAD.WIDE R4, R53, 0x2, R4 ;  /* 0x0000000235047825 */ /* 0x000fc800078e0204 */
[----:B------:R-:W-:-:S04]  /*eaa0*/  IMAD.WIDE R34, R53, 0x2, R34 ;  /* 0x0000000235227825 */ /* 0x000fc800078e0222 */
[----:B------:R-:W-:-:S05]  /*eab0*/  IMAD.WIDE R40, R53, 0x2, R40 ;  /* 0x0000000235287825 */ /* 0x000fca00078e0228 */
[----:B------:R-:W-:Y:S04]  /*eac0*/  STL.64 [R1+0xf8], R40 ;  /* 0x0000f82801007387 */ /* 0x000fe80000100a00 */
[----:B------:R0:W-:Y:S04]  /*ead0*/  STL.64 [R1+0xb10], R40 ;  /* 0x000b102801007387 */ /* 0x0001e80000100a00 */
[----:B------:R-:W-:Y:S04]  /*eae0*/  STL.64 [R1+0x100], R34 ;  /* 0x0001002201007387 */ /* 0x000fe80000100a00 */
[----:B------:R-:W-:Y:S04]  /*eaf0*/  STL.64 [R1+0x108], R4 ;  /* 0x0001080401007387 */ /* 0x000fe80000100a00 */
[----:B------:R-:W3:Y:S04]  /*eb00*/  LDL.LU.64 R26, [R1+0x330] ;  /* 0x00033000011a7983 */ /* 0x000ee80000300a00 */
[----:B------:R-:W4:Y:S04]  /*eb10*/  LDL.LU.64 R42, [R1+0x1e0] ;  /* 0x0001e000012a7983 */ /* 0x000f280000300a00 */
[----:B0-----:R-:W4:Y:S04]  /*eb20*/  LDL.LU.64 R40, [R1+0x1d8] ;  /* 0x0001d80001287983 */ /* 0x001f280000300a00 */
[----:B------:R0:W-:Y:S04]  /*eb30*/  STL.64 [R1+0x118], R14 ;  /* 0x0001180e01007387 */ /* 0x0001e80000100a00 */
[----:B------:R-:W4:Y:S04]  /*eb40*/  LDL.LU.64 R50, [R1+0x1d0] ;  /* 0x0001d00001327983 */ /* 0x000f280000300a00 */
[----:B------:R-:W4:Y:S04]  /*eb50*/  LDL.LU.64 R28, [R1+0x198] ;  /* 0x00019800011c7983 */ /* 0x000f280000300a00 */
[----:B------:R-:W4:Y:S04]  /*eb60*/  LDL.LU.64 R44, [R1+0x188] ;  /* 0x00018800012c7983 */ /* 0x000f280000300a00 */
[----:B0-----:R-:W4:Y:S04]  /*eb70*/  LDL.LU.64 R14, [R1+0x180] ;  /* 0x00018000010e7983 */ /* 0x001f280000300a00 */
[----:B------:R-:W4:Y:S04]  /*eb80*/  LDL.LU.64 R20, [R1+0x1c8] ;  /* 0x0001c80001147983 */ /* 0x000f280000300a00 */
[----:B------:R-:W4:Y:S04]  /*eb90*/  LDL.LU.64 R10, [R1+0x178] ;  /* 0x00017800010a7983 */ /* 0x000f280000300a00 */
[----:B------:R-:W4:Y:S04]  /*eba0*/  LDL.LU.64 R2, [R1+0x170] ;  /* 0x0001700001027983 */ /* 0x000f280000300a00 */
[----:B------:R-:W4:Y:S04]  /*ebb0*/  LDL.LU.64 R24, [R1+0x168] ;  /* 0x0001680001187983 */ /* 0x000f280000300a00 */
[----:B------:R-:W4:Y:S04]  /*ebc0*/  LDL.LU.64 R30, [R1+0x160] ;  /* 0x00016000011e7983 */ /* 0x000f280000300a00 */
[----:B------:R-:W4:Y:S01]  /*ebd0*/  LDL.LU.64 R46, [R1+0x158] ;  /* 0x00015800012e7983 */ /* 0x000f220000300a00 */
[----:B------:R-:W0:Y:S01]  /*ebe0*/  S2R R52, SR_TID.X ;  /* 0x0000000000347919 */ /* 0x000e220000002100 */
[----:B------:R-:W-:-:S04]  /*ebf0*/  IMAD.WIDE R8, R53, 0x2, R8 ;  /* 0x0000000235087825 */ /* 0x000fc800078e0208 */
[C---:B------:R-:W-:Y:S01]  /*ec00*/  IMAD.WIDE R18, R53.reuse, 0x2, R18 ;  /* 0x0000000235127825 */ /* 0x040fe200078e0212 */
[----:B------:R-:W-:Y:S03]  /*ec10*/  STL.64 [R1+0x110], R8 ;  /* 0x0001100801007387 */ /* 0x000fe60000100a00 */
[C---:B------:R-:W-:Y:S01]  /*ec20*/  IMAD.WIDE R32, R53.reuse, 0x2, R32 ;  /* 0x0000000235207825 */ /* 0x040fe200078e0220 */
[----:B------:R-:W-:Y:S03]  /*ec30*/  STL.64 [R1+0x120], R18 ;  /* 0x0001201201007387 */ /* 0x000fe60000100a00 */
[C---:B--2---:R-:W-:Y:S01]  /*ec40*/  IMAD.WIDE R38, R53.reuse, 0x2, R38 ;  /* 0x0000000235267825 */ /* 0x044fe200078e0226 */
[----:B------:R-:W-:Y:S03]  /*ec50*/  STL.64 [R1+0x128], R32 ;  /* 0x0001282001007387 */ /* 0x000fe60000100a00 */
[C---:B------:R-:W-:Y:S01]  /*ec60*/  IMAD.WIDE R22, R53.reuse, 0x2, R22 ;  /* 0x0000000235167825 */ /* 0x040fe200078e0216 */
[----:B------:R-:W-:Y:S03]  /*ec70*/  STL.64 [R1+0x130], R38 ;  /* 0x0001302601007387 */ /* 0x000fe60000100a00 */
[C---:B------:R-:W-:Y:S01]  /*ec80*/  IMAD.WIDE R48, R53.reuse, 0x2, R48 ;  /* 0x0000000235307825 */ /* 0x040fe200078e0230 */
[----:B------:R-:W-:Y:S03]  /*ec90*/  STL.64 [R1+0x138], R22 ;  /* 0x0001381601007387 */ /* 0x000fe60000100a00 */
[C---:B------:R-:W-:Y:S01]  /*eca0*/  IMAD.WIDE R6, R53.reuse, 0x2, R6 ;  /* 0x0000000235067825 */ /* 0x040fe200078e0206 */
[----:B------:R-:W-:Y:S03]  /*ecb0*/  STL.64 [R1+0x140], R48 ;  /* 0x0001403001007387 */ /* 0x000fe60000100a00 */
[C---:B------:R-:W-:Y:S01]  /*ecc0*/  IMAD.WIDE R36, R53.reuse, 0x2, R36 ;  /* 0x0000000235247825 */ /* 0x040fe200078e0224 */
[----:B------:R-:W-:Y:S03]  /*ecd0*/  STL.64 [R1+0x1c0], R6 ;  /* 0x0001c00601007387 */ /* 0x000fe60000100a00 */
[----:B------:R-:W-:Y:S01]  /*ece0*/  IMAD.WIDE R16, R53, 0x2, R16 ;  /* 0x0000000235107825 */ /* 0x000fe200078e0210 */
[----:B------:R-:W-:Y:S01]  /*ecf0*/  STL.64 [R1+0x148], R36 ;  /* 0x0001482401007387 */ /* 0x000fe20000100a00 */
[----:B0-----:R-:W-:-:S03]  /*ed00*/  SHF.R.U32.HI R12, RZ, 0x6, R52 ;  /* 0x00000006ff0c7819 */ /* 0x001fc60000011634 */
[----:B------:R-:W-:Y:S01]  /*ed10*/  STL.64 [R1+0x150], R16 ;  /* 0x0001501001007387 */ /* 0x000fe20000100a00 */
[----:B------:R-:W-:-:S04]  /*ed20*/  SGXT.U32 R12, R12, 0x1 ;  /* 0x000000010c0c781a */ /* 0x000fc80000000000 */
[----:B------:R-:W-:Y:S02]  /*ed30*/  LOP3.LUT R12, R12, 0x6, RZ, 0xfc, !PT ;  /* 0x000000060c0c7812 */ /* 0x000fe400078efcff */
[----:B------:R-:W-:Y:S02]  /*ed40*/  PRMT R13, RZ, 0x7610, R13 ;  /* 0x00007610ff0d7816 */ /* 0x000fe4000000000d */
[----:B------:R-:W-:Y:S01]  /*ed50*/  ISETP.GE.AND P6, PT, R12, UR8, PT ;  /* 0x000000080c007c0c */ /* 0x000fe2000bfc6270 */
[----:B---3--:R-:W-:-:S05]  /*ed60*/  IMAD.WIDE R26, R53, 0x2, R26 ;  /* 0x00000002351a7825 */ /* 0x008fca00078e021a */
[----:B------:R-:W2:Y:S01]  /*ed70*/  @!P3 LDG.E.U16 R13, desc[UR22][R26.64] ;  /* 0x000000161a0db981 */ /* 0x000ea2000c1e1500 */
[----:B----4-:R-:W-:-:S04]  /*ed80*/  IMAD.WIDE R40, R53, 0x2, R40 ;  /* 0x0000000235287825 */ /* 0x010fc800078e0228 */
[----:B------:R-:W-:-:S04]  /*ed90*/  IMAD.WIDE R50, R53, 0x2, R50 ;  /* 0x0000000235327825 */ /* 0x000fc800078e0232 */
        /* <DEDUP_REMOVED lines=8> */
[----:B------:R-:W-:-:S05]  /*ee20*/  IMAD.WIDE R46, R53, 0x2, R46 ;  /* 0x00000002352e7825 */ /* 0x000fca00078e022e */
[----:B------:R-:W-:Y:S04]  /*ee30*/  STL.64 [R1+0x158], R46 ;  /* 0x0001582e01007387 */ /* 0x000fe80000100a00 */
        /* <DEDUP_REMOVED lines=10> */
[----:B------:R0:W-:Y:S04]  /*eee0*/  STL.64 [R1+0x330], R26 ;  /* 0x0003301a01007387 */ /* 0x0001e80000100a00 */
[----:B------:R-:W3:Y:S01]  /*eef0*/  LDL.LU R12, [R1+0xb28] ;  /* 0x000b2800010c7983 */ /* 0x000ee20000300800 */
[----:B------:R-:W-:-:S04]  /*ef00*/  SHF.R.U32.HI R0, RZ, 0x6, R52 ;  /* 0x00000006ff007819 */ /* 0x000fc80000011634 */
[----:B------:R-:W-:-:S04]  /*ef10*/  SGXT.U32 R0, R0, 0x1 ;  /* 0x000000010000781a */ /* 0x000fc80000000000 */
[----:B------:R-:W-:-:S04]  /*ef20*/  LOP3.LUT R0, R0, 0x2, RZ, 0xfc, !PT ;  /* 0x0000000200007812 */ /* 0x000fc800078efcff */
[----:B------:R-:W-:Y:S01]  /*ef30*/  ISETP.GE.AND P4, PT, R0, UR8, PT ;  /* 0x0000000800007c0c */ /* 0x000fe2000bf86270 */
[----:B------:R-:W-:-:S05]  /*ef40*/  IMAD.WIDE R42, R53, 0x2, R42 ;  /* 0x00000002352a7825 */ /* 0x000fca00078e022a */
[----:B------:R-:W-:Y:S04]  /*ef50*/  STL.64 [R1+0x1e0], R42 ;  /* 0x0001e02a01007387 */ /* 0x000fe80000100a00 */
[----:B0-----:R-:W4:Y:S04]  /*ef60*/  LDL.LU.64 R26, [R1+0xb20] ;  /* 0x000b2000011a7983 */ /* 0x001f280000300a00 */
[----:B--2---:R0:W-:Y:S04]  /*ef70*/  STL [R1+0x420], R13 ;  /* 0x0004200d01007387 */ /* 0x0041e80000100800 */
[----:B0-----:R-:W2:Y:S01]  /*ef80*/  LDL.LU R13, [R1+0xb1c] ;  /* 0x000b1c00010d7983 */ /* 0x001ea20000300800 */
[----:B---3--:R-:W-:-:S06]  /*ef90*/  PRMT R12, RZ, 0x7610, R12 ;  /* 0x00007610ff0c7816 */ /* 0x008fcc000000000c */
[----:B------:R0:W3:Y:S04]  /*efa0*/  @!P4 LDG.E.U16 R12, desc[UR22][R42.64] ;  /* 0x000000162a0cc981 */ /* 0x0000e8000c1e1500 */
[----:B------:R-:W0:Y:S01]  /*efb0*/  LDL.LU R43, [R1+0xb18] ;  /* 0x000b1800012b7983 */ /* 0x000e220000300800 */
[----:B------:R-:W-:-:S04]  /*efc0*/  SHF.R.U32.HI R0, RZ, 0x6, R52 ;  /* 0x00000006ff007819 */ /* 0x000fc80000011634 */
[----:B------:R-:W-:-:S04]  /*efd0*/  SGXT.U32 R0, R0, 0x1 ;  /* 0x000000010000781a */ /* 0x000fc80000000000 */
[----:B------:R-:W-:-:S04]  /*efe0*/  LOP3.LUT R0, R0, 0x4, RZ, 0xfc, !PT ;  /* 0x0000000400007812 */ /* 0x000fc800078efcff */
[----:B------:R-:W-:Y:S02]  /*eff0*/  ISETP.GE.AND P5, PT, R0, UR8, PT ;  /* 0x0000000800007c0c */ /* 0x000fe4000bfa6270 */
[----:B----4-:R-:W-:-:S11]  /*f000*/  PRMT R27, RZ, 0x7610, R27 ;  /* 0x00007610ff1b7816 */ /* 0x010fd6000000001b */
[----:B------:R-:W4:Y:S01]  /*f010*/  @!P5 LDG.E.U16 R27, desc[UR22][R40.64] ;  /* 0x00000016281bd981 */ /* 0x000f22000c1e1500 */
[----:B0-----:R-:W-:-:S06]  /*f020*/  PRMT R43, RZ, 0x7610, R43 ;  /* 0x00007610ff2b7816 */ /* 0x001fcc000000002b */
[----:B------:R-:W2:Y:S01]  /*f030*/  @!P6 LDG.E.U16 R43, desc[UR22][R50.64] ;  /* 0x00000016322be981 */ /* 0x000ea2000c1e1500 */
[----:B------:R-:W-:-:S04]  /*f040*/  SHF.R.U32.HI R0, RZ, 0x6, R52 ;  /* 0x00000006ff007819 */ /* 0x000fc80000011634 */
[----:B------:R-:W-:-:S04]  /*f050*/  SGXT.U32 R0, R0, 0x1 ;  /* 0x000000010000781a */ /* 0x000fc80000000000 */
[----:B------:R-:W-:Y:S02]  /*f060*/  LOP3.LUT R0, R0, 0x8, RZ, 0xfc, !PT ;  /* 0x0000000800007812 */ /* 0x000fe400078efcff */
[----:B------:R-:W-:Y:S02]  /*f070*/  SHF.R.U32.HI R42, RZ, 0x6, R52 ;  /* 0x00000006ff2a7819 */ /* 0x000fe40000011634 */
[----:B------:R-:W-:Y:S02]  /*f080*/  ISETP.GE.AND P2, PT, R0, UR8, PT ;  /* 0x0000000800007c0c */ /* 0x000fe4000bf46270 */
[----:B------:R-:W-:Y:S01]  /*f090*/  SGXT.U32 R42, R42, 0x1 ;  /* 0x000000012a2a781a */ /* 0x000fe20000000000 */
[----:B---3--:R-:W-:Y:S01]  /*f0a0*/  STL [R1+0x930], R12 ;  /* 0x0009300c01007387 */ /* 0x008fe20000100800 */
[----:B------:R-:W-:Y:S02]  /*f0b0*/  PRMT R26, RZ, 0x7610, R26 ;  /* 0x00007610ff1a7816 */ /* 0x000fe4000000001a */
[----:B------:R-:W-:Y:S01]  /*f0c0*/  LOP3.LUT R42, R42, 0x10, RZ, 0xfc, !PT ;  /* 0x000000102a2a7812 */ /* 0x000fe200078efcff */
[----:B------:R-:W3:Y:S04]  /*f0d0*/  LDL.LU.64 R40, [R1+0xb10] ;  /* 0x000b100001287983 */ /* 0x000ee80000300a00 */
[----:B----4-:R-:W-:Y:S01]  /*f0e0*/  STL [R1+0x934], R27 ;  /* 0x0009341b01007387 */ /* 0x010fe20000100800 */
[----:B------:R-:W-:-:S03]  /*f0f0*/  ISETP.GE.AND P6, PT, R42, UR8, PT ;  /* 0x000000082a007c0c */ /* 0x000fc6000bfc6270 */
[----:B------:R-:W4:Y:S04]  /*f100*/  LDL.LU.64 R50, [R1+0xb08] ;  /* 0x000b080001327983 */ /* 0x000f280000300a00 */
[----:B------:R-:W3:Y:S01]  /*f110*/  @!P2 LDG.E.U16 R26, desc[UR22][R28.64] ;  /* 0x000000161c1aa981 */ /* 0x000ee2000c1e1500 */
[----:B------:R-:W-:-:S04]  /*f120*/  SHF.R.U32.HI R0, RZ, 0x6, R52 ;  /* 0x00000006ff007819 */ /* 0x000fc80000011634 */
[----:B------:R-:W-:-:S04]  /*f130*/  SGXT.U32 R0, R0, 0x1 ;  /* 0x000000010000781a */ /* 0x000fc80000000000 */
[----:B------:R-:W-:-:S04]  /*f140*/  LOP3.LUT R0, R0, 0xa, RZ, 0xfc, !PT ;  /* 0x0000000a00007812 */ /* 0x000fc800078efcff */
[----:B------:R-:W-:Y:S02]  /*f150*/  ISETP.GE.AND P3, PT, R0, UR8, PT ;  /* 0x0000000800007c0c */ /* 0x000fe4000bf66270 */
[----:B--2---:R-:W-:-:S11]  /*f160*/  PRMT R13, RZ, 0x7610, R13 ;  /* 0x00007610ff0d7816 */ /* 0x004fd6000000000d */
[----:B------:R-:W2:Y:S04]  /*f170*/  @!P3 LDG.E.U16 R13, desc[UR22][R44.64] ;  /* 0x000000162c0db981 */ /* 0x000ea8000c1e1500 */
[----:B------:R-:W-:Y:S04]  /*f180*/  STL [R1+0x938], R43 ;  /* 0x0009382b01007387 */ /* 0x000fe80000100800 */
[----:B------:R-:W4:Y:S04]  /*f190*/  LDL.LU R42, [R1+0xb00] ;  /* 0x000b0000012a7983 */ /* 0x000f280000300800 */
[----:B------:R-:W4:Y:S01]  /*f1a0*/  LDL.LU.64 R28, [R1+0xaf8] ;  /* 0x000af800011c7983 */ /* 0x000f220000300a00 */
[----:B------:R-:W-:-:S04]  /*f1b0*/  SHF.R.U32.HI R0, RZ, 0x6, R52 ;  /* 0x00000006ff007819 */ /* 0x000fc80000011634 */
[----:B------:R-:W-:-:S04]  /*f1c0*/  SGXT.U32 R0, R0, 0x1 ;  /* 0x000000010000781a */ /* 0x000fc80000000000 */
[----:B------:R-:W-:-:S04]  /*f1d0*/  LOP3.LUT R0, R0, 0xc, RZ, 0xfc, !PT ;  /* 0x0000000c00007812 */ /* 0x000fc800078efcff */
[----:B------:R-:W-:Y:S02]  /*f1e0*/  ISETP.GE.AND P4, PT, R0, UR8, PT ;  /* 0x0000000800007c0c */ /* 0x000fe4000bf86270 */
[----:B------:R-:W-:-:S04]  /*f1f0*/  LEA.HI R0, R52, 0xe, RZ, 0x1a ;  /* 0x0000000e34007811 */ /* 0x000fc800078fd0ff */
[----:B------:R-:W-:Y:S02]  /*f200*/  ISETP.GE.AND P5, PT, R0, UR8, PT ;  /* 0x0000000800007c0c */ /* 0x000fe4000bfa6270 */
[----:B------:R-:W-:-:S04]  /*f210*/  SHF.R.U32.HI R0, RZ, 0x6, R52 ;  /* 0x00000006ff007819 */ /* 0x000fc80000011634 */
[----:B------:R-:W-:-:S04]  /*f220*/  SGXT.U32 R0, R0, 0x1 ;  /* 0x000000010000781a */ /* 0x000fc80000000000 */
[----:B------:R-:W-:Y:S01]  /*f230*/  LOP3.LUT R0, R0, 0x12, RZ, 0xfc, !PT ;  /* 0x0000001200007812 */ /* 0x000fe200078efcff */
[----:B---3--:R0:W-:Y:S01]  /*f240*/  STL [R1+0x410], R26 ;  /* 0x0004101a01007387 */ /* 0x0081e20000100800 */
[----:B------:R-:W-:Y:S02]  /*f250*/  SHF.R.U32.HI R52, RZ, 0x6, R52 ;  /* 0x00000006ff347819 */ /* 0x000fe40000011634 */
[----:B------:R-:W-:Y:S01]  /*f260*/  ISETP.GE.AND P2, PT, R0, UR8, PT ;  /* 0x0000000800007c0c */ /* 0x000fe2000bf46270 */
[----:B0-----:R-:W3:Y:S04]  /*f270*/  LDL.LU R26, [R1+0xaf4] ;  /* 0x000af400011a7983 */ /* 0x001ee80000300800 */
[----:B------:R-:W3:Y:S04]  /*f280*/  LDL.LU R0, [R1+0xaf0] ;  /* 0x000af00001007983 */ /* 0x000ee80000300800 */
[----:B------:R-:W3:Y:S01]  /*f290*/  LDL.LU.64 R44, [R1+0xae8] ;  /* 0x000ae800012c7983 */ /* 0x000ee20000300a00 */
[----:B------:R-:W-:-:S04]  /*f2a0*/  SGXT.U32 R52, R52, 0x1 ;  /* 0x000000013434781a */ /* 0x000fc80000000000 */
[----:B------:R-:W-:Y:S01]  /*f2b0*/  LOP3.LUT R52, R52, 0x14, RZ, 0xfc, !PT ;  /* 0x0000001434347812 */ /* 0x000fe200078efcff */
[----:B--2---:R0:W-:Y:S03]  /*f2c0*/  STL [R1+0x93c], R13 ;  /* 0x00093c0d01007387 */ /* 0x0041e60000100800 */
[----:B------:R-:W-:Y:S02]  /*f2d0*/  ISETP.GE.AND P3, PT, R52, UR8, PT ;  /* 0x0000000834007c0c */ /* 0x000fe4000bf66270 */
[----:B0-----:R-:W-:-:S06]  /*f2e0*/  PRMT R13, RZ, 0x7610, R13 ;  /* 0x00007610ff0d7816 */ /* 0x001fcc000000000d */
[----:B------:R-:W2:Y:S01]  /*f2f0*/  @!P6 LDG.E.U16 R13, desc[UR22][R10.64] ;  /* 0x000000160a0de981 */ /* 0x000ea2000c1e1500 */
[----:B----4-:R-:W-:-:S06]  /*f300*/  PRMT R28, RZ, 0x7610, R28 ;  /* 0x00007610ff1c7816 */ /* 0x010fcc000000001c */
[----:B------:R-:W4:Y:S01]  /*f310*/  @!P4 LDG.E.U16 R28, desc[UR22][R14.64] ;  /* 0x000000160e1cc981 */ /* 0x000f22000c1e1500 */
[----:B------:R-:W-:-:S06]  /*f320*/  PRMT R29, RZ, 0x7610, R29 ;  /* 0x00007610ff1d7816 */ /* 0x000fcc000000001d */
[----:B------:R-:W2:Y:S04]  /*f330*/  @!P3 LDG.E.U16 R29, desc[UR22][R24.64] ;  /* 0x00000016181db981 */ /* 0x000ea8000c1e1500 */
[----:B------:R-:W2:Y:S01]  /*f340*/  LDL.LU.64 R14, [R1+0xae0] ;  /* 0x000ae000010e7983 */ /* 0x000ea20000300a00 */
[----:B------:R-:W-:Y:S02]  /*f350*/  PRMT R43, RZ, 0x7610, R43 ;  /* 0x00007610ff2b7816 */ /* 0x000fe4000000002b */
[----:B---3--:R-:W-:Y:S02]  /*f360*/  PRMT R44, RZ, 0x7610, R44 ;  /* 0x00007610ff2c7816 */ /* 0x008fe4000000002c */
[----:B------:R-:W-:-:S04]  /*f370*/  PRMT R45, RZ, 0x7610, R45 ;  /* 0x00007610ff2d7816 */ /* 0x000fc8000000002d */
[----:B------:R-:W3:Y:S04]  /*f380*/  @!P5 LDG.E.U16 R44, desc[UR22][R20.64] ;  /* 0x00000016142cd981 */ /* 0x000ee8000c1e1500 */
[----:B----4-:R0:W-:Y:S02]  /*f390*/  STL [R1+0x940], R28 ;  /* 0x0009401c01007387 */ /* 0x0101e40000100800 */
[----:B0-----:R-:W0:Y:S02]  /*f3a0*/  S2R R28, SR_TID.X ;  /* 0x00000000001c7919 */ /* 0x001e240000002100 */
[----:B0-----:R-:W-:-:S04]  /*f3b0*/  SHF.R.U32.HI R52, RZ, 0x6, R28 ;  /* 0x00000006ff347819 */ /* 0x001fc8000001161c */
[----:B------:R-:W-:-:S04]  /*f3c0*/  SGXT.U32 R52, R52, 0x1 ;  /* 0x000000013434781a */ /* 0x000fc80000000000 */
[----:B------:R-:W-:-:S04]  /*f3d0*/  LOP3.LUT R52, R52, 0x16, RZ, 0xfc, !PT ;  /* 0x0000001634347812 */ /* 0x000fc800078efcff */
[----:B------:R-:W-:Y:S02]  /*f3e0*/  ISETP.GE.AND P4, PT, R52, UR8, PT ;  /* 0x0000000834007c0c */ /* 0x000fe4000bf86270 */
[----:B------:R-:W-:Y:S01]  /*f3f0*/  SHF.R.U32.HI R28, RZ, 0x6, R28 ;  /* 0x00000006ff1c7819 */ /* 0x000fe2000001161c */
[----:B------:R-:W4:Y:S03]  /*f400*/  LDL.LU R52, [R1+0xad8] ;  /* 0x000ad80001347983 */ /* 0x000f260000300800 */
[----:B------:R-:W-:Y:S01]  /*f410*/  SGXT.U32 R28, R28, 0x1 ;  /* 0x000000011c1c781a */ /* 0x000fe20000000000 */
[----:B------:R-:W3:Y:S03]  /*f420*/  LDL.LU.64 R20, [R1+0xad0] ;  /* 0x000ad00001147983 */ /* 0x000ee60000300a00 */
[----:B------:R-:W-:Y:S01]  /*f430*/  LOP3.LUT R28, R28, 0x18, RZ, 0xfc, !PT ;  /* 0x000000181c1c7812 */ /* 0x000fe200078efcff */
[----:B------:R-:W3:Y:S04]  /*f440*/  LDL.LU.64 R10, [R1+0xac8] ;  /* 0x000ac800010a7983 */ /* 0x000ee80000300a00 */
[----:B------:R-:W3:Y:S01]  /*f450*/  @!P4 LDG.E.U16 R45, desc[UR22][R30.64] ;  /* 0x000000161e2dc981 */ /* 0x000ee2000c1e1500 */
[----:B------:R-:W-:-:S02]  /*f460*/  ISETP.GE.AND P5, PT, R28, UR8, PT ;  /* 0x000000081c007c0c */ /* 0x000fc4000bfa6270 */
[----:B--2---:R-:W-:Y:S01]  /*f470*/  PRMT R14, RZ, 0x7610, R14 ;  /* 0x00007610ff0e7816 */ /* 0x004fe2000000000e */
[----:B------:R-:W-:Y:S04]  /*f480*/  STL [R1+0x950], R13 ;  /* 0x0009500d01007387 */ /* 0x000fe80000100800 */
[----:B------:R0:W-:Y:S04]  /*f490*/  STL [R1+0x984], R13 ;  /* 0x0009840d01007387 */ /* 0x0001e80000100800 */
[----:B------:R-:W2:Y:S04]  /*f4a0*/  @!P2 LDG.E.U16 R14, desc[UR22][R2.64] ;  /* 0x00000016020ea981 */ /* 0x000ea8000c1e1500 */
[----:B------:R-:W2:Y:S04]  /*f4b0*/  @!P5 LDG.E.U16 R43, desc[UR22][R46.64] ;  /* 0x000000162e2bd981 */ /* 0x000ea8000c1e1500 */
[----:B------:R-:W4:Y:S04]  /*f4c0*/  LDL.LU.64 R2, [R1+0xac0] ;  /* 0x000ac00001027983 */ /* 0x000f280000300a00 */
[----:B------:R-:W4:Y:S04]  /*f4d0*/  LDL.LU.64 R24, [R1+0xab8] ;  /* 0x000ab80001187983 */ /* 0x000f280000300a00 */
[----:B------:R-:W-:Y:S04]  /*f4e0*/  STL [R1+0x960], R29 ;  /* 0x0009601d01007387 */ /* 0x000fe80000100800 */
[----:B------:R-:W-:Y:S04]  /*f4f0*/  STL [R1+0x988], R29 ;  /* 0x0009881d01007387 */ /* 0x000fe80000100800 */
[----:B------:R-:W4:Y:S01]  /*f500*/  LDL.LU.64 R30, [R1+0xab0] ;  /* 0x000ab000011e7983 */ /* 0x000f220000300a00 */
[----:B------:R-:W0:Y:S02]  /*f510*/  S2R R28, SR_TID.X ;  /* 0x00000000001c7919 */ /* 0x000e240000002100 */
[----:B0-----:R-:W-:-:S02]  /*f520*/  SHF.R.U32.HI R13, RZ, 0x6, R28 ;  /* 0x00000006ff0d7819 */ /* 0x001fc4000001161c */
[----:B------:R-:W-:-:S04]  /*f530*/  SHF.R.U32.HI R28, RZ, 0x6, R28 ;  /* 0x00000006ff1c7819 */ /* 0x000fc8000001161c */
[----:B------:R-:W-:-:S04]  /*f540*/  SGXT.U32 R28, R28, 0x1 ;  /* 0x000000011c1c781a */ /* 0x000fc80000000000 */
[----:B------:R-:W-:-:S04]  /*f550*/  LOP3.LUT R28, R28, 0x1c, RZ, 0xfc, !PT ;  /* 0x0000001c1c1c7812 */ /* 0x000fc800078efcff */
[----:B------:R-:W-:Y:S02]  /*f560*/  ISETP.GE.AND P2, PT, R28, UR8, PT ;  /* 0x000000081c007c0c */ /* 0x000fe4000bf46270 */
[----:B------:R-:W0:Y:S01]  /*f570*/  S2R R28, SR_TID.X ;  /* 0x00000000001c7919 */ /* 0x000e220000002100 */
[----:B------:R-:W-:-:S04]  /*f580*/  SGXT.U32 R13, R13, 0x1 ;  /* 0x000000010d0d781a */ /* 0x000fc80000000000 */
[----:B------:R-:W-:-:S04]  /*f590*/  LOP3.LUT R13, R13, 0x1a, RZ, 0xfc, !PT ;  /* 0x0000001a0d0d7812 */ /* 0x000fc800078efcff */
[----:B------:R-:W-:Y:S02]  /*f5a0*/  ISETP.GE.AND P6, PT, R13, UR8, PT ;  /* 0x000000080d007c0c */ /* 0x000fe4000bfc6270 */
[----:B0-----:R-:W-:-:S04]  /*f5b0*/  LEA.HI R13, R28, 0x1e, RZ, 0x1a ;  /* 0x0000001e1c0d7811 */ /* 0x001fc800078fd0ff */
[----:B------:R-:W-:Y:S02]  /*f5c0*/  ISETP.GE.AND P3, PT, R13, UR8, PT ;  /* 0x000000080d007c0c */ /* 0x000fe4000bf66270 */
[----:B------:R-:W-:-:S04]  /*f5d0*/  SHF.R.U32.HI R13, RZ, 0x6, R28 ;  /* 0x00000006ff0d7819 */ /* 0x000fc8000001161c */
[----:B------:R-:W-:-:S04]  /*f5e0*/  SGXT.U32 R13, R13, 0x1 ;  /* 0x000000010d0d781a */ /* 0x000fc80000000000 */
[----:B------:R-:W-:-:S04]  /*f5f0*/  LOP3.LUT R13, R13, 0x20, RZ, 0xfc, !PT ;  /* 0x000000200d0d7812 */ /* 0x000fc800078efcff */
[----:B------:R-:W-:Y:S02]  /*f600*/  ISETP.GE.AND P4, PT, R13, UR8, PT ;  /* 0x000000080d007c0c */ /* 0x000fe4000bf86270 */
[----:B------:R-:W-:-:S04]  /*f610*/  SHF.R.U32.HI R13, RZ, 0x6, R28 ;  /* 0x00000006ff0d7819 */ /* 0x000fc8000001161c */
[----:B------:R-:W-:-:S04]  /*f620*/  SGXT.U32 R13, R13, 0x1 ;  /* 0x000000010d0d781a */ /* 0x000fc80000000000 */
[----:B------:R-:W-:-:S04]  /*f630*/  LOP3.LUT R13, R13, 0x22, RZ, 0xfc, !PT ;  /* 0x000000220d0d7812 */ /* 0x000fc800078efcff */
[----:B------:R-:W-:Y:S02]  /*f640*/  ISETP.GE.AND P5, PT, R13, UR8, PT ;  /* 0x000000080d007c0c */ /* 0x000fe4000bfa6270 */
[----:B------:R-:W-:Y:S02]  /*f650*/  SHF.R.U32.HI R13, RZ, 0x6, R28 ;  /* 0x00000006ff0d7819 */ /* 0x000fe4000001161c */
[----:B------:R-:W-:Y:S02]  /*f660*/  PRMT R15, RZ, 0x7610, R15 ;  /* 0x00007610ff0f7816 */ /* 0x000fe4000000000f */
[----:B------:R-:W-:-:S04]  /*f670*/  SGXT.U32 R13, R13, 0x1 ;  /* 0x000000010d0d781a */ /* 0x000fc80000000000 */
[----:B------:R-:W-:Y:S01]  /*f680*/  LOP3.LUT R13, R13, 0x24, RZ, 0xfc, !PT ;  /* 0x000000240d0d7812 */ /* 0x000fe200078efcff */
[----:B------:R-:W4:Y:S03]  /*f690*/  @!P6 LDG.E.U16 R15, desc[UR22][R16.64] ;  /* 0x00000016100fe981 */ /* 0x000f26000c1e1500 */
[----:B------:R-:W-:Y:S02]  /*f6a0*/  ISETP.GE.AND P6, PT, R13, UR8, PT ;  /* 0x000000080d007c0c */ /* 0x000fe4000bfc6270 */
[----:B------:R-:W-:-:S06]  /*f6b0*/  PRMT R27, RZ, 0x7610, R27 ;  /* 0x00007610ff1b7816 */ /* 0x000fcc000000001b */
[----:B------:R-:W4:Y:S04]  /*f6c0*/  @!P4 LDG.E.U16 R27, desc[UR22][R48.64] ;  /* 0x00000016301bc981 */ /* 0x000f28000c1e1500 */
[----:B---3--:R0:W-:Y:S04]  /*f6d0*/  STL.64 [R1+0x948], R44 ;  /* 0x0009482c01007387 */ /* 0x0081e80000100a00 */
[----:B------:R-:W3:Y:S04]  /*f6e0*/  LDL.LU.64 R46, [R1+0xaa8] ;  /* 0x000aa800012e7983 */ /* 0x000ee80000300a00 */
[----:B--2---:R-:W-:Y:S04]  /*f6f0*/  STL [R1+0x970], R43 ;  /* 0x0009702b01007387 */ /* 0x004fe80000100800 */
[----:B------:R-:W-:Y:S04]  /*f700*/  STL [R1+0x998], R43 ;  /* 0x0009982b01007387 */ /* 0x000fe80000100800 */
[----:B------:R-:W2:Y:S04]  /*f710*/  LDL.LU.64 R16, [R1+0xaa0] ;  /* 0x000aa00001107983 */ /* 0x000ea80000300a00 */
[----:B0-----:R-:W2:Y:S01]  /*f720*/  LDL.64 R44, [R1+0x118] ;  /* 0x00011800012c7983 */ /* 0x001ea20000100a00 */
[----:B----4-:R-:W-:-:S02]  /*f730*/  PRMT R30, RZ, 0x7610, R30 ;  /* 0x00007610ff1e7816 */ /* 0x010fc4000000001e */
[----:B------:R-:W-:-:S04]  /*f740*/  PRMT R31, RZ, 0x7610, R31 ;  /* 0x00007610ff1f7816 */ /* 0x000fc8000000001f */
[----:B------:R-:W4:Y:S04]  /*f750*/  @!P2 LDG.E.U16 R30, desc[UR22][R36.64] ;  /* 0x00000016241ea981 */ /* 0x000f28000c1e1500 */
[----:B------:R-:W4:Y:S01]  /*f760*/  @!P6 LDG.E.U16 R31, desc[UR22][R38.64] ;  /* 0x00000016261fe981 */ /* 0x000f22000c1e1500 */
[----:B------:R-:W-:-:S04]  /*f770*/  SHF.R.U32.HI R13, RZ, 0x6, R28 ;  /* 0x00000006ff0d7819 */ /* 0x000fc8000001161c */
[----:B------:R-:W-:-:S04]  /*f780*/  SGXT.U32 R13, R13, 0x1 ;  /* 0x000000010d0d781a */ /* 0x000fc80000000000 */
[----:B------:R-:W-:-:S04]  /*f790*/  LOP3.LUT R13, R13, 0x26, RZ, 0xfc, !PT ;  /* 0x000000260d0d7812 */ /* 0x000fc800078efcff */
[----:B------:R-:W-:Y:S02]  /*f7a0*/  ISETP.GE.AND P2, PT, R13, UR8, PT ;  /* 0x000000080d007c0c */ /* 0x000fe4000bf46270 */
[----:B------:R-:W-:-:S04]  /*f7b0*/  SHF.R.U32.HI R13, RZ, 0x6, R28 ;  /* 0x00000006ff0d7819 */ /* 0x000fc8000001161c */
[----:B------:R-:W-:-:S04]  /*f7c0*/  SGXT.U32 R13, R13, 0x1 ;  /* 0x000000010d0d781a */ /* 0x000fc80000000000 */
[----:B------:R-:W-:Y:S02]  /*f7d0*/  LOP3.LUT R13, R13, 0x28, RZ, 0xfc, !PT ;  /* 0x000000280d0d7812 */ /* 0x000fe400078efcff */
[----:B------:R-:W-:Y:S01]  /*f7e0*/  PRMT R12, RZ, 0x7610, R12 ;  /* 0x00007610ff0c7816 */ /* 0x000fe2000000000c */
[----:B------:R0:W-:Y:S04]  /*f7f0*/  STL.64 [R1+0x958], R14 ;  /* 0x0009580e01007387 */ /* 0x0001e80000100a00 */
[----:B------:R-:W4:Y:S01]  /*f800*/  LDL.LU.64 R36, [R1+0xa98] ;  /* 0x000a980001247983 */ /* 0x000f220000300a00 */
[----:B---3--:R-:W-:-:S06]  /*f810*/  PRMT R46, RZ, 0x7610, R46 ;  /* 0x00007610ff2e7816 */ /* 0x008fcc000000002e */
[----:B------:R-:W3:Y:S01]  /*f820*/  @!P3 LDG.E.U16 R46, desc[UR22][R6.64] ;  /* 0x00000016062eb981 */ /* 0x000ee2000c1e1500 */
[----:B------:R-:W-:Y:S02]  /*f830*/  ISETP.GE.AND P3, PT, R13, UR8, PT ;  /* 0x000000080d007c0c */ /* 0x000fe4000bf66270 */
[----:B------:R-:W-:-:S04]  /*f840*/  SHF.R.U32.HI R13, RZ, 0x6, R28 ;  /* 0x00000006ff0d7819 */ /* 0x000fc8000001161c */
[----:B------:R-:W-:Y:S02]  /*f850*/  SGXT.U32 R13, R13, 0x1 ;  /* 0x000000010d0d781a */ /* 0x000fe40000000000 */
[----:B------:R-:W-:Y:S01]  /*f860*/  PRMT R47, RZ, 0x7610, R47 ;  /* 0x00007610ff2f7816 */ /* 0x000fe2000000002f */
[----:B------:R-:W3:Y:S01]  /*f870*/  LDL.LU.64 R6, [R1+0xa90] ;  /* 0x000a900001067983 */ /* 0x000ee20000300a00 */
[----:B------:R-:W-:Y:S02]  /*f880*/  LOP3.LUT R13, R13, 0x2a, RZ, 0xfc, !PT ;  /* 0x0000002a0d0d7812 */ /* 0x000fe400078efcff */
[----:B--2---:R-:W-:Y:S01]  /*f890*/  PRMT R16, RZ, 0x7610, R16 ;  /* 0x00007610ff107816 */ /* 0x004fe20000000010 */
[----:B------:R-:W2:Y:S01]  /*f8a0*/  LDL.LU.64 R48, [R1+0xa88] ;  /* 0x000a880001307983 */ /* 0x000ea20000300a00 */
[----:B------:R-:W-:-:S03]  /*f8b0*/  ISETP.GE.AND P4, PT, R13, UR8, PT ;  /* 0x000000080d007c0c */ /* 0x000fc6000bf86270 */
[----:B------:R-:W-:Y:S04]  /*f8c0*/  STL [R1+0x99c], R27 ;  /* 0x00099c1b01007387 */ /* 0x000fe80000100800 */
[----:B------:R-:W2:Y:S01]  /*f8d0*/  @!P5 LDG.E.U16 R16, desc[UR22][R22.64] ;  /* 0x000000161610d981 */ /* 0x000ea2000c1e1500 */
[----:B------:R-:W-:-:S03]  /*f8e0*/  PRMT R17, RZ, 0x7610, R17 ;  /* 0x00007610ff117816 */ /* 0x000fc60000000011 */
[----:B------:R-:W3:Y:S04]  /*f8f0*/  @!P2 LDG.E.U16 R47, desc[UR22][R32.64] ;  /* 0x00000016202fa981 */ /* 0x000ee8000c1e1500 */
[----:B------:R-:W2:Y:S04]  /*f900*/  @!P3 LDG.E.U16 R12, desc[UR22][R18.64] ;  /* 0x00000016120cb981 */ /* 0x000ea8000c1e1500 */
[----:B------:R-:W2:Y:S04]  /*f910*/  LDL.LU.64 R22, [R1+0xa80] ;  /* 0x000a800001167983 */ /* 0x000ea80000300a00 */
[----:B------:R-:W2:Y:S04]  /*f920*/  LDL.LU.64 R38, [R1+0xa78] ;  /* 0x000a780001267983 */ /* 0x000ea80000300a00 */
[----:B----4-:R-:W-:Y:S04]  /*f930*/  STL.64 [R1+0x968], R30 ;  /* 0x0009681e01007387 */ /* 0x010fe80000100a00 */
[----:B------:R-:W4:Y:S04]  /*f940*/  LDL.LU.64 R32, [R1+0xa70] ;  /* 0x000a700001207983 */ /* 0x000f280000300a00 */
[----:B------:R-:W4:Y:S01]  /*f950*/  @!P4 LDG.E.U16 R17, desc[UR22][R44.64] ;  /* 0x000000162c11c981 */ /* 0x000f22000c1e1500 */
        /* <DEDUP_REMOVED lines=14> */
[----:B------:R-:W-:Y:S02]  /*fa40*/  LOP3.LUT R13, R13, 0x34, RZ, 0xfc, !PT ;  /* 0x000000340d0d7812 */ /* 0x000fe400078efcff */
[----:B------:R-:W-:Y:S02]  /*fa50*/  PRMT R52, RZ, 0x7610, R52 ;  /* 0x00007610ff347816 */ /* 0x000fe40000000034 */
[----:B------:R-:W-:-:S04]  /*fa60*/  ISETP.GE.AND P3, PT, R13, UR8, PT ;  /* 0x000000080d007c0c */ /* 0x000fc8000bf66270 */
[----:B------:R1:W4:Y:S04]  /*fa70*/  @!P6 LDG.E.U16 R52, desc[UR22][R4.64] ;  /* 0x000000160434e981 */ /* 0x000328000c1e1500 */
[----:B---3--:R3:W-:Y:S04]  /*fa80*/  STL.64 [R1+0x978], R46 ;  /* 0x0009782e01007387 */ /* 0x0087e80000100a00 */
[----:B------:R-:W3:Y:S04]  /*fa90*/  LDL.LU.64 R18, [R1+0xa68] ;  /* 0x000a680001127983 */ /* 0x000ee80000300a00 */
[----:B--2---:R-:W-:Y:S01]  /*faa0*/  STL [R1+0x9a8], R12 ;  /* 0x0009a80c01007387 */ /* 0x004fe20000100800 */
[----:B----4-:R-:W-:-:S02]  /*fab0*/  PRMT R32, RZ, 0x7610, R32 ;  /* 0x00007610ff207816 */ /* 0x010fc40000000020 */
[----:B------:R-:W-:Y:S01]  /*fac0*/  PRMT R33, RZ, 0x7610, R33 ;  /* 0x00007610ff217816 */ /* 0x000fe20000000021 */
[----:B------:R2:W-:Y:S04]  /*fad0*/  STL.64 [R1+0x990], R16 ;  /* 0x0009901001007387 */ /* 0x0005e80000100a00 */
[----:B------:R-:W4:Y:S04]  /*fae0*/  @!P5 LDG.E.U16 R32, desc[UR22][R8.64] ;  /* 0x000000160820d981 */ /* 0x000f28000c1e1500 */
[----:B------:R-:W4:Y:S04]  /*faf0*/  @!P3 LDG.E.U16 R33, desc[UR22][R40.64] ;  /* 0x000000162821b981 */ /* 0x000f28000c1e1500 */
[----:B------:R-:W2:Y:S04]  /*fb00*/  LDL.LU.64 R8, [R1+0xa60] ;  /* 0x000a600001087983 */ /* 0x000ea80000300a00 */
[----:B------:R-:W1:Y:S01]  /*fb10*/  LDL.LU.64 R4, [R1+0xa58] ;  /* 0x000a580001047983 */ /* 0x000e620000300a00 */
        /* <DEDUP_REMOVED lines=8> */
[----:B---3--:R-:W-:Y:S02]  /*fba0*/  PRMT R18, RZ, 0x7610, R18 ;  /* 0x00007610ff127816 */ /* 0x008fe40000000012 */
[----:B------:R-:W-:-:S04]  /*fbb0*/  PRMT R19, RZ, 0x7610, R19 ;  /* 0x00007610ff137816 */ /* 0x000fc80000000013 */
[----:B------:R-:W3:Y:S05]  /*fbc0*/  @!P2 LDG.E.U16 R18, desc[UR22][R34.64] ;  /* 0x000000162212a981 */ /* 0x000eea000c1e1500 */
[----:B------:R-:W3:Y:S04]  /*fbd0*/  @!P5 LDG.E.U16 R19, desc[UR22][R20.64] ;  /* 0x000000161413d981 */ /* 0x000ee8000c1e1500 */
[----:B------:R-:W2:Y:S04]  /*fbe0*/  LDL.LU.64 R34, [R1+0xa50] ;  /* 0x000a500001227983 */ /* 0x000ea80000300a00 */
[----:B------:R-:W2:Y:S04]  /*fbf0*/  LDL.LU.64 R40, [R1+0xa48] ;  /* 0x000a480001287983 */ /* 0x000ea80000300a00 */
[----:B----4-:R-:W-:Y:S04]  /*fc00*/  STL.64 [R1+0x9a0], R32 ;  /* 0x0009a02001007387 */ /* 0x010fe80000100a00 */
[----:B------:R-:W4:Y:S01]  /*fc10*/  LDL.64 R44, [R1+0x98] ;  /* 0x00009800012c7983 */ /* 0x000f220000100a00 */
[----:B-1----:R-:W-:-:S06]  /*fc20*/  PRMT R4, RZ, 0x7610, R4 ;  /* 0x00007610ff047816 */ /* 0x002fcc0000000004 */
[----:B------:R-:W4:Y:S04]  /*fc30*/  @!P4 LDG.E.U16 R4, desc[UR22][R50.64] ;  /* 0x000000163204c981 */ /* 0x000f28000c1e1500 */
[----:B------:R-:W4:Y:S04]  /*fc40*/  LDL.LU.64 R50, [R1+0xa40] ;  /* 0x000a400001327983 */ /* 0x000f280000300a00 */
[----:B------:R-:W4:Y:S01]  /*fc50*/  LDL.LU.64 R20, [R1+0xa38] ;  /* 0x000a380001147983 */ /* 0x000f220000300a00 */
[----:B------:R-:W-:-:S04]  /*fc60*/  SHF.R.U32.HI R13, RZ, 0x6, R28 ;  /* 0x00000006ff0d7819 */ /* 0x000fc8000001161c */
[----:B------:R-:W-:-:S04]  /*fc70*/  SGXT.U32 R13, R13, 0x1 ;  /* 0x000000010d0d781a */ /* 0x000fc80000000000 */
[----:B------:R-:W-:Y:S02]  /*fc80*/  LOP3.LUT R13, R13, 0x40, RZ, 0xfc, !PT ;  /* 0x000000400d0d7812 */ /* 0x000fe400078efcff */
[--C-:B0-----:R-:W-:Y:S02]  /*fc90*/  SHF.R.U32.HI R14, RZ, 0x6, R28.reuse ;  /* 0x00000006ff0e7819 */ /* 0x101fe4000001161c */
[----:B------:R-:W-:Y:S02]  /*fca0*/  ISETP.GE.AND P2, PT, R13, UR8, PT ;  /* 0x000000080d007c0c */ /* 0x000fe4000bf46270 */
[----:B------:R-:W-:Y:S02]  /*fcb0*/  SHF.R.U32.HI R13, RZ, 0x6, R28 ;  /* 0x00000006ff0d7819 */ /* 0x000fe4000001161c */
[----:B------:R-:W-:Y:S02]  /*fcc0*/  SGXT.U32 R14, R14, 0x1 ;  /* 0x000000010e0e781a */ /* 0x000fe40000000000 */
[----:B------:R-:W-:-:S02]  /*fcd0*/  SGXT.U32 R13, R13, 0x1 ;  /* 0x000000010d0d781a */ /* 0x000fc40000000000 */
[----:B------:R-:W-:Y:S02]  /*fce0*/  LOP3.LUT R14, R14, 0x3c, RZ, 0xfc, !PT ;  /* 0x0000003c0e0e7812 */ /* 0x000fe400078efcff */
[----:B------:R-:W-:Y:S02]  /*fcf0*/  LOP3.LUT R13, R13, 0x42, RZ, 0xfc, !PT ;  /* 0x000000420d0d7812 */ /* 0x000fe400078efcff */
[----:B------:R-:W-:Y:S02]  /*fd00*/  ISETP.GE.AND P6, PT, R14, UR8, PT ;  /* 0x000000080e007c0c */ /* 0x000fe4000bfc6270 */
[----:B------:R-:W-:Y:S02]  /*fd10*/  ISETP.GE.AND P3, PT, R13, UR8, PT ;  /* 0x000000080d007c0c */ /* 0x000fe4000bf66270 */
[--C-:B------:R-:W-:Y:S02]  /*fd20*/  SHF.R.U32.HI R13, RZ, 0x6, R28.reuse ;  /* 0x00000006ff0d7819 */ /* 0x100fe4000001161c */
[----:B------:R-:W-:-:S02]  /*fd30*/  SHF.R.U32.HI R14, RZ, 0x6, R28 ;  /* 0x00000006ff0e7819 */ /* 0x000fc4000001161c */
[----:B------:R-:W-:Y:S02]  /*fd40*/  SGXT.U32 R13, R13, 0x1 ;  /* 0x000000010d0d781a */ /* 0x000fe40000000000 */
[----:B------:R-:W-:Y:S02]  /*fd50*/  SGXT.U32 R14, R14, 0x1 ;  /* 0x000000010e0e781a */ /* 0x000fe40000000000 */
[----:B------:R-:W-:Y:S02]  /*fd60*/  LOP3.LUT R13, R13, 0x44, RZ, 0xfc, !PT ;  /* 0x000000440d0d7812 */ /* 0x000fe400078efcff */
[----:B------:R-:W-:Y:S02]  /*fd70*/  LOP3.LUT R14, R14, 0x48, RZ, 0xfc, !PT ;  /* 0x000000480e0e7812 */ /* 0x000fe400078efcff */
[----:B------:R-:W-:Y:S02]  /*fd80*/  ISETP.GE.AND P4, PT, R13, UR8, PT ;  /* 0x000000080d007c0c */ /* 0x000fe4000bf86270 */
[----:B------:R-:W-:-:S02]  /*fd90*/  ISETP.GE.AND P5, PT, R14, UR8, PT ;  /* 0x000000080e007c0c */ /* 0x000fc4000bfa6270 */
[----:B------:R-:W-:Y:S02]  /*fda0*/  PRMT R5, RZ, 0x7610, R5 ;  /* 0x00007610ff057816 */ /* 0x000fe40000000005 */
[----:B------:R-:W-:-:S04]  /*fdb0*/  PRMT R0, RZ, 0x7610, R0 ;  /* 0x00007610ff007816 */ /* 0x000fc80000000000 */
[----:B------:R0:W4:Y:S05]  /*fdc0*/  @!P2 LDG.E.U16 R5, desc[UR22][R2.64] ;  /* 0x000000160205a981 */ /* 0x00012a000c1e1500 */
[----:B------:R-:W4:Y:S04]  /*fdd0*/  @!P5 LDG.E.U16 R0, desc[UR22][R6.64] ;  /* 0x000000160600d981 */ /* 0x000f28000c1e1500 */
[----:B---3--:R1:W-:Y:S01]  /*fde0*/  STL.64 [R1+0x9b0], R18 ;  /* 0x0009b01201007387 */ /* 0x0083e20000100a00 */
[----:B--2---:R-:W-:-:S02]  /*fdf0*/  PRMT R34, RZ, 0x7610, R34 ;  /* 0x00007610ff227816 */ /* 0x004fc40000000022 */
[----:B------:R-:W-:-:S04]  /*fe00*/  PRMT R35, RZ, 0x7610, R35 ;  /* 0x00007610ff237816 */ /* 0x000fc80000000023 */
[----:B------:R-:W2:Y:S04]  /*fe10*/  @!P6 LDG.E.U16 R34, desc[UR22][R10.64] ;  /* 0x000000160a22e981 */ /* 0x000ea8000c1e1500 */
[----:B------:R3:W2:Y:S04]  /*fe20*/  @!P4 LDG.E.U16 R35, desc[UR22][R36.64] ;  /* 0x000000162423c981 */ /* 0x0006a8000c1e1500 */
[----:B------:R-:W2:Y:S04]  /*fe30*/  LDL.LU.64 R10, [R1+0xa30] ;  /* 0x000a3000010a7983 */ /* 0x000ea80000300a00 */
[----:B------:R-:W0:Y:S01]  /*fe40*/  LDL.LU.64 R2, [R1+0xa28] ;  /* 0x000a280001027983 */ /* 0x000e220000300a00 */
[----:B----4-:R-:W-:-:S06]  /*fe50*/  PRMT R20, RZ, 0x7610, R20 ;  /* 0x00007610ff147816 */ /* 0x010fcc0000000014 */
[----:B------:R-:W4:Y:S04]  /*fe60*/  @!P3 LDG.E.U16 R20, desc[UR22][R24.64] ;  /* 0x000000161814b981 */ /* 0x000f28000c1e1500 */
[----:B------:R-:W2:Y:S04]  /*fe70*/  LDL.LU.64 R24, [R1+0xa20] ;  /* 0x000a200001187983 */ /* 0x000ea80000300a00 */
[----:B------:R-:W3:Y:S04]  /*fe80*/  LDL.LU.64 R36, [R1+0xa18] ;  /* 0x000a180001247983 */ /* 0x000ee80000300a00 */
[----:B------:R-:W2:Y:S01]  /*fe90*/  LDL.LU.64 R6, [R1+0xa10] ;  /* 0x000a100001067983 */ /* 0x000ea20000300a00 */
        /* <DEDUP_REMOVED lines=8> */
[--C-:B------:R-:W-:Y:S02]  /*ff20*/  SHF.R.U32.HI R13, RZ, 0x6, R28.reuse ;  /* 0x00000006ff0d7819 */ /* 0x100fe4000001161c */
[----:B------:R-:W-:Y:S02]  /*ff30*/  SHF.R.U32.HI R14, RZ, 0x6, R28 ;  /* 0x00000006ff0e7819 */ /* 0x000fe4000001161c */
[----:B------:R-:W-:Y:S02]  /*ff40*/  SGXT.U32 R13, R13, 0x1 ;  /* 0x000000010d0d781a */ /* 0x000fe40000000000 */
[----:B------:R-:W-:Y:S02]  /*ff50*/  SGXT.U32 R14, R14, 0x1 ;  /* 0x000000010e0e781a */ /* 0x000fe40000000000 */
[----:B------:R-:W-:-:S02]  /*ff60*/  LOP3.LUT R13, R13, 0x50, RZ, 0xfc, !PT ;  /* 0x000000500d0d7812 */ /* 0x000fc400078efcff */
[----:B------:R-:W-:Y:S02]  /*ff70*/  LOP3.LUT R14, R14, 0x52, RZ, 0xfc, !PT ;  /* 0x000000520e0e7812 */ /* 0x000fe400078efcff */
[----:B------:R-:W-:Y:S02]  /*ff80*/  ISETP.GE.AND P3, PT, R13, UR8, PT ;  /* 0x000000080d007c0c */ /* 0x000fe4000bf66270 */
[----:B------:R-:W-:Y:S02]  /*ff90*/  ISETP.GE.AND P4, PT, R14, UR8, PT ;  /* 0x000000080e007c0c */ /* 0x000fe4000bf86270 */
[----:B------:R-:W-:Y:S01]  /*ffa0*/  PRMT R21, RZ, 0x7610, R21 ;  /* 0x00007610ff157816 */ /* 0x000fe20000000015 */
[----:B------:R-:W4:Y:S10]  /*ffb0*/  LDL.64 R14, [R1+0x58] ;  /* 0x00005800010e7983 */ /* 0x000f340000100a00 */
[----:B------:R-:W4:Y:S01]  /*ffc0*/  @!P4 LDG.E.U16 R21, desc[UR22][R38.64] ;  /* 0x000000162615c981 */ /* 0x000f22000c1e1500 */
[----:B0-----:R-:W-:-:S06]  /*ffd0*/  PRMT R3, RZ, 0x7610, R3 ;  /* 0x00007610ff037816 */ /* 0x001fcc0000000003 */
[----:B------:R-:W4:Y:S04]  /*ffe0*/  @!P6 LDG.E.U16 R3, desc[UR22][R48.64] ;  /* 0x000000163003e981 */ /* 0x000f28000c1e1500 */
[----:B------:R-:W4:Y:S01]  /*fff0*/  LDL.LU.64 R48, [R1+0xa08] ;  /* 0x000a080001307983 */ /* 0x000f220000300a00 */
[----:B---3--:R-:W-:Y:S02]  /*10000*/  PRMT R36, RZ, 0x7610, R36 ;  /* 0x00007610ff247816 */ /* 0x008fe40000000024 */
[----:B--2---:R-:W-:-:S04]  /*10010*/  PRMT R6, RZ, 0x7610, R6 ;  /* 0x00007610ff067816 */ /* 0x004fc80000000006 */
[----:B------:R-:W2:Y:S04]  /*10020*/  @!P2 LDG.E.U16 R36, desc[UR22][R44.64] ;  /* 0x000000162c24a981 */ /* 0x000ea8000c1e1500 */
[----:B------:R0:W3:Y:S04]  /*10030*/  @!P3 LDG.E.U16 R6, desc[UR22][R22.64] ;  /* 0x000000161606b981 */ /* 0x0000e8000c1e1500 */
[----:B------:R-:W0:Y:S04]  /*10040*/  LDL.LU.64 R22, [R1+0xa00] ;  /* 0x000a000001167983 */ /* 0x000e280000300a00 */
[----:B------:R-:W2:Y:S04]  /*10050*/  LDL.64 R46, [R1+0x38] ;  /* 0x00003800012e7983 */ /* 0x000ea80000100a00 */
[----:B------:R-:W2:Y:S04]  /*10060*/  LDL.64 R30, [R1+0x20] ;  /* 0x00002000011e7983 */ /* 0x000ea80000100a00 */
[----:B------:R-:W2:Y:S04]  /*10070*/  LDL.64 R44, [R1] ;  /* 0x00000000012c7983 */ /* 0x000ea80000100a00 */
        /* <DEDUP_REMOVED lines=21> */
[----:B------:R0:W3:Y:S03]  /*101d0*/  @!P5 LDG.E.U16 R37, desc[UR22][R8.64] ;  /* 0x000000160825d981 */ /* 0x0000e6000c1e1500 */
[----:B------:R-:W-:Y:S02]  /*101e0*/  ISETP.GE.AND P4, PT, R13, UR8, PT ;  /* 0x000000080d007c0c */ /* 0x000fe4000bf86270 */
[----:B------:R-:W-:Y:S01]  /*101f0*/  SHF.R.U32.HI R13, RZ, 0x6, R28 ;  /* 0x00000006ff0d7819 */ /* 0x000fe2000001161c */
[----:B------:R-:W3:Y:S03]  /*10200*/  LDL.LU.64 R8, [R1+0x9f0] ;  /* 0x0009f00001087983 */ /* 0x000ee60000300a00 */
[----:B------:R-:W-:-:S04]  /*10210*/  SGXT.U32 R13, R13, 0x1 ;  /* 0x000000010d0d781a */ /* 0x000fc80000000000 */
[----:B------:R-:W-:Y:S02]  /*10220*/  LOP3.LUT R13, R13, 0x62, RZ, 0xfc, !PT ;  /* 0x000000620d0d7812 */ /* 0x000fe400078efcff */
[----:B------:R-:W-:Y:S02]  /*10230*/  SHF.R.U32.HI R16, RZ, 0x6, R28 ;  /* 0x00000006ff107819 */ /* 0x000fe4000001161c */
[----:B------:R-:W-:Y:S02]  /*10240*/  ISETP.GE.AND P5, PT, R13, UR8, PT ;  /* 0x000000080d007c0c */ /* 0x000fe4000bfa6270 */
[----:B------:R-:W-:Y:S02]  /*10250*/  PRMT R7, RZ, 0x7610, R7 ;  /* 0x00007610ff077816 */ /* 0x000fe40000000007 */
[----:B------:R-:W-:-:S04]  /*10260*/  SGXT.U32 R16, R16, 0x1 ;  /* 0x000000011010781a */ /* 0x000fc80000000000 */
[----:B------:R-:W-:Y:S01]  /*10270*/  LOP3.LUT R16, R16, 0x70, RZ, 0xfc, !PT ;  /* 0x0000007010107812 */ /* 0x000fe200078efcff */
[----:B------:R-:W4:Y:S04]  /*10280*/  @!P6 LDG.E.U16 R7, desc[UR22][R40.64] ;  /* 0x000000162807e981 */ /* 0x000f28000c1e1500 */
[----:B------:R-:W4:Y:S01]  /*10290*/  LDL.LU.64 R40, [R1+0x9e8] ;  /* 0x0009e80001287983 */ /* 0x000f220000300a00 */
[----:B0-----:R-:W-:Y:S02]  /*102a0*/  PRMT R22, RZ, 0x7610, R22 ;  /* 0x00007610ff167816 */ /* 0x001fe40000000016 */
[----:B------:R-:W-:-:S04]  /*102b0*/  PRMT R23, RZ, 0x7610, R23 ;  /* 0x00007610ff177816 */ /* 0x000fc80000000017 */
[----:B------:R-:W4:Y:S01]  /*102c0*/  @!P2 LDG.E.U16 R22, desc[UR22][R50.64] ;  /* 0x000000163216a981 */ /* 0x000f22000c1e1500 */
[----:B------:R-:W-:-:S03]  /*102d0*/  ISETP.GE.AND P2, PT, R16, UR8, PT ;  /* 0x0000000810007c0c */ /* 0x000fc6000bf46270 */
[----:B------:R0:W4:Y:S01]  /*102e0*/  @!P5 LDG.E.U16 R23, desc[UR22][R24.64] ;  /* 0x000000161817d981 */ /* 0x000122000c1e1500 */
[----:B--2---:R-:W-:-:S03]  /*102f0*/  PRMT R38, RZ, 0x7610, R38 ;  /* 0x00007610ff267816 */ /* 0x004fc60000000026 */
[----:B------:R-:W2:Y:S04]  /*10300*/  LDL.LU.64 R50, [R1+0x9e0] ;  /* 0x0009e00001327983 */ /* 0x000ea80000300a00 */
[----:B------:R0:W2:Y:S04]  /*10310*/  @!P3 LDG.E.U16 R38, desc[UR22][R10.64] ;  /* 0x000000160a26b981 */ /* 0x0000a8000c1e1500 */
[----:B------:R-:W2:Y:S04]  /*10320*/  LDL.LU.64 R10, [R1+0x9d8] ;  /* 0x0009d800010a7983 */ /* 0x000ea80000300a00 */
[----:B------:R-:W2:Y:S04]  /*10330*/  LDL.LU.64 R16, [R1+0x28] ;  /* 0x0000280001107983 */ /* 0x000ea80000300a00 */
[----:B------:R-:W0:Y:S01]  /*10340*/  LDL.LU.64 R24, [R1+0x9d0] ;  /* 0x0009d00001187983 */ /* 0x000e220000300a00 */
        /* <DEDUP_REMOVED lines=11> */
[----:B---3--:R-:W-:-:S06]  /*10400*/  PRMT R8, RZ, 0x7610, R8 ;  /* 0x00007610ff087816 */ /* 0x008fcc0000000008 */
[----:B----4-:R3:W4:Y:S01]  /*10410*/  @!P4 LDG.E.U16 R8, desc[UR22][R14.64] ;  /* 0x000000160e08c981 */ /* 0x010722000c1e1500 */
[----:B------:R-:W-:Y:S02]  /*10420*/  ISETP.GE.AND P4, PT, R13, UR8, PT ;  /* 0x000000080d007c0c */ /* 0x000fe4000bf86270 */
[----:B------:R-:W-:-:S04]  /*10430*/  SHF.R.U32.HI R13, RZ, 0x6, R28 ;  /* 0x00000006ff0d7819 */ /* 0x000fc8000001161c */
[----:B------:R-:W-:Y:S02]  /*10440*/  SGXT.U32 R13, R13, 0x1 ;  /* 0x000000010d0d781a */ /* 0x000fe40000000000 */
[----:B-1----:R-:W-:Y:S01]  /*10450*/  SHF.R.U32.HI R18, RZ, 0x6, R28 ;  /* 0x00000006ff127819 */ /* 0x002fe2000001161c */
[----:B------:R-:W3:Y:S01]  /*10460*/  LDL.LU.64 R14, [R1+0xb8] ;  /* 0x0000b800010e7983 */ /* 0x000ee20000300a00 */
[----:B------:R-:W-:-:S04]  /*10470*/  LOP3.LUT R13, R13, 0x6a, RZ, 0xfc, !PT ;  /* 0x0000006a0d0d7812 */ /* 0x000fc800078efcff */
[----:B------:R-:W-:Y:S02]  /*10480*/  ISETP.GE.AND P5, PT, R13, UR8, PT ;  /* 0x000000080d007c0c */ /* 0x000fe4000bfa6270 */
[----:B------:R-:W-:Y:S02]  /*10490*/  PRMT R9, RZ, 0x7610, R9 ;  /* 0x00007610ff097816 */ /* 0x000fe40000000009 */
[----:B------:R-:W-:Y:S02]  /*104a0*/  SGXT.U32 R18, R18, 0x1 ;  /* 0x000000011212781a */ /* 0x000fe40000000000 */
[----:B------:R-:W-:Y:S02]  /*104b0*/  PRMT R39, RZ, 0x7610, R39 ;  /* 0x00007610ff277816 */ /* 0x000fe40000000027 */
[----:B------:R-:W-:Y:S01]  /*104c0*/  LOP3.LUT R18, R18, 0x72, RZ, 0xfc, !PT ;  /* 0x0000007212127812 */ /* 0x000fe200078efcff */
[----:B------:R-:W3:Y:S04]  /*104d0*/  @!P6 LDG.E.U16 R9, desc[UR22][R46.64] ;  /* 0x000000162e09e981 */ /* 0x000ee8000c1e1500 */
[----:B------:R-:W3:Y:S01]  /*104e0*/  @!P4 LDG.E.U16 R39, desc[UR22][R48.64] ;  /* 0x000000163027c981 */ /* 0x000ee2000c1e1500 */
[----:B------:R-:W-:-:S03]  /*104f0*/  ISETP.GE.AND P6, PT, R18, UR8, PT ;  /* 0x0000000812007c0c */ /* 0x000fc6000bfc6270 */
[----:B------:R-:W3:Y:S04]  /*10500*/  LDL.64 R46, [R1+0x10] ;  /* 0x00001000012e7983 */ /* 0x000ee80000100a00 */
[----:B------:R-:W3:Y:S01]  /*10510*/  LDL.LU.64 R48, [R1+0x9c8] ;  /* 0x0009c80001307983 */ /* 0x000ee20000300a00 */
[----:B0-----:R-:W-:-:S06]  /*10520*/  PRMT R24, RZ, 0x7610, R24 ;  /* 0x00007610ff187816 */ /* 0x001fcc0000000018 */
[----:B------:R0:W4:Y:S01]  /*10530*/  @!P5 LDG.E.U16 R24, desc[UR22][R40.64] ;  /* 0x000000162818d981 */ /* 0x000122000c1e1500 */
[----:B------:R-:W-:Y:S01]  /*10540*/  PRMT R25, RZ, 0x7610, R25 ;  /* 0x00007610ff197816 */ /* 0x000fe20000000019 */
[----:B--2---:R-:W-:Y:S01]  /*10550*/  IMAD.WIDE R16, R53, 0x2, R16 ;  /* 0x0000000235107825 */ /* 0x004fe200078e0210 */
[----:B------:R-:W-:Y:S02]  /*10560*/  PRMT R11, RZ, 0x7610, R11 ;  /* 0x00007610ff0b7816 */ /* 0x000fe4000000000b */
[----:B------:R-:W-:Y:S02]  /*10570*/  PRMT R10, RZ, 0x7610, R10 ;  /* 0x00007610ff0a7816 */ /* 0x000fe4000000000a */
[----:B------:R-:W2:Y:S04]  /*10580*/  @!P6 LDG.E.U16 R25, desc[UR22][R50.64] ;  /* 0x000000163219e981 */ /* 0x000ea8000c1e1500 */
[----:B------:R-:W0:Y:S04]  /*10590*/  LDL.LU.64 R40, [R1+0x9c0] ;  /* 0x0009c00001287983 */ /* 0x000e280000300a00 */
[----:B------:R1:W-:Y:S04]  /*105a0*/  STL.64 [R1+0x28], R16 ;  /* 0x0000281001007387 */ /* 0x0003e80000100a00 */
[----:B------:R-:W2:Y:S04]  /*105b0*/  LDL.LU.64 R50, [R1+0x9b8] ;  /* 0x0009b80001327983 */ /* 0x000ea80000300a00 */
[----:B------:R-:W4:Y:S04]  /*105c0*/  @!P3 LDG.E.U16 R11, desc[UR22][R44.64] ;  /* 0x000000162c0bb981 */ /* 0x000f28000c1e1500 */
[----:B------:R-:W4:Y:S04]  /*105d0*/  LDL.LU.64 R32, [R1+0x1b8] ;  /* 0x0001b80001207983 */ /* 0x000f280000300a00 */
[----:B------:R-:W4:Y:S04]  /*105e0*/  @!P2 LDG.E.U16 R10, desc[UR22][R30.64] ;  /* 0x000000161e0aa981 */ /* 0x000f28000c1e1500 */
[----:B------:R-:W4:Y:S04]  /*105f0*/  LDL.LU.64 R44, [R1+0xf0] ;  /* 0x0000f000012c7983 */ /* 0x000f280000300a00 */
[----:B------:R-:W4:Y:S01]  /*10600*/  LDL.LU.64 R30, [R1+0x1b0] ;  /* 0x0001b000011e7983 */ /* 0x000f220000300a00 */
        /* <DEDUP_REMOVED lines=13> */
[----:B------:R-:W-:Y:S01]  /*106e0*/  SGXT.U32 R13, R13, 0x1 ;  /* 0x000000010d0d781a */ /* 0x000fe20000000000 */
[----:B---3--:R-:W-:-:S03]  /*106f0*/  IMAD.WIDE R14, R53, 0x2, R14 ;  /* 0x00000002350e7825 */ /* 0x008fc600078e020e */
[----:B------:R-:W-:Y:S02]  /*10700*/  LOP3.LUT R13, R13, 0x7c, RZ, 0xfc, !PT ;  /* 0x0000007c0d0d7812 */ /* 0x000fe400078efcff */
[----:B------:R-:W-:Y:S02]  /*10710*/  PRMT R26, RZ, 0x7610, R26 ;  /* 0x00007610ff1a7816 */ /* 0x000fe4000000001a */
[----:B------:R-:W-:Y:S01]  /*10720*/  ISETP.GE.AND P5, PT, R13, UR8, PT ;  /* 0x000000080d007c0c */ /* 0x000fe2000bfa6270 */
[----:B------:R-:W-:Y:S01]  /*10730*/  STL.64 [R1+0xb8], R14 ;  /* 0x0000b80e01007387 */ /* 0x000fe20000100a00 */
[----:B------:R-:W-:-:S03]  /*10740*/  LEA.HI R13, R28, 0x2e, RZ, 0x1a ;  /* 0x0000002e1c0d7811 */ /* 0x000fc600078fd0ff */
[----:B------:R-:W-:Y:S01]  /*10750*/  STL [R1+0x570], R48 ;  /* 0x0005703001007387 */ /* 0x000fe20000100800 */
[----:B------:R-:W-:-:S03]  /*10760*/  PRMT R42, RZ, 0x7610, R42 ;  /* 0x00007610ff2a7816 */ /* 0x000fc6000000002a */
[----:B------:R-:W-:Y:S04]  /*10770*/  STL [R1+0x56c], R49 ;  /* 0x00056c3101007387 */ /* 0x000fe80000100800 */
[----:B------:R-:W-:Y:S04]  /*10780*/  STL.64 [R1+0x668], R48 ;  /* 0x0006683001007387 */ /* 0x000fe80000100a00 */
[----:B------:R-:W3:Y:S01]  /*10790*/  @!P2 LDG.E.U16 R26, desc[UR22][R48.64] ;  /* 0x00000016301aa981 */ /* 0x000ee2000c1e1500 */
[----:B------:R-:W-:-:S03]  /*107a0*/  ISETP.GE.AND P2, PT, R13, UR8, PT ;  /* 0x000000080d007c0c */ /* 0x000fc6000bf46270 */
[----:B------:R-:W3:Y:S01]  /*107b0*/  LDL.LU.64 R18, [R1+0x1a8] ;  /* 0x0001a80001127983 */ /* 0x000ee20000300a00 */
[----:B0-----:R-:W-:-:S06]  /*107c0*/  PRMT R40, RZ, 0x7610, R40 ;  /* 0x00007610ff287816 */ /* 0x001fcc0000000028 */
[----:B------:R1:W3:Y:S01]  /*107d0*/  @!P3 LDG.E.U16 R40, desc[UR22][R16.64] ;  /* 0x000000161028b981 */ /* 0x0002e2000c1e1500 */
[----:B------:R-:W-:-:S03]  /*107e0*/  PRMT R41, RZ, 0x7610, R41 ;  /* 0x00007610ff297816 */ /* 0x000fc60000000029 */
[----:B--2---:R0:W2:Y:S04]  /*107f0*/  @!P5 LDG.E.U16 R42, desc[UR22][R50.64] ;  /* 0x00000016322ad981 */ /* 0x0040a8000c1e1500 */
[----:B------:R-:W2:Y:S01]  /*10800*/  @!P4 LDG.E.U16 R41, desc[UR22][R46.64] ;  /* 0x000000162e29c981 */ /* 0x000ea2000c1e1500 */
[----:B-1----:R-:W-:-:S04]  /*10810*/  SHF.R.U32.HI R17, RZ, 0x6, R28 ;  /* 0x00000006ff117819 */ /* 0x002fc8000001161c */
[----:B------:R-:W-:Y:S02]  /*10820*/  SGXT.U32 R17, R17, 0x1 ;  /* 0x000000011111781a */ /* 0x000fe40000000000 */
[----:B------:R-:W-:Y:S02]  /*10830*/  LEA.HI R16, R28, 0x3e, RZ, 0x1a ;  /* 0x0000003e1c107811 */ /* 0x000fe400078fd0ff */
[----:B------:R-:W-:Y:S01]  /*10840*/  LOP3.LUT R17, R17, 0x36, RZ, 0xfc, !PT ;  /* 0x0000003611117812 */ /* 0x000fe200078efcff */
[----:B----4-:R-:W-:Y:S01]  /*10850*/  IMAD.WIDE R44, R53, 0x2, R44 ;  /* 0x00000002352c7825 */ /* 0x010fe200078e022c */
[----:B------:R-:W-:-:S03]  /*10860*/  ISETP.GE.AND P4, PT, R16, UR8, PT ;  /* 0x0000000810007c0c */ /* 0x000fc6000bf86270 */
[----:B------:R-:W-:Y:S01]  /*10870*/  IMAD.WIDE R30, R53, 0x2, R30 ;  /* 0x00000002351e7825 */ /* 0x000fe200078e021e */
[----:B------:R-:W-:Y:S02]  /*10880*/  ISETP.GE.AND P3, PT, R17, UR8, PT ;  /* 0x0000000811007c0c */ /* 0x000fe4000bf66270 */
[----:B------:R-:W4:Y:S01]  /*10890*/  LDL.LU.64 R16, [R1+0x1a0] ;  /* 0x0001a00001107983 */ /* 0x000f220000300a00 */
[----:B------:R-:W-:-:S03]  /*108a0*/  IMAD.WIDE R32, R53, 0x2, R32 ;  /* 0x0000000235207825 */ /* 0x000fc600078e0220 */
[----:B------:R-:W-:Y:S04]  /*108b0*/  STL.64 [R1+0x1b0], R30 ;  /* 0x0001b01e01007387 */ /* 0x000fe80000100a00 */
[----:B------:R-:W-:Y:S04]  /*108c0*/  STL.64 [R1+0xf0], R44 ;  /* 0x0000f02c01007387 */ /* 0x000fe80000100a00 */
[----:B------:R-:W-:Y:S04]  /*108d0*/  STL.64 [R1+0x1b8], R32 ;  /* 0x0001b82001007387 */ /* 0x000fe80000100a00 */
[----:B------:R-:W-:Y:S04]  /*108e0*/  STL [R1+0x578], R50 ;  /* 0x0005783201007387 */ /* 0x000fe80000100800 */
[----:B------:R-:W-:Y:S04]  /*108f0*/  STL [R1+0x574], R51 ;  /* 0x0005743301007387 */ /* 0x000fe80000100800 */
[----:B------:R0:W-:Y:S02]  /*10900*/  STL.64 [R1+0x650], R50 ;  /* 0x0006503201007387 */ /* 0x0001e40000100a00 */
[----:B0-----:R-:W-:-:S06]  /*10910*/  PRMT R50, RZ, 0x7610, R50 ;  /* 0x00007610ff327816 */ /* 0x001fcc0000000032 */
[----:B------:R0:W2:Y:S04]  /*10920*/  @!P2 LDG.E.U16 R50, desc[UR22][R32.64] ;  /* 0x000000162032a981 */ /* 0x0000a8000c1e1500 */
[----:B------:R-:W0:Y:S01]  /*10930*/  LDL.LU.64 R32, [R1+0x78] ;  /* 0x0000780001207983 */ /* 0x000e220000300a00 */
[----:B------:R-:W1:Y:S01]  /*10940*/  S2R R43, SR_TID.X ;  /* 0x00000000002b7919 */ /* 0x000e620000002100 */
[----:B------:R-:W-:-:S04]  /*10950*/  SHF.R.U32.HI R13, RZ, 0x6, R28 ;  /* 0x00000006ff0d7819 */ /* 0x000fc8000001161c */
[----:B------:R-:W-:Y:S02]  /*10960*/  SGXT.U32 R13, R13, 0x1 ;  /* 0x000000010d0d781a */ /* 0x000fe40000000000 */
[----:B------:R-:W-:Y:S02]  /*10970*/  PRMT R49, RZ, 0x7610, R49 ;  /* 0x00007610ff317816 */ /* 0x000fe40000000031 */
[----:B------:R-:W-:-:S04]  /*10980*/  LOP3.LUT R13, R13, 0x46, RZ, 0xfc, !PT ;  /* 0x000000460d0d7812 */ /* 0x000fc800078efcff */
[----:B------:R-:W-:Y:S01]  /*10990*/  ISETP.GE.AND P6, PT, R13, UR8, PT ;  /* 0x000000080d007c0c */ /* 0x000fe2000bfc6270 */
[----:B------:R-:W2:Y:S01]  /*109a0*/  @!P4 LDG.E.U16 R49, desc[UR22][R30.64] ;  /* 0x000000161e31c981 */ /* 0x000ea2000c1e1500 */
[----:B------:R-:W-:Y:S02]  /*109b0*/  LEA.HI R13, R28, 0x4e, RZ, 0x1a ;  /* 0x0000004e1c0d7811 */ /* 0x000fe400078fd0ff */
[----:B------:R-:W-:Y:S01]  /*109c0*/  PRMT R12, RZ, 0x7610, R12 ;  /* 0x00007610ff0c7816 */ /* 0x000fe2000000000c */
[----:B---3--:R-:W-:Y:S01]  /*109d0*/  IMAD.WIDE R18, R53, 0x2, R18 ;  /* 0x0000000235127825 */ /* 0x008fe200078e0212 */
[----:B------:R-:W-:Y:S01]  /*109e0*/  ISETP.GE.AND P4, PT, R13, UR8, PT ;  /* 0x000000080d007c0c */ /* 0x000fe2000bf86270 */
[----:B------:R-:W3:Y:S01]  /*109f0*/  LDL.LU R28, [R1+0x420] ;  /* 0x00042000011c7983 */ /* 0x000ee20000300800 */
[----:B------:R-:W-:Y:S02]  /*10a00*/  PRMT R51, RZ, 0x7610, R51 ;  /* 0x00007610ff337816 */ /* 0x000fe40000000033 */
[----:B------:R-:W-:Y:S01]  /*10a10*/  PRMT R27, RZ, 0x7610, R27 ;  /* 0x00007610ff1b7816 */ /* 0x000fe2000000001b */
[----:B------:R-:W2:Y:S04]  /*10a20*/  LDL.LU R48, [R1+0x410] ;  /* 0x0004100001307983 */ /* 0x000ea80000300800 */
[----:B------:R0:W2:Y:S01]  /*10a30*/  @!P3 LDG.E.U16 R51, desc[UR22][R44.64] ;  /* 0x000000162c33b981 */ /* 0x0000a2000c1e1500 */
[----:B-1----:R-:W-:-:S03]  /*10a40*/  SHF.R.U32.HI R13, RZ, 0x6, R43 ;  /* 0x00000006ff0d7819 */ /* 0x002fc6000001162b */
[----:B------:R-:W2:Y:S01]  /*10a50*/  @!P4 LDG.E.U16 R12, desc[UR22][R18.64] ;  /* 0x00000016120cc981 */ /* 0x000ea2000c1e1500 */
[----:B------:R-:W-:-:S04]  /*10a60*/  SGXT.U32 R13, R13, 0x1 ;  /* 0x000000010d0d781a */ /* 0x000fc80000000000 */
[----:B------:R-:W-:Y:S02]  /*10a70*/  LOP3.LUT R13, R13, 0x56, RZ, 0xfc, !PT ;  /* 0x000000560d0d7812 */ /* 0x000fe400078efcff */
[----:B------:R-:W-:Y:S02]  /*10a80*/  LEA.HI R43, R43, 0x5e, RZ, 0x1a ;  /* 0x0000005e2b2b7811 */ /* 0x000fe400078fd0ff */
[----:B------:R-:W-:Y:S02]  /*10a90*/  ISETP.GE.AND P5, PT, R13, UR8, PT ;  /* 0x000000080d007c0c */ /* 0x000fe4000bfa6270 */
[----:B------:R-:W-:Y:S02]  /*10aa0*/  ISETP.GE.AND P3, PT, R43, UR8, PT ;  /* 0x000000082b007c0c */ /* 0x000fe4000bf66270 */
[----:B------:R-:W-:Y:S02]  /*10ab0*/  PRMT R29, RZ, 0x7610, R29 ;  /* 0x00007610ff1d7816 */ /* 0x000fe4000000001d */
[----:B------:R-:W-:-:S06]  /*10ac0*/  PRMT R2, RZ, 0x7610, R2 ;  /* 0x00007610ff027816 */ /* 0x000fcc0000000002 */
[----:B------:R1:W2:Y:S04]  /*10ad0*/  @!P6 LDG.E.U16 R2, desc[UR22][R14.64] ;  /* 0x000000160e02e981 */ /* 0x0002a8000c1e1500 */
[----:B------:R-:W1:Y:S04]  /*10ae0*/  LDL.LU.64 R14, [R1+0x8] ;  /* 0x00000800010e7983 */ /* 0x000e680000300a00 */
[----:B------:R-:W3:Y:S04]  /*10af0*/  LDL.LU.64 R44, [R1+0xa0] ;  /* 0x0000a000012c7983 */ /* 0x000ee80000300a00 */
[----:B------:R-:W3:Y:S04]  /*10b00*/  LDL.LU.64 R30, [R1+0x190] ;  /* 0x00019000011e7983 */ /* 0x000ee80000300a00 */
[----:B------:R0:W-:Y:S04]  /*10b10*/  STL.64 [R1+0x1a8], R18 ;  /* 0x0001a81201007387 */ /* 0x0001e80000100a00 */
[----:B------:R-:W3:Y:S01]  /*10b20*/  LDL.LU.64 R46, [R1+0x40] ;  /* 0x00004000012e7983 */ /* 0x000ee20000300a00 */
[----:B----4-:R-:W-:-:S04]  /*10b30*/  IMAD.WIDE R16, R53, 0x2, R16 ;  /* 0x0000000235107825 */ /* 0x010fc800078e0210 */
[----:B0-----:R-:W-:Y:S01]  /*10b40*/  IMAD.WIDE R32, R53, 0x2, R32 ;  /* 0x0000000235207825 */ /* 0x001fe200078e0220 */
[----:B------:R-:W4:Y:S04]  /*10b50*/  @!P3 LDG.E.U16 R29, desc[UR22][R16.64] ;  /* 0x00000016101db981 */ /* 0x000f28000c1e1500 */
[----:B------:R-:W4:Y:S01]  /*10b60*/  @!P5 LDG.E.U16 R27, desc[UR22][R32.64] ;  /* 0x00000016201bd981 */ /* 0x000f22000c1e1500 */
[----:B------:R-:W0:Y:S01]  /*10b70*/  S2R R13, SR_TID.X ;  /* 0x00000000000d7919 */ /* 0x000e220000002100 */
[----:B------:R-:W1:Y:S02]  /*10b80*/  S2R R43, SR_TID.X ;  /* 0x00000000002b7919 */ /* 0x000e640000002100 */
[----:B------:R-:W4:Y:S01]  /*10b90*/  LDL.LU.64 R18, [R1+0x9b0] ;  /* 0x0009b00001127983 */ /* 0x000f220000300a00 */
[----:B0-----:R-:W-:-:S04]  /*10ba0*/  SHF.R.U32.HI R13, RZ, 0x6, R13 ;  /* 0x00000006ff0d7819 */ /* 0x001fc8000001160d */
[----:B------:R-:W-:-:S04]  /*10bb0*/  SGXT.U32 R13, R13, 0x1 ;  /* 0x000000010d0d781a */ /* 0x000fc80000000000 */
[----:B------:R-:W-:-:S04]  /*10bc0*/  LOP3.LUT R13, R13, 0x66, RZ, 0xfc, !PT ;  /* 0x000000660d0d7812 */ /* 0x000fc800078efcff */
[----:B------:R-:W-:Y:S02]  /*10bd0*/  ISETP.GE.AND P2, PT, R13, UR8, PT ;  /* 0x000000080d007c0c */ /* 0x000fe4000bf46270 */
[----:B------:R-:W0:Y:S01]  /*10be0*/  S2R R13, SR_TID.X ;  /* 0x00000000000d7919 */ /* 0x000e220000002100 */
[----:B------:R-:W-:Y:S04]  /*10bf0*/  STL.64 [R1+0x1a0], R16 ;  /* 0x0001a01001007387 */ /* 0x000fe80000100a00 */
[----:B------:R-:W-:Y:S04]  /*10c00*/  STL.64 [R1+0x78], R32 ;  /* 0x0000782001007387 */ /* 0x000fe80000100a00 */
[----:B--2---:R1:W-:Y:S02]  /*10c10*/  STL [R1+0x45c], R12 ;  /* 0x00045c0c01007387 */ /* 0x0043e40000100800 */
[----:B-1----:R-:W-:-:S02]  /*10c20*/  LEA.HI R12, R43, 0x6e, RZ, 0x1a ;  /* 0x0000006e2b0c7811 */ /* 0x002fc400078fd0ff */
[----:B0-----:R-:W-:-:S04]  /*10c30*/  SHF.R.U32.HI R43, RZ, 0x6, R13 ;  /* 0x00000006ff2b7819 */ /* 0x001fc8000001160d */
[----:B------:R-:W-:Y:S02]  /*10c40*/  SGXT.U32 R43, R43, 0x1 ;  /* 0x000000012b2b781a */ /* 0x000fe40000000000 */
[----:B------:R-:W-:Y:S02]  /*10c50*/  ISETP.GE.AND P4, PT, R12, UR8, PT ;  /* 0x000000080c007c0c */ /* 0x000fe4000bf86270 */
[----:B------:R-:W-:Y:S01]  /*10c60*/  LOP3.LUT R43, R43, 0x76, RZ, 0xfc, !PT ;  /* 0x000000762b2b7812 */ /* 0x000fe200078efcff */
[----:B------:R-:W2:Y:S01]  /*10c70*/  LDL.LU R12, [R1+0x9a8] ;  /* 0x0009a800010c7983 */ /* 0x000ea20000300800 */
[----:B------:R-:W-:-:S03]  /*10c80*/  LEA.HI R13, R13, 0x7e, RZ, 0x1a ;  /* 0x0000007e0d0d7811 */ /* 0x000fc600078fd0ff */
[----:B------:R-:W2:Y:S01]  /*10c90*/  LDL.LU.64 R32, [R1+0x9a0] ;  /* 0x0009a00001207983 */ /* 0x000ea20000300a00 */
[----:B------:R-:W-:Y:S02]  /*10ca0*/  ISETP.GE.AND P5, PT, R43, UR8, PT ;  /* 0x000000082b007c0c */ /* 0x000fe4000bfa6270 */
[----:B------:R-:W-:Y:S01]  /*10cb0*/  ISETP.GE.AND P3, PT, R13, UR8, PT ;  /* 0x000000080d007c0c */ /* 0x000fe2000bf66270 */
[----:B---3--:R-:W-:-:S04]  /*10cc0*/  IMAD.WIDE R44, R53, 0x2, R44 ;  /* 0x00000002352c7825 */ /* 0x008fc800078e022c */
[----:B------:R-:W-:-:S04]  /*10cd0*/  IMAD.WIDE R14, R53, 0x2, R14 ;  /* 0x00000002350e7825 */ /* 0x000fc800078e020e */
[----:B------:R-:W-:-:S04]  /*10ce0*/  IMAD.WIDE R30, R53, 0x2, R30 ;  /* 0x00000002351e7825 */ /* 0x000fc800078e021e */
[----:B------:R-:W-:Y:S01]  /*10cf0*/  IMAD.WIDE R46, R53, 0x2, R46 ;  /* 0x00000002352e7825 */ /* 0x000fe200078e022e */
[----:B----4-:R0:W-:Y:S04]  /*10d00*/  STL [R1+0x458], R27 ;  /* 0x0004581b01007387 */ /* 0x0101e80000100800 */
[----:B0-----:R-:W3:Y:S04]  /*10d10*/  LDL.LU R27, [R1+0x99c] ;  /* 0x00099c00011b7983 */ /* 0x001ee80000300800 */
[----:B------:R-:W4:Y:S04]  /*10d20*/  LDL.LU R43, [R1+0x998] ;  /* 0x00099800012b7983 */ /* 0x000f280000300800 */
[----:B------:R-:W2:Y:S04]  /*10d30*/  LDL.LU.64 R16, [R1+0x990] ;  /* 0x0009900001107983 */ /* 0x000ea80000300a00 */
[----:B------:R0:W-:Y:S04]  /*10d40*/  STL [R1+0x454], R29 ;  /* 0x0004541d01007387 */ /* 0x0001e80000100800 */
[----:B0-----:R-:W2:Y:S04]  /*10d50*/  LDL.LU R29, [R1+0x988] ;  /* 0x00098800011d7983 */ /* 0x001ea80000300800 */
[----:B------:R-:W3:Y:S04]  /*10d60*/  LDL.LU R13, [R1+0x984] ;  /* 0x00098400010d7983 */ /* 0x000ee80000300800 */
[----:B------:R-:W3:Y:S01]  /*10d70*/  LDL.LU R53, [R1+0x980] ;  /* 0x0009800001357983 */ /* 0x000ee20000300800 */
[----:B----4-:R-:W-:-:S06]  /*10d80*/  PRMT R43, RZ, 0x7610, R43 ;  /* 0x00007610ff2b7816 */ /* 0x010fcc000000002b */
[----:B------:R-:W4:Y:S01]  /*10d90*/  @!P2 LDG.E.U16 R43, desc[UR22][R46.64] ;  /* 0x000000162e2ba981 */ /* 0x000f22000c1e1500 */
[----:B--2---:R-:W-:Y:S02]  /*10da0*/  PRMT R29, RZ, 0x7610, R29 ;  /* 0x00007610ff1d7816 */ /* 0x004fe4000000001d */
[----:B---3--:R-:W-:-:S04]  /*10db0*/  PRMT R13, RZ, 0x7610, R13 ;  /* 0x00007610ff0d7816 */ /* 0x008fc8000000000d */
[----:B------:R-:W2:Y:S01]  /*10dc0*/  @!P4 LDG.E.U16 R29, desc[UR22][R30.64] ;  /* 0x000000161e1dc981 */ /* 0x000ea2000c1e1500 */
[----:B------:R-:W-:-:S03]  /*10dd0*/  PRMT R53, RZ, 0x7610, R53 ;  /* 0x00007610ff357816 */ /* 0x000fc60000000035 */
[----:B------:R-:W3:Y:S04]  /*10de0*/  @!P5 LDG.E.U16 R13, desc[UR22][R14.64] ;  /* 0x000000160e0dd981 */ /* 0x000ee8000c1e1500 */
[----:B------:R-:W3:Y:S04]  /*10df0*/  @!P3 LDG.E.U16 R53, desc[UR22][R44.64] ;  /* 0x000000162c35b981 */ /* 0x000ee8000c1e1500 */
[----:B------:R-:W-:Y:S04]  /*10e00*/  STL.64 [R1+0xa0], R44 ;  /* 0x0000a02c01007387 */ /* 0x000fe80000100a00 */
[----:B------:R-:W-:Y:S04]  /*10e10*/  STL.64 [R1+0x8], R14 ;  /* 0x0000080e01007387 */ /* 0x000fe80000100a00 */
[----:B------:R-:W-:Y:S04]  /*10e20*/  STL.64 [R1+0x190], R30 ;  /* 0x0001901e01007387 */ /* 0x000fe80000100a00 */
[----:B------:R0:W-:Y:S04]  /*10e30*/  STL.64 [R1+0x40], R46 ;  /* 0x0000402e01007387 */ /* 0x0001e80000100a00 */
[----:B0-----:R-:W3:Y:S01]  /*10e40*/  LDL.LU.64 R46, [R1+0x978] ;  /* 0x00097800012e7983 */ /* 0x001ee20000300a00 */
[----:B------:R-:W-:Y:S06]  /*10e50*/  BAR.SYNC.DEFER_BLOCKING 0x0 ;  /* 0x0000000000007b1d */ /* 0x000fec0000010000 */
[----:B----4-:R0:W-:Y:S04]  /*10e60*/  STL [R1+0x450], R43 ;  /* 0x0004502b01007387 */ /* 0x0101e80000100800 */
[----:B0-----:R-:W4:Y:S04]  /*10e70*/  LDL.LU R43, [R1+0x970] ;  /* 0x00097000012b7983 */ /* 0x001f280000300800 */
[----:B------:R-:W4:Y:S04]  /*10e80*/  LDL.LU.64 R30, [R1+0x968] ;  /* 0x00096800011e7983 */ /* 0x000f280000300a00 */
[----:B--2---:R0:W-:Y:S04]  /*10e90*/  STL [R1+0x44c], R29 ;  /* 0x00044c1d01007387 */ /* 0x0041e80000100800 */
[----:B0-----:R-:W2:Y:S04]  /*10ea0*/  LDL.LU R29, [R1+0x960] ;  /* 0x00096000011d7983 */ /* 0x001ea80000300800 */
[----:B------:R-:W2:Y:S04]  /*10eb0*/  LDL.LU.64 R14, [R1+0x958] ;  /* 0x00095800010e7983 */ /* 0x000ea80000300a00 */
[----:B---3--:R0:W-:Y:S04]  /*10ec0*/  STL [R1+0x448], R13 ;  /* 0x0004480d01007387 */ /* 0x0081e80000100800 */
[----:B0-----:R-:W3:Y:S04]  /*10ed0*/  LDL.LU R13, [R1+0x950] ;  /* 0x00095000010d7983 */ /* 0x001ee80000300800 */
[----:B------:R-:W2:Y:S04]  /*10ee0*/  LDL.LU.64 R44, [R1+0x948] ;  /* 0x00094800012c7983 */ /* 0x000ea80000300a00 */
[----:B------:R0:W-:Y:S04]  /*10ef0*/  STL [R1+0x444], R53 ;  /* 0x0004443501007387 */ /* 0x0001e80000100800 */
[----:B0-----:R-:W2:Y:S04]  /*10f00*/  LDL.LU R53, [R1+0x944] ;  /* 0x0009440001357983 */ /* 0x001ea80000300800 */
[----:B--2---:R0:W-:Y:S04]  /*10f10*/  STS.U16 [R53+UR11+0x8000], R28 ;  /* 0x0080001c35007988 */ /* 0x0041e8000800040b */
[----:B---3--:R1:W-:Y:S04]  /*10f20*/  STS.U16 [R53+UR11+0x8800], R13 ;  /* 0x0088000d35007988 */ /* 0x0083e8000800040b */
[----:B----4-:R2:W-:Y:S04]  /*10f30*/  STS.U16 [R53+UR11+0x8c00], R43 ;  /* 0x008c002b35007988 */ /* 0x0105e8000800040b */
[----:B0-----:R-:W3:Y:S04]  /*10f40*/  LDL.LU R28, [R1+0x940] ;  /* 0x00094000011c7983 */ /* 0x001ee80000300800 */
[----:B-1----:R-:W4:Y:S04]  /*10f50*/  LDL.LU R13, [R1+0x93c] ;  /* 0x00093c00010d7983 */ /* 0x002f280000300800 */
[----:B--2---:R-:W2:Y:S04]  /*10f60*/  LDL.LU R43, [R1+0x938] ;  /* 0x00093800012b7983 */ /* 0x004ea80000300800 */
[----:B------:R0:W-:Y:S04]  /*10f70*/  STS.U16 [R53+UR11+0x9000], R27 ;  /* 0x0090001b35007988 */ /* 0x0001e8000800040b */
[----:B------:R1:W-:Y:S04]  /*10f80*/  STS.U16 [R53+UR11+0x9400], R12 ;  /* 0x0094000c35007988 */ /* 0x0003e8000800040b */
[----:B0-----:R-:W2:Y:S04]  /*10f90*/  LDL.LU R27, [R1+0x934] ;  /* 0x00093400011b7983 */ /* 0x001ea80000300800 */
[----:B-1----:R-:W2:Y:S04]  /*10fa0*/  LDL.LU R12, [R1+0x930] ;  /* 0x00093000010c7983 */ /* 0x002ea80000300800 */
[----:B------:R0:W-:Y:S04]  /*10fb0*/  STS.U16 [R53+UR11+0x9800], R52 ;  /* 0x0098003435007988 */ /* 0x0001e8000800040b */
[----:B0-----:R-:W3:Y:S04]  /*10fc0*/  LDL.LU R52, [R1+0x92c] ;  /* 0x00092c0001347983 */ /* 0x001ee80000300800 */
[----:B------:R0:W-:Y:S04]  /*10fd0*/  STS.U16 [R53+UR11+0x8400], R48 ;  /* 0x0084003035007988 */ /* 0x0001e8000800040b */
[----:B------:R1:W-:Y:S01]  /*10fe0*/  STS.U16 [R53+UR11+0x9c00], R4 ;  /* 0x009c000435007988 */ /* 0x0003e2000800040b */
[----:B0-----:R-:W-:-:S03]  /*10ff0*/  LOP3.LUT R48, R53, 0x20, RZ, 0x3c, !PT ;  /* 0x0000002035307812 */ /* 0x001fc600078e3cff */
[----:B------:R0:W-:Y:S04]  /*11000*/  STS.U16 [R53+UR11+0xa000], R5 ;  /* 0x00a0000535007988 */ /* 0x0001e8000800040b */
[----:B------:R0:W-:Y:S04]  /*11010*/  STS.U16 [R53+UR11+0xa400], R0 ;  /* 0x00a4000035007988 */ /* 0x0001e8000800040b */
[----:B------:R0:W-:Y:S04]  /*11020*/  STS.U16 [R53+UR11+0xa800], R6 ;  /* 0x00a8000635007988 */ /* 0x0001e8000800040b */
[----:B------:R0:W-:Y:S04]  /*11030*/  STS.U16 [R53+UR11+0xac00], R7 ;  /* 0x00ac000735007988 */ /* 0x0001e8000800040b */
[----:B------:R0:W-:Y:S04]  /*11040*/  STS.U16 [R53+UR11+0xb000], R8 ;  /* 0x00b0000835007988 */ /* 0x0001e8000800040b */
[----:B------:R0:W-:Y:S04]  /*11050*/  STS.U16 [R53+UR11+0xb400], R9 ;  /* 0x00b4000935007988 */ /* 0x0001e8000800040b */
[----:B------:R0:W-:Y:S04]  /*11060*/  STS.U16 [R53+UR11+0xb800], R10 ;  /* 0x00b8000a35007988 */ /* 0x0001e8000800040b */
[----:B------:R0:W-:Y:S04]  /*11070*/  STS.U16 [R53+UR11+0xbc00], R11 ;  /* 0x00bc000b35007988 */ /* 0x0001e8000800040b */
[----:B-1----:R-:W3:Y:S04]  /*11080*/  LDL.LU R4, [R1+0x928] ;  /* 0x0009280001047983 */ /* 0x002ee80000300800 */
[----:B0-----:R-:W3:Y:S04]  /*11090*/  LDL.LU R5, [R1+0x924] ;  /* 0x0009240001057983 */ /* 0x001ee80000300800 */
[----:B------:R-:W3:Y:S04]  /*110a0*/  LDL.LU R0, [R1+0x920] ;  /* 0x0009200001007983 */ /* 0x000ee80000300800 */
[----:B------:R-:W3:Y:S04]  /*110b0*/  LDL.LU R6, [R1+0x91c] ;  /* 0x00091c0001067983 */ /* 0x000ee80000300800 */
[----:B------:R-:W3:Y:S04]  /*110c0*/  LDL.LU R7, [R1+0x918] ;  /* 0x0009180001077983 */ /* 0x000ee80000300800 */
[----:B------:R-:W3:Y:S04]  /*110d0*/  LDL.LU R8, [R1+0x914] ;  /* 0x0009140001087983 */ /* 0x000ee80000300800 */
[----:B------:R-:W3:Y:S04]  /*110e0*/  LDL.LU R9, [R1+0x910] ;  /* 0x0009100001097983 */ /* 0x000ee80000300800 */
[----:B------:R-:W3:Y:S04]  /*110f0*/  LDL.LU R10, [R1+0x90c] ;  /* 0x00090c00010a7983 */ /* 0x000ee80000300800 */
[----:B------:R-:W3:Y:S04]  /*11100*/  LDL.LU R11, [R1+0x908] ;  /* 0x00090800010b7983 */ /* 0x000ee80000300800 */
[----:B------:R-:W-:Y:S04]  /*11110*/  STL [R1+0x57c], R53 ;  /* 0x00057c3501007387 */ /* 0x000fe80000100800 */
[----:B--2---:R-:W-:Y:S04]  /*11120*/  STS.U16 [R48+UR11+0x8100], R12 ;  /* 0x0081000c30007988 */ /* 0x004fe8000800040b */
[----:B----4-:R-:W-:Y:S04]  /*11130*/  STS.U16 [R48+UR11+0x8500], R13 ;  /* 0x0085000d30007988 */ /* 0x010fe8000800040b */
[----:B------:R-:W-:Y:S04]  /*11140*/  STS.U16 [R48+UR11+0x8900], R14 ;  /* 0x0089000e30007988 */ /* 0x000fe8000800040b */
[----:B------:R-:W-:Y:S04]  /*11150*/  STS.U16 [R48+UR11+0x8d00], R15 ;  /* 0x008d000f30007988 */ /* 0x000fe8000800040b */
[----:B------:R-:W-:Y:S04]  /*11160*/  STS.U16 [R48+UR11+0x9100], R16 ;  /* 0x0091001030007988 */ /* 0x000fe8000800040b */
[----:B------:R-:W-:Y:S04]  /*11170*/  STS.U16 [R48+UR11+0x9500], R17 ;  /* 0x0095001130007988 */ /* 0x000fe8000800040b */
[----:B------:R-:W-:Y:S04]  /*11180*/  STS.U16 [R48+UR11+0x9900], R18 ;  /* 0x0099001230007988 */ /* 0x000fe8000800040b */
[----:B------:R-:W-:Y:S04]  /*11190*/  STS.U16 [R48+UR11+0x9d00], R19 ;  /* 0x009d001330007988 */ /* 0x000fe8000800040b */
[----:B------:R-:W-:Y:S04]  /*111a0*/  STS.U16 [R48+UR11+0xa100], R20 ;  /* 0x00a1001430007988 */ /* 0x000fe8000800040b */
[----:B------:R0:W-:Y:S02]  /*111b0*/  STS.U16 [R48+UR11+0xa500], R3 ;  /* 0x00a5000330007988 */ /* 0x0001e4000800040b */
[----:B0-----:R-:W0:Y:S02]  /*111c0*/  S2R R3, SR_TID.X ;  /* 0x0000000000037919 */ /* 0x001e240000002100 */
[----:B---3--:R0:W-:Y:S04]  /*111d0*/  STL.64 [R1+0x658], R52 ;  /* 0x0006583401007387 */ /* 0x0081e80000100a00 */
[----:B------:R-:W2:Y:S04]  /*111e0*/  LDL.LU R12, [R1+0x904] ;  /* 0x00090400010c7983 */ /* 0x000ea80000300800 */
[----:B------:R-:W2:Y:S04]  /*111f0*/  LDL.LU R13, [R1+0x900] ;  /* 0x00090000010d7983 */ /* 0x000ea80000300800 */
[----:B------:R-:W3:Y:S04]  /*11200*/  LDL.LU R14, [R1+0x8fc] ;  /* 0x0008fc00010e7983 */ /* 0x000ee80000300800 */
[----:B------:R-:W3:Y:S04]  /*11210*/  LDL.LU R15, [R1+0x8f8] ;  /* 0x0008f800010f7983 */ /* 0x000ee80000300800 */
[----:B------:R1:W-:Y:S04]  /*11220*/  STS.U16 [R48+UR11+0xa900], R21 ;  /* 0x00a9001530007988 */ /* 0x0003e8000800040b */
[----:B------:R-:W4:Y:S01]  /*11230*/  LDL.LU R16, [R1+0x8f4] ;  /* 0x0008f40001107983 */ /* 0x000f220000300800 */
[----:B0-----:R-:W-:Y:S01]  /*11240*/  IMAD.SHL.U32 R52, R3, 0x2, RZ ;  /* 0x0000000203347824 */ /* 0x001fe200078e00ff */
[----:B------:R-:W-:-:S02]  /*11250*/  SHF.R.S32.HI R53, RZ, 0x6, R3 ;  /* 0x00000006ff357819 */ /* 0x000fc40000011403 */
[----:B------:R0:W-:Y:S02]  /*11260*/  STS.U16 [R48+UR11+0xad00], R22 ;  /* 0x00ad001630007988 */ /* 0x0001e4000800040b */
[----:B------:R-:W-:Y:S02]  /*11270*/  SGXT R53, R53, 0x1 ;  /* 0x000000013535781a */ /* 0x000fe40000000200 */
[----:B------:R-:W4:Y:S01]  /*11280*/  LDL.LU R17, [R1+0x8f0] ;  /* 0x0008f00001117983 */ /* 0x000f220000300800 */
[----:B------:R-:W-:-:S03]  /*11290*/  LOP3.LUT R52, R52, 0x7e, RZ, 0xc0, !PT ;  /* 0x0000007e34347812 */ /* 0x000fc600078ec0ff */
[----:B------:R-:W-:Y:S01]  /*112a0*/  STS.U16 [R48+UR11+0xb100], R23 ;  /* 0x00b1001730007988 */ /* 0x000fe2000800040b */
[----:B------:R-:W-:-:S03]  /*112b0*/  LOP3.LUT R52, R52, 0x90, R53, 0x78, !PT ;  /* 0x0000009034347812 */ /* 0x000fc600078e7835 */
[----:B------:R-:W4:Y:S01]  /*112c0*/  LDL.LU R18, [R1+0x8ec] ;  /* 0x0008ec0001127983 */ /* 0x000f220000300800 */
[----:B------:R-:W-:-:S03]  /*112d0*/  LOP3.LUT R52, R52, 0x40, RZ, 0x3c, !PT ;  /* 0x0000004034347812 */ /* 0x000fc600078e3cff */
[----:B------:R-:W-:Y:S04]  /*112e0*/  STS.U16 [R48+UR11+0xb500], R24 ;  /* 0x00b5001830007988 */ /* 0x000fe8000800040b */
[----:B------:R-:W4:Y:S04]  /*112f0*/  LDL.LU R19, [R1+0x8e8] ;  /* 0x0008e80001137983 */ /* 0x000f280000300800 */
[----:B------:R-:W-:Y:S04]  /*11300*/  STS.U16 [R48+UR11+0xb900], R25 ;  /* 0x00b9001930007988 */ /* 0x000fe8000800040b */
[----:B------:R-:W4:Y:S04]  /*11310*/  LDL.LU R20, [R1+0x8e4] ;  /* 0x0008e40001147983 */ /* 0x000f280000300800 */
[----:B------:R0:W-:Y:S04]  /*11320*/  STS.U16 [R48+UR11+0xbd00], R26 ;  /* 0x00bd001a30007988 */ /* 0x0001e8000800040b */
[----:B-1----:R-:W4:Y:S04]  /*11330*/  LDL.LU R21, [R1+0x8e0] ;  /* 0x0008e00001157983 */ /* 0x002f280000300800 */
[----:B0-----:R-:W4:Y:S01]  /*11340*/  LDL.LU R22, [R1+0x8dc] ;  /* 0x0008dc0001167983 */ /* 0x001f220000300800 */
[----:B------:R-:W-:Y:S01]  /*11350*/  SHF.R.S32.HI R48, RZ, 0x6, R3 ;  /* 0x00000006ff307819 */ /* 0x000fe20000011403 */
[----:B------:R-:W-:-:S02]  /*11360*/  IMAD.SHL.U32 R3, R3, 0x2, RZ ;  /* 0x0000000203037824 */ /* 0x000fc400078e00ff */
[----:B------:R-:W4:Y:S04]  /*11370*/  LDL.LU R23, [R1+0x8d8] ;  /* 0x0008d80001177983 */ /* 0x000f280000300800 */
[----:B------:R-:W4:Y:S01]  /*11380*/  LDL.LU R24, [R1+0x8d4] ;  /* 0x0008d40001187983 */ /* 0x000f220000300800 */
[----:B------:R-:W-:-:S03]  /*11390*/  SGXT R48, R48, 0x1 ;  /* 0x000000013030781a */ /* 0x000fc60000000200 */
[----:B------:R0:W-:Y:S01]  /*113a0*/  STS.U16 [R52+UR11+0x8200], R27 ;  /* 0x0082001b34007988 */ /* 0x0001e2000800040b */
[----:B------:R-:W-:-:S03]  /*113b0*/  LOP3.LUT R3, R3, 0x7e, RZ, 0xc0, !PT ;  /* 0x0000007e03037812 */ /* 0x000fc600078ec0ff */
[----:B------:R-:W4:Y:S04]  /*113c0*/  LDL.LU R25, [R1+0x8d0] ;  /* 0x0008d00001197983 */ /* 0x000f280000300800 */
[----:B------:R1:W-:Y:S04]  /*113d0*/  STS.U16 [R52+UR11+0x8600], R28 ;  /* 0x0086001c34007988 */ /* 0x0003e8000800040b */
[----:B------:R-:W4:Y:S04]  /*113e0*/  LDL.LU R26, [R1+0x8cc] ;  /* 0x0008cc00011a7983 */ /* 0x000f280000300800 */
[----:B------:R1:W-:Y:S04]  /*113f0*/  STS.U16 [R52+UR11+0x8a00], R29 ;  /* 0x008a001d34007988 */ /* 0x0003e8000800040b */
[----:B0-----:R-:W4:Y:S04]  /*11400*/  LDL.LU R27, [R1+0x8c8] ;  /* 0x0008c800011b7983 */ /* 0x001f280000300800 */
[----:B------:R0:W-:Y:S01]  /*11410*/  STS.U16 [R52+UR11+0x8e00], R30 ;  /* 0x008e001e34007988 */ /* 0x0001e2000800040b */
[----:B------:R-:W-:-:S03]  /*11420*/  LOP3.LUT R3, R3, 0x90, R48, 0x78, !PT ;  /* 0x0000009003037812 */ /* 0x000fc600078e7830 */
[----:B-1----:R-:W4:Y:S04]  /*11430*/  LDL.LU R28, [R1+0x8c4] ;  /* 0x0008c400011c7983 */ /* 0x002f280000300800 */
[----:B------:R1:W-:Y:S04]  /*11440*/  STS.U16 [R52+UR11+0x9200], R31 ;  /* 0x0092001f34007988 */ /* 0x0003e8000800040b */
[----:B------:R-:W4:Y:S04]  /*11450*/  LDL.LU R29, [R1+0x8c0] ;  /* 0x0008c000011d7983 */ /* 0x000f280000300800 */
[----:B------:R1:W-:Y:S04]  /*11460*/  STS.U16 [R52+UR11+0x9600], R32 ;  /* 0x0096002034007988 */ /* 0x0003e8000800040b */
[----:B0-----:R-:W4:Y:S04]  /*11470*/  LDL.LU R30, [R1+0x8bc] ;  /* 0x0008bc00011e7983 */ /* 0x001f280000300800 */
[----:B------:R0:W-:Y:S04]  /*11480*/  STS.U16 [R52+UR11+0x9a00], R33 ;  /* 0x009a002134007988 */ /* 0x0001e8000800040b */
[----:B-1----:R-:W4:Y:S04]  /*11490*/  LDL.LU R31, [R1+0x8b8] ;  /* 0x0008b800011f7983 */ /* 0x002f280000300800 */
[----:B------:R1:W-:Y:S01]  /*114a0*/  STS.U16 [R52+UR11+0x9e00], R34 ;  /* 0x009e002234007988 */ /* 0x0003e2000800040b */
[----:B------:R-:W-:-:S03]  /*114b0*/  LOP3.LUT R3, R3, 0x60, RZ, 0x3c, !PT ;  /* 0x0000006003037812 */ /* 0x000fc600078e3cff */
[----:B------:R-:W4:Y:S04]  /*114c0*/  LDL.LU R32, [R1+0x8b4] ;  /* 0x0008b40001207983 */ /* 0x000f280000300800 */
[----:B------:R1:W-:Y:S04]  /*114d0*/  STS.U16 [R52+UR11+0xa200], R35 ;  /* 0x00a2002334007988 */ /* 0x0003e8000800040b */
[----:B0-----:R-:W4:Y:S04]  /*114e0*/  LDL.LU R33, [R1+0x8b0] ;  /* 0x0008b00001217983 */ /* 0x001f280000300800 */
[----:B------:R0:W-:Y:S04]  /*114f0*/  STS.U16 [R52+UR11+0xa600], R36 ;  /* 0x00a6002434007988 */ /* 0x0001e8000800040b */
[----:B-1----:R-:W4:Y:S04]  /*11500*/  LDL.LU R34, [R1+0x8ac] ;  /* 0x0008ac0001227983 */ /* 0x002f280000300800 */
[----:B------:R1:W-:Y:S04]  /*11510*/  STS.U16 [R52+UR11+0xaa00], R37 ;  /* 0x00aa002534007988 */ /* 0x0003e8000800040b */
        /* <DEDUP_REMOVED lines=21> */
[----:B------:R-:W-:Y:S04]  /*11670*/  STS.U16 [R3+UR11+0x9700], R50 ;  /* 0x0097003203007988 */ /* 0x000fe8000800040b */
[----:B-1----:R-:W4:Y:S04]  /*11680*/  LDL.LU R46, [R1+0x87c] ;  /* 0x00087c00012e7983 */ /* 0x002f280000300800 */
[----:B------:R-:W-:Y:S04]  /*11690*/  STS.U16 [R3+UR11+0x9b00], R51 ;  /* 0x009b003303007988 */ /* 0x000fe8000800040b */
[----:B------:R-:W4:Y:S04]  /*116a0*/  LDL.LU R47, [R1+0x878] ;  /* 0x00087800012f7983 */ /* 0x000f280000300800 */
[----:B------:R-:W-:Y:S04]  /*116b0*/  STS.U16 [R3+UR11+0x9f00], R49 ;  /* 0x009f003103007988 */ /* 0x000fe8000800040b */
[----:B------:R0:W-:Y:S04]  /*116c0*/  STS.U16 [R3+UR11+0xa300], R2 ;  /* 0x00a3000203007988 */ /* 0x0001e8000800040b */
[----:B0-----:R-:W4:Y:S01]  /*116d0*/  LDL.LU.64 R2, [R1+0x1f0] ;  /* 0x0001f00001027983 */ /* 0x001f220000300a00 */
[----:B------:R-:W-:-:S03]  /*116e0*/  IMAD.WIDE R4, R0, 0x2, R4 ;  /* 0x0000000200047825 */ /* 0x000fc600078e0204 */
[----:B------:R-:W4:Y:S01]  /*116f0*/  LDL.LU.64 R48, [R1+0x230] ;  /* 0x0002300001307983 */ /* 0x000f220000300a00 */
[----:B------:R-:W-:-:S03]  /*11700*/  IMAD.WIDE R6, R0, 0x2, R6 ;  /* 0x0000000200067825 */ /* 0x000fc600078e0206 */
[----:B------:R-:W4:Y:S01]  /*11710*/  LDL.LU.64 R52, [R1+0x238] ;  /* 0x0002380001347983 */ /* 0x000f220000300a00 */
[----:B------:R-:W-:-:S03]  /*11720*/  IMAD.WIDE R8, R0, 0x2, R8 ;  /* 0x0000000200087825 */ /* 0x000fc600078e0208 */
[----:B------:R-:W4:Y:S01]  /*11730*/  LDL.LU.64 R50, [R1+0x1f8] ;  /* 0x0001f80001327983 */ /* 0x000f220000300a00 */
[----:B------:R-:W-:-:S03]  /*11740*/  IMAD.WIDE R10, R0, 0x2, R10 ;  /* 0x00000002000a7825 */ /* 0x000fc600078e020a */
[----:B------:R-:W-:Y:S04]  /*11750*/  STL.64 [R1+0x660], R4 ;  /* 0x0006600401007387 */ /* 0x000fe80000100a00 */
[----:B------:R0:W-:Y:S01]  /*11760*/  STL.64 [R1+0x680], R6 ;  /* 0x0006800601007387 */ /* 0x0001e20000100a00 */
[----:B--2---:R-:W-:-:S03]  /*11770*/  IMAD.WIDE R12, R0, 0x2, R12 ;  /* 0x00000002000c7825 */ /* 0x004fc600078e020c */
[----:B0-----:R-:W2:Y:S04]  /*11780*/  LDL.LU.64 R6, [R1+0x240] ;  /* 0x0002400001067983 */ /* 0x001ea80000300a00 */
[----:B------:R0:W-:Y:S01]  /*11790*/  STL.64 [R1+0x6a8], R8 ;  /* 0x0006a80801007387 */ /* 0x0001e20000100a00 */
[----:B---3--:R-:W-:-:S03]  /*117a0*/  IMAD.WIDE R14, R0, 0x2, R14 ;  /* 0x00000002000e7825 */ /* 0x008fc600078e020e */
[----:B0-----:R-:W3:Y:S04]  /*117b0*/  LDL.LU.64 R8, [R1+0x208] ;  /* 0x0002080001087983 */ /* 0x001ee80000300a00 */
[----:B------:R-:W-:Y:S01]  /*117c0*/  STL [R1+0x6f8], R10 ;  /* 0x0006f80a01007387 */ /* 0x000fe20000100800 */
[----:B----4-:R-:W-:-:S03]  /*117d0*/  IMAD.WIDE R16, R0, 0x2, R16 ;  /* 0x0000000200107825 */ /* 0x010fc600078e0210 */
[----:B------:R-:W-:Y:S04]  /*117e0*/  STL [R1+0x6f4], R11 ;  /* 0x0006f40b01007387 */ /* 0x000fe80000100800 */
[----:B------:R-:W-:Y:S04]  /*117f0*/  STL.64 [R1+0x870], R10 ;  /* 0x0008700a01007387 */ /* 0x000fe80000100a00 */
[----:B------:R-:W-:Y:S04]  /*11800*/  STL [R1+0x750], R12 ;  /* 0x0007500c01007387 */ /* 0x000fe80000100800 */
[----:B------:R-:W-:Y:S01]  /*11810*/  STL [R1+0x74c], R13 ;  /* 0x00074c0d01007387 */ /* 0x000fe20000100800 */
[----:B------:R-:W-:-:S03]  /*11820*/  IMAD.WIDE R18, R0, 0x2, R18 ;  /* 0x0000000200127825 */ /* 0x000fc600078e0212 */
[----:B------:R-:W-:Y:S04]  /*11830*/  STL [R1+0x7a8], R14 ;  /* 0x0007a80e01007387 */ /* 0x000fe80000100800 */
[----:B------:R-:W-:Y:S04]  /*11840*/  STL [R1+0x7a4], R15 ;  /* 0x0007a40f01007387 */ /* 0x000fe80000100800 */
[----:B------:R-:W-:Y:S04]  /*11850*/  STL [R1+0x800], R16 ;  /* 0x0008001001007387 */ /* 0x000fe80000100800 */
[----:B------:R-:W-:Y:S01]  /*11860*/  STL [R1+0x7fc], R17 ;  /* 0x0007fc1101007387 */ /* 0x000fe20000100800 */
[----:B------:R-:W-:-:S03]  /*11870*/  IMAD.WIDE R20, R0, 0x2, R20 ;  /* 0x0000000200147825 */ /* 0x000fc600078e0214 */
[----:B------:R0:W-:Y:S01]  /*11880*/  STL.64 [R1+0x670], R18 ;  /* 0x0006701201007387 */ /* 0x0001e20000100a00 */
[----:B------:R-:W-:-:S03]  /*11890*/  IMAD.WIDE R22, R0, 0x2, R22 ;  /* 0x0000000200167825 */ /* 0x000fc600078e0216 */
[----:B0-----:R-:W4:Y:S04]  /*118a0*/  LDL.LU.64 R18, [R1+0x228] ;  /* 0x0002280001127983 */ /* 0x001f280000300a00 */
[----:B------:R0:W-:Y:S01]  /*118b0*/  STL.64 [R1+0x678], R20 ;  /* 0x0006781401007387 */ /* 0x0001e20000100a00 */
[----:B------:R-:W-:-:S03]  /*118c0*/  IMAD.WIDE R24, R0, 0x2, R24 ;  /* 0x0000000200187825 */ /* 0x000fc600078e0218 */
[----:B0-----:R-:W2:Y:S04]  /*118d0*/  LDL.LU.64 R20, [R1+0x200] ;  /* 0x0002000001147983 */ /* 0x001ea80000300a00 */
[----:B------:R-:W-:Y:S01]  /*118e0*/  STL.64 [R1+0x688], R22 ;  /* 0x0006881601007387 */ /* 0x000fe20000100a00 */
[----:B------:R-:W-:-:S03]  /*118f0*/  IMAD.WIDE R26, R0, 0x2, R26 ;  /* 0x00000002001a7825 */ /* 0x000fc600078e021a */
[----:B------:R-:W-:Y:S04]  /*11900*/  STL [R1+0x6c0], R24 ;  /* 0x0006c01801007387 */ /* 0x000fe80000100800 */
[----:B------:R-:W-:Y:S04]  /*11910*/  STL [R1+0x6b0], R25 ;  /* 0x0006b01901007387 */ /* 0x000fe80000100800 */
[----:B------:R-:W-:Y:S01]  /*11920*/  STL [R1+0x708], R26 ;  /* 0x0007081a01007387 */ /* 0x000fe20000100800 */
[----:B------:R-:W-:-:S03]  /*11930*/  IMAD.WIDE R28, R0, 0x2, R28 ;  /* 0x00000002001c7825 */ /* 0x000fc600078e021c */
[----:B------:R-:W-:Y:S04]  /*11940*/  STL [R1+0x6fc], R27 ;  /* 0x0006fc1b01007387 */ /* 0x000fe80000100800 */
[----:B------:R-:W-:Y:S04]  /*11950*/  STL [R1+0x760], R28 ;  /* 0x0007601c01007387 */ /* 0x000fe80000100800 */
[----:B------:R-:W-:Y:S01]  /*11960*/  STL [R1+0x754], R29 ;  /* 0x0007541d01007387 */ /* 0x000fe20000100800 */
[----:B------:R-:W-:-:S05]  /*11970*/  IMAD.WIDE R30, R0, 0x2, R30 ;  /* 0x00000002001e7825 */ /* 0x000fca00078e021e */
[----:B------:R-:W-:Y:S04]  /*11980*/  STL [R1+0x7b8], R30 ;  /* 0x0007b81e01007387 */ /* 0x000fe80000100800 */
[----:B------:R-:W-:Y:S01]  /*11990*/  STL [R1+0x7ac], R31 ;  /* 0x0007ac1f01007387 */ /* 0x000fe20000100800 */
[----:B------:R-:W-:-:S05]  /*119a0*/  IMAD.WIDE R32, R0, 0x2, R32 ;  /* 0x0000000200207825 */ /* 0x000fca00078e0220 */
[----:B------:R0:W-:Y:S01]  /*119b0*/  STL.64 [R1+0x808], R32 ;  /* 0x0008082001007387 */ /* 0x0001e20000100a00 */
[----:B------:R-:W-:-:S03]  /*119c0*/  IMAD.WIDE R34, R0, 0x2, R34 ;  /* 0x0000000200227825 */ /* 0x000fc600078e0222 */
[----:B0-----:R-:W2:Y:S04]  /*119d0*/  LDL.LU.64 R32, [R1+0x1e8] ;  /* 0x0001e80001207983 */ /* 0x001ea80000300a00 */
[----:B------:R-:W-:Y:S01]  /*119e0*/  STL.64 [R1+0x690], R34 ;  /* 0x0006902201007387 */ /* 0x000fe20000100a00 */
[----:B------:R-:W-:-:S05]  /*119f0*/  IMAD.WIDE R36, R0, 0x2, R36 ;  /* 0x0000000200247825 */ /* 0x000fca00078e0224 */
[----:B------:R-:W-:Y:S01]  /*11a00*/  STL.64 [R1+0x698], R36 ;  /* 0x0006982401007387 */ /* 0x000fe20000100a00 */
[----:B------:R-:W-:-:S05]  /*11a10*/  IMAD.WIDE R38, R0, 0x2, R38 ;  /* 0x0000000200267825 */ /* 0x000fca00078e0226 */
[----:B------:R-:W-:Y:S04]  /*11a20*/  STL [R1+0x6d0], R38 ;  /* 0x0006d02601007387 */ /* 0x000fe80000100800 */
[----:B------:R-:W-:Y:S01]  /*11a30*/  STL [R1+0x6a0], R39 ;  /* 0x0006a02701007387 */ /* 0x000fe20000100800 */
[----:B------:R-:W-:-:S03]  /*11a40*/  IMAD.WIDE R40, R0, 0x2, R40 ;  /* 0x0000000200287825 */ /* 0x000fc600078e0228 */
[----:B------:R-:W-:Y:S04]  /*11a50*/  STL [R1+0x860], R39 ;  /* 0x0008602701007387 */ /* 0x000fe80000100800 */
[----:B------:R-:W-:Y:S01]  /*11a60*/  STL.64 [R1+0x6b8], R40 ;  /* 0x0006b82801007387 */ /* 0x000fe20000100a00 */
[----:B------:R-:W-:-:S05]  /*11a70*/  IMAD.WIDE R42, R0, 0x2, R42 ;  /* 0x00000002002a7825 */ /* 0x000fca00078e022a */
[----:B------:R0:W-:Y:S01]  /*11a80*/  STL.64 [R1+0x700], R42 ;  /* 0x0007002a01007387 */ /* 0x0001e20000100a00 */
[----:B------:R-:W-:-:S03]  /*11a90*/  IMAD.WIDE R44, R0, 0x2, R44 ;  /* 0x00000002002c7825 */ /* 0x000fc600078e022c */
[----:B0-----:R-:W2:Y:S04]  /*11aa0*/  LDL.LU.64 R42, [R1+0x210] ;  /* 0x00021000012a7983 */ /* 0x001ea80000300a00 */
[----:B------:R-:W-:Y:S01]  /*11ab0*/  STL.64 [R1+0x758], R44 ;  /* 0x0007582c01007387 */ /* 0x000fe20000100a00 */
[----:B------:R-:W-:-:S05]  /*11ac0*/  IMAD.WIDE R46, R0, 0x2, R46 ;  /* 0x00000002002e7825 */ /* 0x000fca00078e022e */
[----:B------:R-:W-:Y:S04]  /*11ad0*/  STL.64 [R1+0x7b0], R46 ;  /* 0x0007b02e01007387 */ /* 0x000fe80000100a00 */
[----:B------:R-:W2:Y:S01]  /*11ae0*/  LDL.LU.64 R10, [R1+0x268] ;  /* 0x00026800010a7983 */ /* 0x000ea20000300a00 */
[----:B------:R-:W-:-:S05]  /*11af0*/  IMAD.WIDE R2, R0, 0x2, R2 ;  /* 0x0000000200027825 */ /* 0x000fca00078e0202 */
[----:B------:R0:W-:Y:S04]  /*11b00*/  STL.64 [R1+0x1f0], R2 ;  /* 0x0001f00201007387 */ /* 0x0001e80000100a00 */
[----:B0-----:R-:W2:Y:S04]  /*11b10*/  LDL.LU.64 R2, [R1+0x270] ;  /* 0x0002700001027983 */ /* 0x001ea80000300a00 */
[----:B------:R-:W2:Y:S04]  /*11b20*/  LDL.LU.64 R46, [R1+0x220] ;  /* 0x00022000012e7983 */ /* 0x000ea80000300a00 */
[----:B------:R-:W2:Y:S01]  /*11b30*/  LDL.LU.64 R44, [R1+0x218] ;  /* 0x00021800012c7983 */ /* 0x000ea20000300a00 */
[----:B------:R-:W-:-:S04]  /*11b40*/  IMAD.WIDE R50, R0, 0x2, R50 ;  /* 0x0000000200327825 */ /* 0x000fc800078e0232 */
[----:B------:R-:W-:-:S04]  /*11b50*/  IMAD.WIDE R48, R0, 0x2, R48 ;  /* 0x0000000200307825 */ /* 0x000fc800078e0230 */
[----:B---3--:R-:W-:-:S04]  /*11b60*/  IMAD.WIDE R8, R0, 0x2, R8 ;  /* 0x0000000200087825 */ /* 0x008fc800078e0208 */
[----:B----4-:R-:W-:-:S04]  /*11b70*/  IMAD.WIDE R18, R0, 0x2, R18 ;  /* 0x0000000200127825 */ /* 0x010fc800078e0212 */
[----:B--2---:R-:W-:-:S04]  /*11b80*/  IMAD.WIDE R20, R0, 0x2, R20 ;  /* 0x0000000200147825 */ /* 0x004fc800078e0214 */
[----:B------:R-:W-:-:S05]  /*11b90*/  IMAD.WIDE R32, R0, 0x2, R32 ;  /* 0x0000000200207825 */ /* 0x000fca00078e0220 */
[----:B------:R-:W-:Y:S04]  /*11ba0*/  STL.64 [R1+0x1e8], R32 ;  /* 0x0001e82001007387 */ /* 0x000fe80000100a00 */
[----:B------:R-:W-:Y:S04]  /*11bb0*/  STL [R1+0x820], R32 ;  /* 0x0008202001007387 */ /* 0x000fe80000100800 */
[----:B------:R-:W-:Y:S04]  /*11bc0*/  STL [R1+0x810], R33 ;  /* 0x0008102101007387 */ /* 0x000fe80000100800 */
[----:B------:R-:W2:Y:S04]  /*11bd0*/  LDL.LU.64 R40, [R1+0x248] ;  /* 0x0002480001287983 */ /* 0x000ea80000300a00 */
[----:B------:R-:W3:Y:S04]  /*11be0*/  LDL.LU.64 R22, [R1+0x280] ;  /* 0x0002800001167983 */ /* 0x000ee80000300a00 */
[----:B------:R-:W4:Y:S04]  /*11bf0*/  LDL.LU.64 R4, [R1+0x278] ;  /* 0x0002780001047983 */ /* 0x000f280000300a00 */
[----:B------:R-:W-:Y:S04]  /*11c00*/  STL.64 [R1+0x1f8], R50 ;  /* 0x0001f83201007387 */ /* 0x000fe80000100a00 */
[----:B------:R-:W-:Y:S04]  /*11c10*/  STL.64 [R1+0x6c8], R50 ;  /* 0x0006c83201007387 */ /* 0x000fe80000100a00 */
[----:B------:R-:W-:Y:S01]  /*11c20*/  STL.64 [R1+0x200], R20 ;  /* 0x0002001401007387 */ /* 0x000fe20000100a00 */
[----:B------:R-:W-:-:S05]  /*11c30*/  IMAD.WIDE R42, R0, 0x2, R42 ;  /* 0x00000002002a7825 */ /* 0x000fca00078e022a */
[----:B------:R-:W-:Y:S04]  /*11c40*/  STL.64 [R1+0x210], R42 ;  /* 0x0002102a01007387 */ /* 0x000fe80000100a00 */
[----:B------:R0:W-:Y:S04]  /*11c50*/  STL.64 [R1+0x710], R42 ;  /* 0x0007102a01007387 */ /* 0x0001e80000100a00 */
[----:B0-----:R-:W4:Y:S04]  /*11c60*/  LDL.LU.64 R42, [R1+0x250] ;  /* 0x00025000012a7983 */ /* 0x001f280000300a00 */
[----:B------:R-:W-:Y:S04]  /*11c70*/  STL.64 [R1+0x6d8], R20 ;  /* 0x0006d81401007387 */ /* 0x000fe80000100a00 */
[----:B------:R-:W-:Y:S04]  /*11c80*/  STL.64 [R1+0x208], R8 ;  /* 0x0002080801007387 */ /* 0x000fe80000100a00 */
[----:B------:R-:W-:Y:S04]  /*11c90*/  STL [R1+0x6f0], R8 ;  /* 0x0006f00801007387 */ /* 0x000fe80000100800 */
[----:B------:R-:W-:Y:S01]  /*11ca0*/  STL [R1+0x6e0], R9 ;  /* 0x0006e00901007387 */ /* 0x000fe20000100800 */
[----:B------:R-:W-:-:S04]  /*11cb0*/  IMAD.WIDE R46, R0, 0x2, R46 ;  /* 0x00000002002e7825 */ /* 0x000fc800078e022e */
[----:B------:R-:W-:-:S05]  /*11cc0*/  IMAD.WIDE R44, R0, 0x2, R44 ;  /* 0x00000002002c7825 */ /* 0x000fca00078e022c */
[----:B------:R-:W-:Y:S04]  /*11cd0*/  STL.64 [R1+0x218], R44 ;  /* 0x0002182c01007387 */ /* 0x000fe80000100a00 */
[----:B------:R-:W-:Y:S04]  /*11ce0*/  STL.64 [R1+0x220], R46 ;  /* 0x0002202e01007387 */ /* 0x000fe80000100a00 */
[----:B------:R-:W-:Y:S04]  /*11cf0*/  STL.64 [R1+0x228], R18 ;  /* 0x0002281201007387 */ /* 0x000fe80000100a00 */
[----:B------:R0:W-:Y:S04]  /*11d00*/  STL.64 [R1+0x7c0], R46 ;  /* 0x0007c02e01007387 */ /* 0x0001e80000100a00 */
[----:B------:R-:W-:Y:S04]  /*11d10*/  STL.64 [R1+0x230], R48 ;  /* 0x0002303001007387 */ /* 0x000fe80000100a00 */
[----:B0-----:R-:W4:Y:S04]  /*11d20*/  LDL.LU.64 R46, [R1+0x260] ;  /* 0x00026000012e7983 */ /* 0x001f280000300a00 */
[----:B------:R0:W-:Y:S04]  /*11d30*/  STL.64 [R1+0x768], R44 ;  /* 0x0007682c01007387 */ /* 0x0001e80000100a00 */
[----:B0-----:R-:W4:Y:S04]  /*11d40*/  LDL.LU.64 R44, [R1+0x258] ;  /* 0x00025800012c7983 */ /* 0x001f280000300a00 */
[----:B------:R-:W4:Y:S01]  /*11d50*/  LDL.LU.64 R50, [R1+0x288] ;  /* 0x0002880001327983 */ /* 0x000f220000300a00 */
[----:B------:R-:W-:-:S03]  /*11d60*/  IMAD.WIDE R52, R0, 0x2, R52 ;  /* 0x0000000200347825 */ /* 0x000fc600078e0234 */
[----:B------:R-:W4:Y:S01]  /*11d70*/  LDL.LU.64 R34, [R1+0x2c0] ;  /* 0x0002c00001227983 */ /* 0x000f220000300a00 */
[----:B------:R-:W-:-:S03]  /*11d80*/  IMAD.WIDE R6, R0, 0x2, R6 ;  /* 0x0000000200067825 */ /* 0x000fc600078e0206 */
[----:B------:R-:W4:Y:S04]  /*11d90*/  LDL.LU.64 R48, [R1+0x2b8] ;  /* 0x0002b80001307983 */ /* 0x000f280000300a00 */
[----:B------:R-:W-:Y:S04]  /*11da0*/  STL.64 [R1+0x238], R52 ;  /* 0x0002383401007387 */ /* 0x000fe80000100a00 */
[----:B------:R-:W-:Y:S01]  /*11db0*/  STL.64 [R1+0x6e8], R52 ;  /* 0x0006e83401007387 */ /* 0x000fe20000100a00 */
[----:B------:R-:W-:-:S03]  /*11dc0*/  IMAD.WIDE R10, R0, 0x2, R10 ;  /* 0x00000002000a7825 */ /* 0x000fc600078e020a */
[----:B------:R-:W-:Y:S04]  /*11dd0*/  STL.64 [R1+0x240], R6 ;  /* 0x0002400601007387 */ /* 0x000fe80000100a00 */
[----:B------:R-:W-:Y:S01]  /*11de0*/  STL [R1+0x728], R6 ;  /* 0x0007280601007387 */ /* 0x000fe20000100800 */
[----:B------:R-:W-:-:S03]  /*11df0*/  IMAD.WIDE R2, R0, 0x2, R2 ;  /* 0x0000000200027825 */ /* 0x000fc600078e0202 */
[----:B------:R-:W-:Y:S01]  /*11e00*/  STL [R1+0x718], R7 ;  /* 0x0007180701007387 */ /* 0x000fe20000100800 */
[----:B--2---:R-:W-:-:S04]  /*11e10*/  IMAD.WIDE R40, R0, 0x2, R40 ;  /* 0x0000000200287825 */ /* 0x004fc800078e0228 */
[----:B---3--:R-:W-:-:S04]  /*11e20*/  IMAD.WIDE R22, R0, 0x2, R22 ;  /* 0x0000000200167825 */ /* 0x008fc800078e0216 */
[----:B----4-:R-:W-:-:S04]  /*11e30*/  IMAD.WIDE R4, R0, 0x2, R4 ;  /* 0x0000000200047825 */ /* 0x010fc800078e0204 */
[----:B------:R-:W-:-:S05]  /*11e40*/  IMAD.WIDE R42, R0, 0x2, R42 ;  /* 0x00000002002a7825 */ /* 0x000fca00078e022a */
[----:B------:R-:W-:Y:S04]  /*11e50*/  STL.64 [R1+0x250], R42 ;  /* 0x0002502a01007387 */ /* 0x000fe80000100a00 */
[----:B------:R0:W-:Y:S04]  /*11e60*/  STL.64 [R1+0x720], R42 ;  /* 0x0007202a01007387 */ /* 0x0001e80000100a00 */
[----:B0-----:R-:W2:Y:S04]  /*11e70*/  LDL.LU.64 R42, [R1+0x290] ;  /* 0x00029000012a7983 */ /* 0x001ea80000300a00 */
[----:B------:R-:W-:Y:S04]  /*11e80*/  STL.64 [R1+0x248], R40 ;  /* 0x0002482801007387 */ /* 0x000fe80000100a00 */
[----:B------:R-:W-:Y:S04]  /*11e90*/  STL.64 [R1+0x730], R40 ;  /* 0x0007302801007387 */ /* 0x000fe80000100a00 */
[----:B------:R0:W-:Y:S04]  /*11ea0*/  STL.64 [R1+0x268], R10 ;  /* 0x0002680a01007387 */ /* 0x0001e80000100a00 */
[----:B0-----:R-:W3:Y:S04]  /*11eb0*/  LDL.LU.64 R10, [R1+0x2a0] ;  /* 0x0002a000010a7983 */ /* 0x001ee80000300a00 */
[----:B------:R0:W-:Y:S04]  /*11ec0*/  STL.64 [R1+0x270], R2 ;  /* 0x0002700201007387 */ /* 0x0001e80000100a00 */
[----:B0-----:R-:W4:Y:S01]  /*11ed0*/  LDL.LU.64 R2, [R1+0x2b0] ;  /* 0x0002b00001027983 */ /* 0x001f220000300a00 */
[----:B------:R-:W-:-:S04]  /*11ee0*/  IMAD.WIDE R46, R0, 0x2, R46 ;  /* 0x00000002002e7825 */ /* 0x000fc800078e022e */
[----:B------:R-:W-:-:S05]  /*11ef0*/  IMAD.WIDE R44, R0, 0x2, R44 ;  /* 0x00000002002c7825 */ /* 0x000fca00078e022c */
[----:B------:R-:W-:Y:S04]  /*11f00*/  STL.64 [R1+0x258], R44 ;  /* 0x0002582c01007387 */ /* 0x000fe80000100a00 */
[----:B------:R-:W-:Y:S04]  /*11f10*/  STL.64 [R1+0x260], R46 ;  /* 0x0002602e01007387 */ /* 0x000fe80000100a00 */
[----:B------:R-:W-:Y:S04]  /*11f20*/  STL [R1+0x7d8], R46 ;  /* 0x0007d82e01007387 */ /* 0x000fe80000100800 */
[----:B------:R-:W-:Y:S04]  /*11f30*/  STL [R1+0x7c8], R47 ;  /* 0x0007c82f01007387 */ /* 0x000fe80000100800 */
[----:B------:R-:W-:Y:S04]  /*11f40*/  STL [R1+0x780], R44 ;  /* 0x0007802c01007387 */ /* 0x000fe80000100800 */
[----:B------:R-:W-:Y:S04]  /*11f50*/  STL [R1+0x770], R45 ;  /* 0x0007702d01007387 */ /* 0x000fe80000100800 */
[----:B------:R-:W4:Y:S04]  /*11f60*/  LDL.LU.64 R40, [R1+0x2d0] ;  /* 0x0002d00001287983 */ /* 0x000f280000300a00 */
[----:B------:R-:W4:Y:S04]  /*11f70*/  LDL.LU.64 R52, [R1+0x308] ;  /* 0x0003080001347983 */ /* 0x000f280000300a00 */
[----:B------:R-:W4:Y:S01]  /*11f80*/  LDL.LU.64 R20, [R1+0x2c8] ;  /* 0x0002c80001147983 */ /* 0x000f220000300a00 */
[----:B------:R-:W-:-:S03]  /*11f90*/  IMAD.WIDE R50, R0, 0x2, R50 ;  /* 0x0000000200327825 */ /* 0x000fc600078e0232 */
[----:B------:R-:W4:Y:S04]  /*11fa0*/  LDL.LU.64 R36, [R1+0x300] ;  /* 0x0003000001247983 */ /* 0x000f280000300a00 */
[----:B------:R-:W4:Y:S04]  /*11fb0*/  LDL.LU.64 R18, [R1+0x2f8] ;  /* 0x0002f80001127983 */ /* 0x000f280000300a00 */
[----:B------:R-:W-:Y:S04]  /*11fc0*/  STL.64 [R1+0x278], R4 ;  /* 0x0002780401007387 */ /* 0x000fe80000100a00 */
[----:B------:R-:W-:Y:S04]  /*11fd0*/  STL [R1+0x748], R4 ;  /* 0x0007480401007387 */ /* 0x000fe80000100800 */
[----:B------:R-:W-:Y:S04]  /*11fe0*/  STL [R1+0x738], R5 ;  /* 0x0007380501007387 */ /* 0x000fe80000100800 */
[----:B------:R-:W-:Y:S04]  /*11ff0*/  STL.64 [R1+0x280], R22 ;  /* 0x0002801601007387 */ /* 0x000fe80000100a00 */
[----:B------:R0:W-:Y:S04]  /*12000*/  STL.64 [R1+0x740], R22 ;  /* 0x0007401601007387 */ /* 0x0001e80000100a00 */
[----:B0-----:R-:W4:Y:S04]  /*12010*/  LDL.LU.64 R22, [R1+0x2a8] ;  /* 0x0002a80001167983 */ /* 0x001f280000300a00 */
[----:B------:R-:W-:Y:S04]  /*12020*/  STL.64 [R1+0x288], R50 ;  /* 0x0002883201007387 */ /* 0x000fe80000100a00 */
[----:B------:R0:W-:Y:S04]  /*12030*/  STL.64 [R1+0x778], R50 ;  /* 0x0007783201007387 */ /* 0x0001e80000100a00 */
[----:B0-----:R-:W4:Y:S01]  /*12040*/  LDL.LU.64 R50, [R1+0x298] ;  /* 0x0002980001327983 */ /* 0x001f220000300a00 */
[----:B------:R-:W-:-:S04]  /*12050*/  IMAD.WIDE R48, R0, 0x2, R48 ;  /* 0x0000000200307825 */ /* 0x000fc800078e0230 */
[----:B------:R-:W-:-:S04]  /*12060*/  IMAD.WIDE R34, R0, 0x2, R34 ;  /* 0x0000000200227825 */ /* 0x000fc800078e0222 */
[----:B--2---:R-:W-:-:S05]  /*12070*/  IMAD.WIDE R42, R0, 0x2, R42 ;  /* 0x00000002002a7825 */ /* 0x004fca00078e022a */
[----:B------:R-:W-:Y:S04]  /*12080*/  STL.64 [R1+0x290], R42 ;  /* 0x0002902a01007387 */ /* 0x000fe80000100a00 */
[----:B------:R0:W-:Y:S04]  /*12090*/  STL.64 [R1+0x788], R42 ;  /* 0x0007882a01007387 */ /* 0x0001e80000100a00 */
[----:B0-----:R-:W2:Y:S01]  /*120a0*/  LDL.LU.64 R42, [R1+0x2d8] ;  /* 0x0002d800012a7983 */ /* 0x001ea20000300a00 */
[----:B---3--:R-:W-:-:S05]  /*120b0*/  IMAD.WIDE R10, R0, 0x2, R10 ;  /* 0x00000002000a7825 */ /* 0x008fca00078e020a */
[----:B------:R0:W-:Y:S01]  /*120c0*/  STL.64 [R1+0x2a0], R10 ;  /* 0x0002a00a01007387 */ /* 0x0001e20000100a00 */
[----:B----4-:R-:W-:-:S03]  /*120d0*/  IMAD.WIDE R2, R0, 0x2, R2 ;  /* 0x0000000200027825 */ /* 0x010fc600078e0202 */
[----:B0-----:R-:W3:Y:S04]  /*120e0*/  LDL.LU.64 R10, [R1+0x870] ;  /* 0x00087000010a7983 */ /* 0x001ee80000300a00 */
[----:B------:R0:W-:Y:S04]  /*120f0*/  STL.64 [R1+0x2b0], R2 ;  /* 0x0002b00201007387 */ /* 0x0001e80000100a00 */
[----:B0-----:R-:W4:Y:S01]  /*12100*/  LDL.LU.64 R2, [R1+0x2e8] ;  /* 0x0002e80001027983 */ /* 0x001f220000300a00 */
[----:B------:R-:W-:-:S05]  /*12110*/  IMAD.WIDE R22, R0, 0x2, R22 ;  /* 0x0000000200167825 */ /* 0x000fca00078e0216 */
[----:B------:R0:W-:Y:S01]  /*12120*/  STL.64 [R1+0x2a8], R22 ;  /* 0x0002a81601007387 */ /* 0x0001e20000100a00 */
[----:B------:R-:W-:-:S05]  /*12130*/  IMAD.WIDE R50, R0, 0x2, R50 ;  /* 0x0000000200327825 */ /* 0x000fca00078e0232 */
[----:B------:R-:W-:Y:S04]  /*12140*/  STL.64 [R1+0x298], R50 ;  /* 0x0002983201007387 */ /* 0x000fe80000100a00 */
[----:B------:R-:W-:Y:S04]  /*12150*/  STL [R1+0x7a0], R50 ;  /* 0x0007a03201007387 */ /* 0x000fe80000100800 */
[----:B------:R-:W-:Y:S04]  /*12160*/  STL [R1+0x790], R51 ;  /* 0x0007903301007387 */ /* 0x000fe80000100800 */
[----:B0-----:R-:W3:Y:S04]  /*12170*/  LDL.LU.64 R22, [R1+0x310] ;  /* 0x0003100001167983 */ /* 0x001ee80000300a00 */
[----:B------:R-:W-:Y:S04]  /*12180*/  STL.64 [R1+0x2b8], R48 ;  /* 0x0002b83001007387 */ /* 0x000fe80000100a00 */
[----:B------:R0:W-:Y:S04]  /*12190*/  STL.64 [R1+0x798], R48 ;  /* 0x0007983001007387 */ /* 0x0001e80000100a00 */
[----:B0-----:R-:W3:Y:S04]  /*121a0*/  LDL.LU.64 R48, [R1+0x318] ;  /* 0x0003180001307983 */ /* 0x001ee80000300a00 */
[----:B------:R-:W-:Y:S04]  /*121b0*/  STL.64 [R1+0x2c0], R34 ;  /* 0x0002c02201007387 */ /* 0x000fe80000100a00 */
[----:B------:R0:W-:Y:S04]  /*121c0*/  STL.64 [R1+0x7d0], R34 ;  /* 0x0007d02201007387 */ /* 0x0001e80000100a00 */
[----:B0-----:R-:W3:Y:S01]  /*121d0*/  LDL.LU.64 R34, [R1+0x2f0] ;  /* 0x0002f00001227983 */ /* 0x001ee20000300a00 */
[----:B------:R-:W-:-:S05]  /*121e0*/  IMAD.WIDE R20, R0, 0x2, R20 ;  /* 0x0000000200147825 */ /* 0x000fca00078e0214 */
[----:B------:R-:W-:Y:S04]  /*121f0*/  STL.64 [R1+0x2c8], R20 ;  /* 0x0002c81401007387 */ /* 0x000fe80000100a00 */
[----:B------:R0:W-:Y:S04]  /*12200*/  STL.64 [R1+0x7e0], R20 ;  /* 0x0007e01401007387 */ /* 0x0001e80000100a00 */
[----:B0-----:R-:W3:Y:S01]  /*12210*/  LDL.LU.64 R20, [R1+0x2e0] ;  /* 0x0002e00001147983 */ /* 0x001ee20000300a00 */
[----:B------:R-:W-:-:S05]  /*12220*/  IMAD.WIDE R40, R0, 0x2, R40 ;  /* 0x0000000200287825 */ /* 0x000fca00078e0228 */
[----:B------:R-:W-:Y:S04]  /*12230*/  STL.64 [R1+0x2d0], R40 ;  /* 0x0002d02801007387 */ /* 0x000fe80000100a00 */
[----:B------:R-:W-:Y:S04]  /*12240*/  STL [R1+0x7f8], R40 ;  /* 0x0007f82801007387 */ /* 0x000fe80000100800 */
[----:B------:R-:W-:Y:S01]  /*12250*/  STL [R1+0x7e8], R41 ;  /* 0x0007e82901007387 */ /* 0x000fe20000100800 */
[----:B--2---:R-:W-:-:S04]  /*12260*/  IMAD.WIDE R42, R0, 0x2, R42 ;  /* 0x00000002002a7825 */ /* 0x004fc800078e022a */
[----:B----4-:R-:W-:-:S05]  /*12270*/  IMAD.WIDE R2, R0, 0x2, R2 ;  /* 0x0000000200027825 */ /* 0x010fca00078e0202 */
[----:B------:R0:W-:Y:S04]  /*12280*/  STL.64 [R1+0x2e8], R2 ;  /* 0x0002e80201007387 */ /* 0x0001e80000100a00 */
[----:B0-----:R-:W2:Y:S01]  /*12290*/  LDL.LU.64 R2, [R1+0x868] ;  /* 0x0008680001027983 */ /* 0x001ea20000300a00 */
[----:B---3--:R-:W-:-:S05]  /*122a0*/  IMAD.WIDE R34, R0, 0x2, R34 ;  /* 0x0000000200227825 */ /* 0x008fca00078e0222 */
[----:B------:R0:W-:Y:S04]  /*122b0*/  STL.64 [R1+0x2f0], R34 ;  /* 0x0002f02201007387 */ /* 0x0001e80000100a00 */
[----:B0-----:R-:W3:Y:S04]  /*122c0*/  LDL.LU.64 R34, [R1+0x328] ;  /* 0x0003280001227983 */ /* 0x001ee80000300a00 */
[----:B------:R-:W-:Y:S04]  /*122d0*/  STL.64 [R1+0x2d8], R42 ;  /* 0x0002d82a01007387 */ /* 0x000fe80000100a00 */
[----:B------:R0:W-:Y:S04]  /*122e0*/  STL.64 [R1+0x7f0], R42 ;  /* 0x0007f02a01007387 */ /* 0x0001e80000100a00 */
[----:B0-----:R-:W4:Y:S01]  /*122f0*/  LDL.LU.64 R42, [R1+0x320] ;  /* 0x00032000012a7983 */ /* 0x001f220000300a00 */
[----:B------:R-:W-:-:S05]  /*12300*/  IMAD.WIDE R20, R0, 0x2, R20 ;  /* 0x0000000200147825 */ /* 0x000fca00078e0214 */
[----:B------:R-:W-:Y:S04]  /*12310*/  STL.64 [R1+0x2e0], R20 ;  /* 0x0002e01401007387 */ /* 0x000fe80000100a00 */
[----:B------:R0:W-:Y:S01]  /*12320*/  STL.64 [R1+0x818], R20 ;  /* 0x0008181401007387 */ /* 0x0001e20000100a00 */
[C---:B------:R-:W-:Y:S01]  /*12330*/  IMAD.WIDE R18, R0.reuse, 0x2, R18 ;  /* 0x0000000200127825 */ /* 0x040fe200078e0212 */
[----:B0-----:R-:W0:Y:S03]  /*12340*/  S2R R21, SR_TID.X ;  /* 0x0000000000157919 */ /* 0x001e260000002100 */
[C---:B------:R-:W-:Y:S01]  /*12350*/  IMAD.WIDE R36, R0.reuse, 0x2, R36 ;  /* 0x0000000200247825 */ /* 0x040fe200078e0224 */
[----:B------:R-:W-:Y:S03]  /*12360*/  STL.64 [R1+0x2f8], R18 ;  /* 0x0002f81201007387 */ /* 0x000fe60000100a00 */
[C---:B------:R-:W-:Y:S01]  /*12370*/  IMAD.WIDE R52, R0.reuse, 0x2, R52 ;  /* 0x0000000200347825 */ /* 0x040fe200078e0234 */
[----:B------:R-:W-:Y:S03]  /*12380*/  STL.64 [R1+0x828], R18 ;  /* 0x0008281201007387 */ /* 0x000fe60000100a00 */
[C---:B------:R-:W-:Y:S01]  /*12390*/  IMAD.WIDE R22, R0.reuse, 0x2, R22 ;  /* 0x0000000200167825 */ /* 0x040fe200078e0216 */
[----:B------:R-:W-:Y:S03]  /*123a0*/  STL.64 [R1+0x300], R36 ;  /* 0x0003002401007387 */ /* 0x000fe60000100a00 */
[----:B------:R-:W-:Y:S01]  /*123b0*/  IMAD.WIDE R48, R0, 0x2, R48 ;  /* 0x0000000200307825 */ /* 0x000fe200078e0230 */
[----:B------:R-:W-:Y:S04]  /*123c0*/  STL [R1+0x840], R36 ;  /* 0x0008402401007387 */ /* 0x000fe80000100800 */
[----:B------:R-:W-:Y:S04]  /*123d0*/  STL [R1+0x830], R37 ;  /* 0x0008302501007387 */ /* 0x000fe80000100800 */
[----:B------:R-:W-:Y:S04]  /*123e0*/  STL.64 [R1+0x308], R52 ;  /* 0x0003083401007387 */ /* 0x000fe80000100a00 */
[----:B------:R-:W-:Y:S04]  /*123f0*/  STL.64 [R1+0x838], R52 ;  /* 0x0008383401007387 */ /* 0x000fe80000100a00 */
[----:B------:R-:W-:Y:S04]  /*12400*/  STL.64 [R1+0x310], R22 ;  /* 0x0003101601007387 */ /* 0x000fe80000100a00 */
[----:B------:R1:W-:Y:S01]  /*12410*/  STL.64 [R1+0x848], R22 ;  /* 0x0008481601007387 */ /* 0x0003e20000100a00 */
[----:B0-----:R-:W-:-:S04]  /*12420*/  LOP3.LUT R21, R21, 0x7f, RZ, 0xc0, !PT ;  /* 0x0000007f15157812 */ /* 0x001fc800078ec0ff */
[----:B------:R-:W-:Y:S01]  /*12430*/  ISETP.GE.AND P2, PT, R21, UR8, PT ;  /* 0x0000000815007c0c */ /* 0x000fe2000bf46270 */
[----:B--2---:R-:W-:-:S05]  /*12440*/  IMAD.WIDE R2, R0, 0x2, R2 ;  /* 0x0000000200027825 */ /* 0x004fca00078e0202 */
[----:B------:R0:W-:Y:S04]  /*12450*/  STL [R1+0x850], R3 ;  /* 0x0008500301007387 */ /* 0x0001e80000100800 */
[----:B------:R-:W-:Y:S01]  /*12460*/  STL.64 [R1+0x318], R48 ;  /* 0x0003183001007387 */ /* 0x000fe20000100a00 */
[----:B---3--:R-:W-:-:S05]  /*12470*/  IMAD.WIDE R34, R0, 0x2, R34 ;  /* 0x0000000200227825 */ /* 0x008fca00078e0222 */
[----:B------:R-:W-:Y:S04]  /*12480*/  STL.64 [R1+0x328], R34 ;  /* 0x0003282201007387 */ /* 0x000fe80000100a00 */
[----:B------:R2:W-:Y:S01]  /*12490*/  STL.64 [R1+0x858], R48 ;  /* 0x0008583001007387 */ /* 0x0005e20000100a00 */
[----:B----4-:R-:W-:-:S05]  /*124a0*/  IMAD.WIDE R42, R0, 0x2, R42 ;  /* 0x00000002002a7825 */ /* 0x010fca00078e022a */
[----:B------:R-:W-:Y:S04]  /*124b0*/  STL.64 [R1+0x320], R42 ;  /* 0x0003202a01007387 */ /* 0x000fe80000100a00 */
[----:B------:R-:W-:Y:S04]  /*124c0*/  STL [R1+0x580], R0 ;  /* 0x0005800001007387 */ /* 0x000fe80000100800 */
[----:B-1----:R-:W3:Y:S04]  /*124d0*/  LDL.64 R22, [R1+0x2e8] ;  /* 0x0002e80001167983 */ /* 0x002ee80000100a00 */
[----:B------:R-:W4:Y:S04]  /*124e0*/  LDL.64 R52, [R1+0x2a8] ;  /* 0x0002a80001347983 */ /* 0x000f280000100a00 */
[----:B------:R-:W4:Y:S04]  /*124f0*/  LDL.64 R18, [R1+0x268] ;  /* 0x0002680001127983 */ /* 0x000f280000100a00 */
[----:B------:R-:W4:Y:S01]  /*12500*/  LDL.64 R20, [R1+0x228] ;  /* 0x0002280001147983 */ /* 0x000f220000100a00 */
[----:B0-----:R-:W-:Y:S01]  /*12510*/  PRMT R3, RZ, 0x7610, R3 ;  /* 0x00007610ff037816 */ /* 0x001fe20000000003 */
[----:B--2---:R-:W-:-:S02]  /*12520*/  IMAD.MOV.U32 R48, RZ, RZ, R34 ;  /* 0x000000ffff307224 */ /* 0x004fc400078e0022 */
[----:B------:R-:W-:Y:S01]  /*12530*/  IMAD.MOV.U32 R49, RZ, RZ, R35 ;  /* 0x000000ffff317224 */ /* 0x000fe200078e0023 */
[----:B------:R-:W-:Y:S01]  /*12540*/  PRMT R36, RZ, 0x7610, R36 ;  /* 0x00007610ff247816 */ /* 0x000fe20000000024 */
[----:B------:R-:W2:Y:S01]  /*12550*/  LDL.64 R34, [R1+0x2a0] ;  /* 0x0002a00001227983 */ /* 0x000ea20000100a00 */
[----:B------:R-:W-:-:S03]  /*12560*/  PRMT R37, RZ, 0x7610, R37 ;  /* 0x00007610ff257816 */ /* 0x000fc60000000025 */
[----:B------:R-:W2:Y:S01]  /*12570*/  @!P2 LDG.E.U16 R3, desc[UR22][R48.64] ;  /* 0x000000163003a981 */ /* 0x000ea2000c1e1500 */
[----:B------:R-:W-:Y:S02]  /*12580*/  PRMT R32, RZ, 0x7610, R32 ;  /* 0x00007610ff207816 */ /* 0x000fe40000000020 */
[----:B------:R-:W-:Y:S01]  /*12590*/  PRMT R33, RZ, 0x7610, R33 ;  /* 0x00007610ff217816 */ /* 0x000fe20000000021 */
[----:B---3--:R-:W3:Y:S04]  /*125a0*/  @!P2 LDG.E.U16 R36, desc[UR22][R22.64] ;  /* 0x000000161624a981 */ /* 0x008ee8000c1e1500 */
[----:B----4-:R-:W4:Y:S04]  /*125b0*/  @!P2 LDG.E.U16 R37, desc[UR22][R52.64] ;  /* 0x000000163425a981 */ /* 0x010f28000c1e1500 */
[----:B------:R-:W4:Y:S04]  /*125c0*/  @!P2 LDG.E.U16 R32, desc[UR22][R18.64] ;  /* 0x000000161220a981 */ /* 0x000f28000c1e1500 */
[----:B------:R-:W4:Y:S01]  /*125d0*/  @!P2 LDG.E.U16 R33, desc[UR22][R20.64] ;  /* 0x000000161421a981 */ /* 0x000f22000c1e1500 */
[----:B------:R-:W-:-:S05]  /*125e0*/  PRMT R39, RZ, 0x7610, R39 ;  /* 0x00007610ff277816 */ /* 0x000fca0000000027 */
[----:B------:R0:W-:Y:S04]  /*125f0*/  STL.S16 [R1+0x3ac], R39 ;  /* 0x0003ac2701007387 */ /* 0x0001e80000100600 */
        /* <DEDUP_REMOVED lines=8> */
[----:B----4-:R0:W-:Y:S04]  /*12680*/  STL [R1+0x3fc], R37 ;  /* 0x0003fc2501007387 */ /* 0x0101e80000100800 */
[----:B0-----:R-:W3:Y:S04]  /*12690*/  LDL.LU R37, [R1+0x830] ;  /* 0x0008300001257983 */ /* 0x001ee80000300800 */
[----:B------:R-:W4:Y:S04]  /*126a0*/  LDL.LU.64 R18, [R1+0x828] ;  /* 0x0008280001127983 */ /* 0x000f280000300a00 */
[----:B------:R0:W-:Y:S04]  /*126b0*/  STL [R1+0x3dc], R32 ;  /* 0x0003dc2001007387 */ /* 0x0001e80000100800 */
[----:B0-----:R-:W2:Y:S04]  /*126c0*/  LDL.LU R32, [R1+0x820] ;  /* 0x0008200001207983 */ /* 0x001ea80000300800 */
[----:B------:R-:W2:Y:S04]  /*126d0*/  LDL.LU.64 R20, [R1+0x818] ;  /* 0x0008180001147983 */ /* 0x000ea80000300a00 */
[----:B------:R0:W-:Y:S04]  /*126e0*/  STL [R1+0x3bc], R33 ;  /* 0x0003bc2101007387 */ /* 0x0001e80000100800 */
[----:B0-----:R-:W2:Y:S01]  /*126f0*/  LDL.LU R33, [R1+0x810] ;  /* 0x0008100001217983 */ /* 0x001ea20000300800 */
[----:B------:R-:W-:-:S02]  /*12700*/  PRMT R16, RZ, 0x7610, R16 ;  /* 0x00007610ff107816 */ /* 0x000fc40000000010 */
[----:B------:R-:W-:-:S04]  /*12710*/  PRMT R17, RZ, 0x7610, R17 ;  /* 0x00007610ff117816 */ /* 0x000fc80000000011 */
[----:B--2---:R-:W2:Y:S04]  /*12720*/  @!P2 LDG.E.U16 R16, desc[UR22][R32.64] ;  /* 0x000000162010a981 */ /* 0x004ea8000c1e1500 */
[----:B------:R-:W2:Y:S04]  /*12730*/  LDL.LU.64 R32, [R1+0x808] ;  /* 0x0008080001207983 */ /* 0x000ea80000300a00 */
[----:B--2---:R-:W2:Y:S04]  /*12740*/  @!P2 LDG.E.U16 R17, desc[UR22][R32.64] ;  /* 0x000000162011a981 */ /* 0x004ea8000c1e1500 */
[----:B------:R0:W-:Y:S04]  /*12750*/  STL [R1+0x39c], R16 ;  /* 0x00039c1001007387 */ /* 0x0001e80000100800 */
[----:B0-----:R-:W3:Y:S04]  /*12760*/  LDL.LU R16, [R1+0x800] ;  /* 0x0008000001107983 */ /* 0x001ee80000300800 */
[----:B--2---:R0:W-:Y:S04]  /*12770*/  STL [R1+0x37c], R17 ;  /* 0x00037c1101007387 */ /* 0x0041e80000100800 */
[----:B0-----:R-:W3:Y:S01]  /*12780*/  LDL.LU R17, [R1+0x7fc] ;  /* 0x0007fc0001117983 */ /* 0x001ee20000300800 */
[----:B------:R-:W-:-:S02]  /*12790*/  PRMT R40, RZ, 0x7610, R40 ;  /* 0x00007610ff287816 */ /* 0x000fc40000000028 */
[----:B------:R-:W-:Y:S02]  /*127a0*/  PRMT R41, RZ, 0x7610, R41 ;  /* 0x00007610ff297816 */ /* 0x000fe40000000029 */
[----:B------:R-:W-:Y:S02]  /*127b0*/  PRMT R46, RZ, 0x7610, R46 ;  /* 0x00007610ff2e7816 */ /* 0x000fe4000000002e */
[----:B------:R-:W-:Y:S02]  /*127c0*/  PRMT R47, RZ, 0x7610, R47 ;  /* 0x00007610ff2f7816 */ /* 0x000fe4000000002f */
[----:B------:R-:W2:Y:S04]  /*127d0*/  @!P2 LDG.E.U16 R41, desc[UR22][R42.64] ;  /* 0x000000162a29a981 */ /* 0x000ea8000c1e1500 */
[----:B------:R-:W2:Y:S04]  /*127e0*/  @!P2 LDG.E.U16 R46, desc[UR22][R20.64] ;  /* 0x00000016142ea981 */ /* 0x000ea8000c1e1500 */
[----:B------:R-:W2:Y:S04]  /*127f0*/  @!P2 LDG.E.U16 R47, desc[UR22][R34.64] ;  /* 0x00000016222fa981 */ /* 0x000ea8000c1e1500 */
[----:B---3--:R-:W3:Y:S04]  /*12800*/  @!P2 LDG.E.U16 R40, desc[UR22][R16.64] ;  /* 0x000000161028a981 */ /* 0x008ee8000c1e1500 */
[----:B------:R-:W-:Y:S04]  /*12810*/  STL [R1+0x588], R32 ;  /* 0x0005882001007387 */ /* 0x000fe80000100800 */
[----:B------:R-:W-:Y:S04]  /*12820*/  STL [R1+0x584], R33 ;  /* 0x0005842101007387 */ /* 0x000fe80000100800 */
[----:B---3--:R0:W-:Y:S04]  /*12830*/  STL [R1+0x35c], R40 ;  /* 0x00035c2801007387 */ /* 0x0081e80000100800 */
[----:B0-----:R-:W3:Y:S04]  /*12840*/  LDL.LU R40, [R1+0x7f8] ;  /* 0x0007f80001287983 */ /* 0x001ee80000300800 */
[----:B------:R-:W-:Y:S04]  /*12850*/  STL [R1+0x590], R16 ;  /* 0x0005901001007387 */ /* 0x000fe80000100800 */
[----:B------:R-:W-:Y:S04]  /*12860*/  STL [R1+0x58c], R17 ;  /* 0x00058c1101007387 */ /* 0x000fe80000100800 */
[----:B------:R-:W3:Y:S04]  /*12870*/  LDL.LU.64 R42, [R1+0x7f0] ;  /* 0x0007f000012a7983 */ /* 0x000ee80000300a00 */
[----:B--2---:R0:W-:Y:S04]  /*12880*/  STL [R1+0x438], R41 ;  /* 0x0004382901007387 */ /* 0x0041e80000100800 */
[----:B0-----:R-:W2:Y:S04]  /*12890*/  LDL.LU R41, [R1+0x7e8] ;  /* 0x0007e80001297983 */ /* 0x001ea80000300800 */
[----:B------:R-:W2:Y:S04]  /*128a0*/  LDL.LU.64 R20, [R1+0x7e0] ;  /* 0x0007e00001147983 */ /* 0x000ea80000300a00 */
        /* <DEDUP_REMOVED lines=12> */
[----:B------:R-:W3:Y:S04]  /*12970*/  LDL.LU.64 R46, [R1+0x7b0] ;  /* 0x0007b000012e7983 */ /* 0x000ee80000300a00 */
[----:B--2---:R0:W-:Y:S04]  /*12980*/  STL [R1+0x3b8], R31 ;  /* 0x0003b81f01007387 */ /* 0x0041e80000100800 */
[----:B0-----:R-:W2:Y:S01]  /*12990*/  LDL.LU R31, [R1+0x7ac] ;  /* 0x0007ac00011f7983 */ /* 0x001ea20000300800 */
[----:B------:R-:W-:-:S02]  /*129a0*/  PRMT R14, RZ, 0x7610, R14 ;  /* 0x00007610ff0e7816 */ /* 0x000fc4000000000e */
[----:B------:R-:W-:-:S04]  /*129b0*/  PRMT R15, RZ, 0x7610, R15 ;  /* 0x00007610ff0f7816 */ /* 0x000fc8000000000f */
[----:B---3--:R-:W3:Y:S04]  /*129c0*/  @!P2 LDG.E.U16 R14, desc[UR22][R46.64] ;  /* 0x000000162e0ea981 */ /* 0x008ee8000c1e1500 */
[----:B--2---:R-:W2:Y:S04]  /*129d0*/  @!P2 LDG.E.U16 R15, desc[UR22][R30.64] ;  /* 0x000000161e0fa981 */ /* 0x004ea8000c1e1500 */
[----:B---3--:R0:W-:Y:S04]  /*129e0*/  STL [R1+0x398], R14 ;  /* 0x0003980e01007387 */ /* 0x0081e80000100800 */
[----:B0-----:R-:W3:Y:S04]  /*129f0*/  LDL.LU R14, [R1+0x7a8] ;  /* 0x0007a800010e7983 */ /* 0x001ee80000300800 */
[----:B------:R-:W-:Y:S04]  /*12a00*/  STL [R1+0x598], R46 ;  /* 0x0005982e01007387 */ /* 0x000fe80000100800 */
[----:B------:R-:W-:Y:S04]  /*12a10*/  STL [R1+0x594], R47 ;  /* 0x0005942f01007387 */ /* 0x000fe80000100800 */
[----:B--2---:R0:W-:Y:S04]  /*12a20*/  STL [R1+0x378], R15 ;  /* 0x0003780f01007387 */ /* 0x0041e80000100800 */
[----:B0-----:R-:W3:Y:S01]  /*12a30*/  LDL.LU R15, [R1+0x7a4] ;  /* 0x0007a400010f7983 */ /* 0x001ee20000300800 */
[----:B------:R-:W-:-:S02]  /*12a40*/  PRMT R50, RZ, 0x7610, R50 ;  /* 0x00007610ff327816 */ /* 0x000fc40000000032 */
[----:B------:R-:W-:-:S06]  /*12a50*/  PRMT R51, RZ, 0x7610, R51 ;  /* 0x00007610ff337816 */ /* 0x000fcc0000000033 */
        /* <DEDUP_REMOVED lines=10> */
[----:B0-----:R-:W3:Y:S01]  /*12b00*/  LDL.LU R51, [R1+0x790] ;  /* 0x0007900001337983 */ /* 0x001ee20000300800 */
[----:B------:R-:W-:-:S02]  /*12b10*/  PRMT R44, RZ, 0x7610, R44 ;  /* 0x00007610ff2c7816 */ /* 0x000fc4000000002c */
[----:B------:R-:W-:-:S04]  /*12b20*/  PRMT R45, RZ, 0x7610, R45 ;  /* 0x00007610ff2d7816 */ /* 0x000fc8000000002d */
[----:B------:R-:W2:Y:S04]  /*12b30*/  @!P2 LDG.E.U16 R44, desc[UR22][R42.64] ;  /* 0x000000162a2ca981 */ /* 0x000ea8000c1e1500 */
[----:B------:R-:W4:Y:S04]  /*12b40*/  LDL.LU.64 R42, [R1+0x788] ;  /* 0x00078800012a7983 */ /* 0x000f280000300a00 */
[----:B---3--:R-:W3:Y:S04]  /*12b50*/  @!P2 LDG.E.U16 R45, desc[UR22][R50.64] ;  /* 0x00000016322da981 */ /* 0x008ee8000c1e1500 */
[----:B--2---:R0:W-:Y:S04]  /*12b60*/  STL [R1+0x414], R44 ;  /* 0x0004142c01007387 */ /* 0x0041e80000100800 */
[----:B0-----:R-:W2:Y:S04]  /*12b70*/  LDL.LU R44, [R1+0x780] ;  /* 0x00078000012c7983 */ /* 0x001ea80000300800 */
[----:B------:R-:W2:Y:S04]  /*12b80*/  LDL.LU.64 R50, [R1+0x778] ;  /* 0x0007780001327983 */ /* 0x000ea80000300a00 */
[----:B---3--:R0:W-:Y:S04]  /*12b90*/  STL [R1+0x3f4], R45 ;  /* 0x0003f42d01007387 */ /* 0x0081e80000100800 */
[----:B0-----:R-:W2:Y:S01]  /*12ba0*/  LDL.LU R45, [R1+0x770] ;  /* 0x00077000012d7983 */ /* 0x001ea20000300800 */
[----:B------:R-:W-:-:S02]  /*12bb0*/  PRMT R28, RZ, 0x7610, R28 ;  /* 0x00007610ff1c7816 */ /* 0x000fc4000000001c */
[----:B------:R-:W-:-:S04]  /*12bc0*/  PRMT R29, RZ, 0x7610, R29 ;  /* 0x00007610ff1d7816 */ /* 0x000fc8000000001d */
[----:B--2---:R-:W2:Y:S04]  /*12bd0*/  @!P2 LDG.E.U16 R28, desc[UR22][R44.64] ;  /* 0x000000162c1ca981 */ /* 0x004ea8000c1e1500 */
[----:B------:R-:W3:Y:S04]  /*12be0*/  LDL.LU.64 R44, [R1+0x768] ;  /* 0x00076800012c7983 */ /* 0x000ee80000300a00 */
[----:B---3--:R-:W3:Y:S04]  /*12bf0*/  @!P2 LDG.E.U16 R29, desc[UR22][R44.64] ;  /* 0x000000162c1da981 */ /* 0x008ee8000c1e1500 */
[----:B--2---:R0:W-:Y:S04]  /*12c00*/  STL [R1+0x3d4], R28 ;  /* 0x0003d41c01007387 */ /* 0x0041e80000100800 */
[----:B0-----:R-:W2:Y:S04]  /*12c10*/  LDL.LU R28, [R1+0x760] ;  /* 0x00076000011c7983 */ /* 0x001ea80000300800 */
[----:B------:R-:W2:Y:S04]  /*12c20*/  LDL.LU.64 R44, [R1+0x758] ;  /* 0x00075800012c7983 */ /* 0x000ea80000300a00 */
[----:B---3--:R0:W-:Y:S04]  /*12c30*/  STL [R1+0x3b4], R29 ;  /* 0x0003b41d01007387 */ /* 0x0081e80000100800 */
[----:B0-----:R-:W3:Y:S01]  /*12c40*/  LDL.LU R29, [R1+0x754] ;  /* 0x00075400011d7983 */ /* 0x001ee20000300800 */
[----:B------:R-:W-:-:S02]  /*12c50*/  PRMT R12, RZ, 0x7610, R12 ;  /* 0x00007610ff0c7816 */ /* 0x000fc4000000000c */
[----:B------:R-:W-:-:S04]  /*12c60*/  PRMT R13, RZ, 0x7610, R13 ;  /* 0x00007610ff0d7816 */ /* 0x000fc8000000000d */
[----:B--2---:R-:W2:Y:S04]  /*12c70*/  @!P2 LDG.E.U16 R12, desc[UR22][R44.64] ;  /* 0x000000162c0ca981 */ /* 0x004ea8000c1e1500 */
[----:B---3--:R-:W3:Y:S04]  /*12c80*/  @!P2 LDG.E.U16 R13, desc[UR22][R28.64] ;  /* 0x000000161c0da981 */ /* 0x008ee8000c1e1500 */
[----:B--2---:R0:W-:Y:S04]  /*12c90*/  STL [R1+0x394], R12 ;  /* 0x0003940c01007387 */ /* 0x0041e80000100800 */
[----:B0-----:R-:W2:Y:S04]  /*12ca0*/  LDL.LU R12, [R1+0x750] ;  /* 0x00075000010c7983 */ /* 0x001ea80000300800 */
[----:B------:R-:W-:Y:S04]  /*12cb0*/  STL [R1+0x5b0], R44 ;  /* 0x0005b02c01007387 */ /* 0x000fe80000100800 */
[----:B------:R-:W-:Y:S04]  /*12cc0*/  STL [R1+0x5ac], R45 ;  /* 0x0005ac2d01007387 */ /* 0x000fe80000100800 */
[----:B---3--:R0:W-:Y:S04]  /*12cd0*/  STL [R1+0x374], R13 ;  /* 0x0003740d01007387 */ /* 0x0081e80000100800 */
[----:B0-----:R-:W2:Y:S01]  /*12ce0*/  LDL.LU R13, [R1+0x74c] ;  /* 0x00074c00010d7983 */ /* 0x001ea20000300800 */
[----:B------:R-:W-:-:S02]  /*12cf0*/  PRMT R4, RZ, 0x7610, R4 ;  /* 0x00007610ff047816 */ /* 0x000fc40000000004 */
[----:B------:R-:W-:Y:S02]  /*12d00*/  PRMT R5, RZ, 0x7610, R5 ;  /* 0x00007610ff057816 */ /* 0x000fe40000000005 */
[----:B------:R-:W-:-:S04]  /*12d10*/  PRMT R6, RZ, 0x7610, R6 ;  /* 0x00007610ff067816 */ /* 0x000fc80000000006 */
[----:B------:R-:W3:Y:S04]  /*12d20*/  @!P2 LDG.E.U16 R5, desc[UR22][R22.64] ;  /* 0x000000161605a981 */ /* 0x000ee8000c1e1500 */
[----:B------:R-:W3:Y:S04]  /*12d30*/  @!P2 LDG.E.U16 R6, desc[UR22][R40.64] ;  /* 0x000000162806a981 */ /* 0x000ee8000c1e1500 */
[----:B--2---:R-:W2:Y:S04]  /*12d40*/  @!P2 LDG.E.U16 R4, desc[UR22][R12.64] ;  /* 0x000000160c04a981 */ /* 0x004ea8000c1e1500 */
[----:B------:R-:W-:Y:S04]  /*12d50*/  STL [R1+0x5b8], R28 ;  /* 0x0005b81c01007387 */ /* 0x000fe80000100800 */
[----:B------:R0:W-:Y:S01]  /*12d60*/  STL [R1+0x5b4], R29 ;  /* 0x0005b41d01007387 */ /* 0x0001e20000100800 */
[----:B------:R-:W-:-:S06]  /*12d70*/  PRMT R7, RZ, 0x7610, R7 ;  /* 0x00007610ff077816 */ /* 0x000fcc0000000007 */
[----:B----4-:R-:W4:Y:S04]  /*12d80*/  @!P2 LDG.E.U16 R7, desc[UR22][R42.64] ;  /* 0x000000162a07a981 */ /* 0x010f28000c1e1500 */
[----:B0-----:R-:W3:Y:S04]  /*12d90*/  LDL.LU R29, [R1+0x3ac] ;  /* 0x0003ac00011d7983 */ /* 0x001ee80000300800 */
[----:B--2---:R0:W-:Y:S04]  /*12da0*/  STL [R1+0x354], R4 ;  /* 0x0003540401007387 */ /* 0x0041e80000100800 */
[----:B0-----:R-:W2:Y:S04]  /*12db0*/  LDL.LU R4, [R1+0x748] ;  /* 0x0007480001047983 */ /* 0x001ea80000300800 */
[----:B------:R-:W-:Y:S04]  /*12dc0*/  STL [R1+0x5c0], R12 ;  /* 0x0005c00c01007387 */ /* 0x000fe80000100800 */
[----:B------:R-:W-:Y:S04]  /*12dd0*/  STL [R1+0x5bc], R13 ;  /* 0x0005bc0d01007387 */ /* 0x000fe80000100800 */
[----:B------:R-:W2:Y:S04]  /*12de0*/  LDL.LU.64 R22, [R1+0x740] ;  /* 0x0007400001167983 */ /* 0x000ea80000300a00 */
[----:B---3--:R0:W-:Y:S04]  /*12df0*/  STL [R1+0x430], R5 ;  /* 0x0004300501007387 */ /* 0x0081e80000100800 */
[----:B0-----:R-:W3:Y:S04]  /*12e00*/  LDL.LU R5, [R1+0x738] ;  /* 0x0007380001057983 */ /* 0x001ee80000300800 */
[----:B------:R-:W2:Y:S04]  /*12e10*/  LDL.LU.64 R40, [R1+0x730] ;  /* 0x0007300001287983 */ /* 0x000ea80000300a00 */
[----:B------:R0:W-:Y:S04]  /*12e20*/  STL [R1+0x410], R6 ;  /* 0x0004100601007387 */ /* 0x0001e80000100800 */
[----:B0-----:R-:W2:Y:S04]  /*12e30*/  LDL.LU R6, [R1+0x728] ;  /* 0x0007280001067983 */ /* 0x001ea80000300800 */
[----:B------:R-:W2:Y:S01]  /*12e40*/  LDL.LU.64 R42, [R1+0x720] ;  /* 0x00072000012a7983 */ /* 0x000ea20000300a00 */
[----:B------:R-:W-:-:S03]  /*12e50*/  PRMT R26, RZ, 0x7610, R26 ;  /* 0x00007610ff1a7816 */ /* 0x000fc6000000001a */
[----:B----4-:R0:W-:Y:S04]  /*12e60*/  STL [R1+0x3f0], R7 ;  /* 0x0003f00701007387 */ /* 0x0101e80000100800 */
[----:B0-----:R-:W4:Y:S04]  /*12e70*/  LDL.LU R7, [R1+0x718] ;  /* 0x0007180001077983 */ /* 0x001f280000300800 */
[----:B--2---:R-:W2:Y:S04]  /*12e80*/  @!P2 LDG.E.U16 R26, desc[UR22][R42.64] ;  /* 0x000000162a1aa981 */ /* 0x004ea8000c1e1500 */
[----:B------:R-:W2:Y:S01]  /*12e90*/  LDL.LU.64 R42, [R1+0x710] ;  /* 0x00071000012a7983 */ /* 0x000ea20000300a00 */
[----:B------:R-:W-:-:S06]  /*12ea0*/  PRMT R27, RZ, 0x7610, R27 ;  /* 0x00007610ff1b7816 */ /* 0x000fcc000000001b */
        /* <DEDUP_REMOVED lines=18> */
[----:B------:R-:W2:Y:S01]  /*12fd0*/  @!P2 LDG.E.U16 R9, desc[UR22][R52.64] ;  /* 0x000000163409a981 */ /* 0x000ea2000c1e1500 */
[----:B------:R-:W-:Y:S02]  /*12fe0*/  PRMT R38, RZ, 0x7610, R38 ;  /* 0x00007610ff267816 */ /* 0x000fe40000000026 */
[----:B------:R-:W-:Y:S01]  /*12ff0*/  PRMT R24, RZ, 0x7610, R24 ;  /* 0x00007610ff187816 */ /* 0x000fe20000000018 */
[----:B------:R-:W-:Y:S01]  /*13000*/  STL [R1+0x5d0], R26 ;  /* 0x0005d01a01007387 */ /* 0x000fe20000100800 */
[----:B------:R-:W-:-:S03]  /*13010*/  PRMT R25, RZ, 0x7610, R25 ;  /* 0x00007610ff197816 */ /* 0x000fc60000000019 */
[----:B------:R-:W2:Y:S04]  /*13020*/  @!P2 LDG.E.U16 R38, desc[UR22][R20.64] ;  /* 0x000000161426a981 */ /* 0x000ea8000c1e1500 */
[----:B------:R-:W2:Y:S04]  /*13030*/  @!P2 LDG.E.U16 R24, desc[UR22][R50.64] ;  /* 0x000000163218a981 */ /* 0x000ea8000c1e1500 */
[----:B---3--:R-:W3:Y:S04]  /*13040*/  @!P2 LDG.E.U16 R8, desc[UR22][R10.64] ;  /* 0x000000160a08a981 */ /* 0x008ee8000c1e1500 */
[----:B------:R-:W-:Y:S04]  /*13050*/  STL [R1+0x5cc], R27 ;  /* 0x0005cc1b01007387 */ /* 0x000fe80000100800 */
[----:B------:R-:W2:Y:S04]  /*13060*/  @!P2 LDG.E.U16 R25, desc[UR22][R40.64] ;  /* 0x000000162819a981 */ /* 0x000ea8000c1e1500 */
[----:B---3--:R0:W-:Y:S04]  /*13070*/  STL [R1+0x350], R8 ;  /* 0x0003500801007387 */ /* 0x0081e80000100800 */
[----:B0-----:R-:W3:Y:S04]  /*13080*/  LDL.LU R8, [R1+0x6f0] ;  /* 0x0006f00001087983 */ /* 0x001ee80000300800 */
[----:B------:R-:W-:Y:S04]  /*13090*/  STL [R1+0x5d8], R10 ;  /* 0x0005d80a01007387 */ /* 0x000fe80000100800 */
[----:B------:R-:W-:Y:S04]  /*130a0*/  STL [R1+0x5d4], R11 ;  /* 0x0005d40b01007387 */ /* 0x000fe80000100800 */
[----:B------:R-:W3:Y:S04]  /*130b0*/  LDL.LU.64 R52, [R1+0x6e8] ;  /* 0x0006e80001347983 */ /* 0x000ee80000300a00 */
[----:B--2---:R0:W-:Y:S04]  /*130c0*/  STL [R1+0x42c], R9 ;  /* 0x00042c0901007387 */ /* 0x0041e80000100800 */
[----:B0-----:R-:W3:Y:S04]  /*130d0*/  LDL.LU R9, [R1+0x6e0] ;  /* 0x0006e00001097983 */ /* 0x001ee80000300800 */
[----:B------:R-:W2:Y:S04]  /*130e0*/  LDL.LU.64 R20, [R1+0x6d8] ;  /* 0x0006d80001147983 */ /* 0x000ea80000300a00 */
[----:B------:R0:W-:Y:S04]  /*130f0*/  STL [R1+0x40c], R38 ;  /* 0x00040c2601007387 */ /* 0x0001e80000100800 */
[----:B0-----:R-:W2:Y:S04]  /*13100*/  LDL.LU R38, [R1+0x6d0] ;  /* 0x0006d00001267983 */ /* 0x001ea80000300800 */
[----:B------:R-:W2:Y:S04]  /*13110*/  LDL.LU.64 R50, [R1+0x6c8] ;  /* 0x0006c80001327983 */ /* 0x000ea80000300a00 */
[----:B------:R0:W-:Y:S04]  /*13120*/  STL [R1+0x3ec], R24 ;  /* 0x0003ec1801007387 */ /* 0x0001e80000100800 */
[----:B0-----:R-:W2:Y:S04]  /*13130*/  LDL.LU R24, [R1+0x6c0] ;  /* 0x0006c00001187983 */ /* 0x001ea80000300800 */
[----:B------:R-:W2:Y:S04]  /*13140*/  LDL.LU.64 R40, [R1+0x6b8] ;  /* 0x0006b80001287983 */ /* 0x000ea80000300a00 */
[----:B------:R0:W-:Y:S04]  /*13150*/  STL [R1+0x3cc], R25 ;  /* 0x0003cc1901007387 */ /* 0x0001e80000100800 */
[----:B0-----:R-:W4:Y:S04]  /*13160*/  LDL.LU R25, [R1+0x6b0] ;  /* 0x0006b00001197983 */ /* 0x001f280000300800 */
[----:B---3--:R-:W3:Y:S04]  /*13170*/  @!P2 LDG.E.U16 R29, desc[UR22][R8.64] ;  /* 0x00000016081da981 */ /* 0x008ee8000c1e1500 */
[----:B------:R-:W3:Y:S01]  /*13180*/  LDL.LU.64 R8, [R1+0x6a8] ;  /* 0x0006a80001087983 */ /* 0x000ee20000300a00 */
[----:B------:R-:W-:-:S02]  /*13190*/  PRMT R39, RZ, 0x7610, R39 ;  /* 0x00007610ff277816 */ /* 0x000fc40000000027 */
[----:B------:R-:W-:Y:S02]  /*131a0*/  PRMT R10, RZ, 0x7610, R10 ;  /* 0x00007610ff0a7816 */ /* 0x000fe4000000000a */
[----:B------:R-:W-:Y:S02]  /*131b0*/  PRMT R26, RZ, 0x7610, R26 ;  /* 0x00007610ff1a7816 */ /* 0x000fe4000000001a */
[----:B------:R-:W-:Y:S02]  /*131c0*/  PRMT R27, RZ, 0x7610, R27 ;  /* 0x00007610ff1b7816 */ /* 0x000fe4000000001b */
[----:B------:R-:W-:Y:S02]  /*131d0*/  PRMT R42, RZ, 0x7610, R42 ;  /* 0x00007610ff2a7816 */ /* 0x000fe4000000002a */
[----:B------:R-:W-:Y:S02]  /*131e0*/  PRMT R43, RZ, 0x7610, R43 ;  /* 0x00007610ff2b7816 */ /* 0x000fe4000000002b */
[----:B------:R-:W3:Y:S04]  /*131f0*/  @!P2 LDG.E.U16 R27, desc[UR22][R36.64] ;  /* 0x00000016241ba981 */ /* 0x000ee8000c1e1500 */
[----:B------:R-:W3:Y:S04]  /*13200*/  @!P2 LDG.E.U16 R42, desc[UR22][R34.64] ;  /* 0x00000016222aa981 */ /* 0x000ee8000c1e1500 */
[----:B------:R-:W3:Y:S04]  /*13210*/  @!P2 LDG.E.U16 R43, desc[UR22][R22.64] ;  /* 0x00000016162ba981 */ /* 0x000ee8000c1e1500 */
[----:B--2---:R-:W2:Y:S04]  /*13220*/  @!P2 LDG.E.U16 R39, desc[UR22][R40.64] ;  /* 0x000000162827a981 */ /* 0x004ea8000c1e1500 */
[----:B----4-:R-:W4:Y:S04]  /*13230*/  @!P2 LDG.E.U16 R10, desc[UR22][R24.64] ;  /* 0x00000016180aa981 */ /* 0x010f28000c1e1500 */
[----:B---3--:R-:W3:Y:S04]  /*13240*/  @!P2 LDG.E.U16 R26, desc[UR22][R8.64] ;  /* 0x00000016081aa981 */ /* 0x008ee8000c1e1500 */
[----:B------:R-:W-:Y:S01]  /*13250*/  STL [R1+0x5e0], R29 ;  /* 0x0005e01d01007387 */ /* 0x000fe20000100800 */
[----:B------:R-:W-:-:S06]  /*13260*/  PRMT R12, RZ, 0x7610, R12 ;  /* 0x00007610ff0c7816 */ /* 0x000fcc000000000c */
[----:B------:R-:W3:Y:S04]  /*13270*/  @!P2 LDG.E.U16 R12, desc[UR22][R6.64] ;  /* 0x00000016060ca981 */ /* 0x000ee8000c1e1500 */
[----:B--2---:R0:W-:Y:S04]  /*13280*/  STL [R1+0x38c], R39 ;  /* 0x00038c2701007387 */ /* 0x0041e80000100800 */
[----:B0-----:R-:W2:Y:S04]  /*13290*/  LDL.LU R39, [R1+0x6a0] ;  /* 0x0006a00001277983 */ /* 0x001ea80000300800 */
[----:B------:R-:W-:Y:S04]  /*132a0*/  STL [R1+0x5e4], R40 ;  /* 0x0005e42801007387 */ /* 0x000fe80000100800 */
[----:B------:R-:W-:Y:S04]  /*132b0*/  STL [R1+0x5dc], R41 ;  /* 0x0005dc2901007387 */ /* 0x000fe80000100800 */
[----:B----4-:R-:W-:Y:S04]  /*132c0*/  STL [R1+0x5f0], R10 ;  /* 0x0005f00a01007387 */ /* 0x010fe80000100800 */
[----:B------:R-:W-:Y:S04]  /*132d0*/  STL [R1+0x5ec], R24 ;  /* 0x0005ec1801007387 */ /* 0x000fe80000100800 */
[----:B------:R-:W-:Y:S04]  /*132e0*/  STL [R1+0x5e8], R25 ;  /* 0x0005e81901007387 */ /* 0x000fe80000100800 */
[----:B---3--:R-:W-:Y:S04]  /*132f0*/  STL [R1+0x5fc], R26 ;  /* 0x0005fc1a01007387 */ /* 0x008fe80000100800 */
[----:B------:R-:W-:Y:S04]  /*13300*/  STL [R1+0x5f8], R8 ;  /* 0x0005f80801007387 */ /* 0x000fe80000100800 */
[----:B------:R-:W-:Y:S04]  /*13310*/  STL [R1+0x5f4], R9 ;  /* 0x0005f40901007387 */ /* 0x000fe80000100800 */
[----:B------:R-:W3:Y:S04]  /*13320*/  LDL.LU.64 R36, [R1+0x698] ;  /* 0x0006980001247983 */ /* 0x000ee80000300a00 */
[----:B------:R-:W-:Y:S04]  /*13330*/  STL [R1+0x600], R27 ;  /* 0x0006001b01007387 */ /* 0x000fe80000100800 */
[----:B------:R-:W4:Y:S04]  /*13340*/  LDL.LU.64 R34, [R1+0x690] ;  /* 0x0006900001227983 */ /* 0x000f280000300a00 */
[----:B------:R-:W-:Y:S04]  /*13350*/  STL [R1+0x604], R42 ;  /* 0x0006042a01007387 */ /* 0x000fe80000100800 */
[----:B------:R-:W3:Y:S04]  /*13360*/  LDL.LU.64 R22, [R1+0x688] ;  /* 0x0006880001167983 */ /* 0x000ee80000300a00 */
[----:B------:R-:W-:Y:S04]  /*13370*/  STL [R1+0x608], R43 ;  /* 0x0006082b01007387 */ /* 0x000fe80000100800 */
[----:B------:R-:W4:Y:S01]  /*13380*/  LDL.LU.64 R6, [R1+0x680] ;  /* 0x0006800001067983 */ /* 0x000f220000300a00 */
[----:B------:R-:W-:-:S02]  /*13390*/  PRMT R47, RZ, 0x7610, R47 ;  /* 0x00007610ff2f7816 */ /* 0x000fc4000000002f */
[----:B------:R-:W-:Y:S02]  /*133a0*/  PRMT R13, RZ, 0x7610, R13 ;  /* 0x00007610ff0d7816 */ /* 0x000fe4000000000d */
[----:B------:R-:W-:Y:S02]  /*133b0*/  PRMT R28, RZ, 0x7610, R28 ;  /* 0x00007610ff1c7816 */ /* 0x000fe4000000001c */
[----:B------:R-:W4:Y:S01]  /*133c0*/  @!P2 LDG.E.U16 R47, desc[UR22][R20.64] ;  /* 0x00000016142fa981 */ /* 0x000f22000c1e1500 */
[----:B------:R-:W-:-:S03]  /*133d0*/  PRMT R44, RZ, 0x7610, R44 ;  /* 0x00007610ff2c7816 */ /* 0x000fc6000000002c */
[----:B--2---:R-:W2:Y:S01]  /*133e0*/  @!P2 LDG.E.U16 R13, desc[UR22][R38.64] ;  /* 0x00000016260da981 */ /* 0x004ea2000c1e1500 */
[----:B------:R-:W-:-:S06]  /*133f0*/  PRMT R45, RZ, 0x7610, R45 ;  /* 0x00007610ff2d7816 */ /* 0x000fcc000000002d */
[----:B------:R-:W2:Y:S04]  /*13400*/  @!P2 LDG.E.U16 R45, desc[UR22][R18.64] ;  /* 0x00000016122da981 */ /* 0x000ea8000c1e1500 */
[----:B---3--:R-:W3:Y:S04]  /*13410*/  @!P2 LDG.E.U16 R28, desc[UR22][R22.64] ;  /* 0x00000016161ca981 */ /* 0x008ee8000c1e1500 */
[----:B----4-:R-:W4:Y:S04]  /*13420*/  @!P2 LDG.E.U16 R44, desc[UR22][R6.64] ;  /* 0x00000016062ca981 */ /* 0x010f28000c1e1500 */
[----:B------:R-:W-:Y:S04]  /*13430*/  STL [R1+0x60c], R12 ;  /* 0x00060c0c01007387 */ /* 0x000fe80000100800 */
[----:B------:R-:W4:Y:S04]  /*13440*/  LDL.LU.64 R20, [R1+0x678] ;  /* 0x0006780001147983 */ /* 0x000f280000300a00 */
[----:B------:R-:W-:Y:S04]  /*13450*/  STL [R1+0x610], R47 ;  /* 0x0006102f01007387 */ /* 0x000fe80000100800 */
[----:B--2---:R-:W-:Y:S01]  /*13460*/  STL [R1+0x61c], R13 ;  /* 0x00061c0d01007387 */ /* 0x004fe20000100800 */
[----:B------:R-:W-:-:S03]  /*13470*/  PRMT R14, RZ, 0x7610, R14 ;  /* 0x00007610ff0e7816 */ /* 0x000fc6000000000e */
[----:B------:R-:W-:Y:S04]  /*13480*/  STL [R1+0x618], R38 ;  /* 0x0006182601007387 */ /* 0x000fe80000100800 */
[----:B------:R-:W-:Y:S01]  /*13490*/  STL [R1+0x614], R39 ;  /* 0x0006142701007387 */ /* 0x000fe20000100800 */
[----:B------:R-:W-:Y:S02]  /*134a0*/  PRMT R15, RZ, 0x7610, R15 ;  /* 0x00007610ff0f7816 */ /* 0x000fe4000000000f */
[----:B------:R-:W-:Y:S01]  /*134b0*/  PRMT R30, RZ, 0x7610, R30 ;  /* 0x00007610ff1e7816 */ /* 0x000fe2000000001e */
[----:B------:R-:W2:Y:S04]  /*134c0*/  @!P2 LDG.E.U16 R14, desc[UR22][R48.64] ;  /* 0x00000016300ea981 */ /* 0x000ea8000c1e1500 */
[----:B------:R-:W2:Y:S04]  /*134d0*/  @!P2 LDG.E.U16 R15, desc[UR22][R4.64] ;  /* 0x00000016040fa981 */ /* 0x000ea8000c1e1500 */
[----:B------:R-:W2:Y:S04]  /*134e0*/  @!P2 LDG.E.U16 R30, desc[UR22][R52.64] ;  /* 0x00000016341ea981 */ /* 0x000ea8000c1e1500 */
[----:B---3--:R-:W-:Y:S04]  /*134f0*/  STL [R1+0x628], R28 ;  /* 0x0006281c01007387 */ /* 0x008fe80000100800 */
[----:B------:R-:W-:Y:S04]  /*13500*/  STL [R1+0x624], R22 ;  /* 0x0006241601007387 */ /* 0x000fe80000100800 */
[----:B------:R-:W-:Y:S04]  /*13510*/  STL [R1+0x620], R23 ;  /* 0x0006201701007387 */ /* 0x000fe80000100800 */
[----:B----4-:R-:W-:Y:S04]  /*13520*/  STL [R1+0x634], R44 ;  /* 0x0006342c01007387 */ /* 0x010fe80000100800 */
[----:B------:R-:W-:Y:S04]  /*13530*/  STL [R1+0x630], R6 ;  /* 0x0006300601007387 */ /* 0x000fe80000100800 */
[----:B------:R-:W-:Y:S04]  /*13540*/  STL [R1+0x62c], R7 ;  /* 0x00062c0701007387 */ /* 0x000fe80000100800 */
[----:B------:R-:W3:Y:S04]  /*13550*/  LDL.LU.64 R18, [R1+0x670] ;  /* 0x0006700001127983 */ /* 0x000ee80000300a00 */
[----:B------:R0:W-:Y:S04]  /*13560*/  STL [R1+0x638], R45 ;  /* 0x0006382d01007387 */ /* 0x0001e80000100800 */
[----:B------:R-:W4:Y:S04]  /*13570*/  LDL.LU.64 R48, [R1+0x668] ;  /* 0x0006680001307983 */ /* 0x000f280000300a00 */
[----:B--2---:R-:W-:Y:S04]  /*13580*/  STL [R1+0x63c], R14 ;  /* 0x00063c0e01007387 */ /* 0x004fe80000100800 */
[----:B------:R-:W2:Y:S04]  /*13590*/  LDL.LU.64 R4, [R1+0x660] ;  /* 0x0006600001047983 */ /* 0x000ea80000300a00 */
[----:B------:R1:W-:Y:S04]  /*135a0*/  STL [R1+0x640], R15 ;  /* 0x0006400f01007387 */ /* 0x0003e80000100800 */
[----:B------:R-:W2:Y:S04]  /*135b0*/  LDL.LU.64 R52, [R1+0x658] ;  /* 0x0006580001347983 */ /* 0x000ea80000300a00 */
[----:B0-----:R-:W2:Y:S04]  /*135c0*/  LDL.64 R44, [R1+0x2b0] ;  /* 0x0002b000012c7983 */ /* 0x001ea80000100a00 */
[----:B-1----:R-:W2:Y:S04]  /*135d0*/  LDL.64 R14, [R1+0x2f0] ;  /* 0x0002f000010e7983 */ /* 0x002ea80000100a00 */
[----:B------:R-:W2:Y:S04]  /*135e0*/  LDL.64 R6, [R1+0x270] ;  /* 0x0002700001067983 */ /* 0x000ea80000100a00 */
[----:B------:R-:W2:Y:S04]  /*135f0*/  LDL.64 R22, [R1+0x230] ;  /* 0x0002300001167983 */ /* 0x000ea80000100a00 */
[----:B------:R-:W2:Y:S04]  /*13600*/  LDL R8, [R1+0x460] ;  /* 0x0004600001087983 */ /* 0x000ea80000100800 */
[----:B------:R-:W-:Y:S01]  /*13610*/  STL [R1+0x644], R30 ;  /* 0x0006441e01007387 */ /* 0x000fe20000100800 */
[----:B----4-:R-:W-:-:S06]  /*13620*/  PRMT R48, RZ, 0x7610, R48 ;  /* 0x00007610ff307816 */ /* 0x010fcc0000000030 */
[----:B------:R-:W4:Y:S04]  /*13630*/  @!P2 LDG.E.U16 R48, desc[UR22][R50.64] ;  /* 0x000000163230a981 */ /* 0x000f28000c1e1500 */
[----:B------:R-:W3:Y:S04]  /*13640*/  LDL.LU.64 R50, [R1+0x650] ;  /* 0x0006500001327983 */ /* 0x000ee80000300a00 */
[----:B------:R-:W3:Y:S04]  /*13650*/  LDL.64 R38, [R1+0x1f0] ;  /* 0x0001f00001267983 */ /* 0x000ee80000100a00 */
[----:B------:R-:W3:Y:S04]  /*13660*/  LDL.LU R47, [R1+0x45c] ;  /* 0x00045c00012f7983 */ /* 0x000ee80000300800 */
        /* <DEDUP_REMOVED lines=12> */
[----:B------:R-:W3:Y:S01]  /*13730*/  LDL.LU R11, [R1+0x37c] ;  /* 0x00037c00010b7983 */ /* 0x000ee20000300800 */
[----:B------:R-:W-:-:S02]  /*13740*/  PRMT R31, RZ, 0x7610, R31 ;  /* 0x00007610ff1f7816 */ /* 0x000fc4000000001f */
[----:B------:R-:W-:Y:S02]  /*13750*/  PRMT R17, RZ, 0x7610, R17 ;  /* 0x00007610ff117816 */ /* 0x000fe40000000011 */
[----:B--2---:R-:W-:Y:S02]  /*13760*/  PRMT R53, RZ, 0x7610, R53 ;  /* 0x00007610ff357816 */ /* 0x004fe40000000035 */
[----:B------:R-:W2:Y:S01]  /*13770*/  @!P2 LDG.E.U16 R31, desc[UR22][R36.64] ;  /* 0x00000016241fa981 */ /* 0x000ea2000c1e1500 */
[----:B------:R-:W-:Y:S02]  /*13780*/  PRMT R32, RZ, 0x7610, R32 ;  /* 0x00007610ff207816 */ /* 0x000fe40000000020 */
[----:B------:R-:W-:Y:S01]  /*13790*/  PRMT R33, RZ, 0x7610, R33 ;  /* 0x00007610ff217816 */ /* 0x000fe20000000021 */
[----:B------:R-:W2:Y:S01]  /*137a0*/  @!P2 LDG.E.U16 R17, desc[UR22][R14.64] ;  /* 0x000000160e11a981 */ /* 0x000ea2000c1e1500 */
[----:B------:R-:W-:-:S03]  /*137b0*/  PRMT R0, RZ, 0x7610, R0 ;  /* 0x00007610ff007816 */ /* 0x000fc60000000000 */
[----:B------:R0:W2:Y:S04]  /*137c0*/  @!P2 LDG.E.U16 R32, desc[UR22][R44.64] ;  /* 0x000000162c20a981 */ /* 0x0000a8000c1e1500 */
[----:B------:R-:W2:Y:S04]  /*137d0*/  @!P2 LDG.E.U16 R33, desc[UR22][R6.64] ;  /* 0x000000160621a981 */ /* 0x000ea8000c1e1500 */
[----:B------:R-:W2:Y:S04]  /*137e0*/  @!P2 LDG.E.U16 R0, desc[UR22][R22.64] ;  /* 0x000000161600a981 */ /* 0x000ea8000c1e1500 */
[----:B----4-:R-:W-:Y:S04]  /*137f0*/  STL [R1+0x648], R48 ;  /* 0x0006483001007387 */ /* 0x010fe80000100800 */
[----:B------:R1:W-:Y:S04]  /*13800*/  STL [R1+0x64c], R37 ;  /* 0x00064c2501007387 */ /* 0x0003e80000100800 */
[----:B-1----:R-:W4:Y:S04]  /*13810*/  LDL.LU R37, [R1+0x35c] ;  /* 0x00035c0001257983 */ /* 0x002f280000300800 */
[----:B---3--:R-:W-:Y:S04]  /*13820*/  STS.U16 [R8+UR11+0xa700], R47 ;  /* 0x00a7002f08007988 */ /* 0x008fe8000800040b */
[----:B------:R-:W-:Y:S04]  /*13830*/  STS.U16 [R8+UR11+0xab00], R12 ;  /* 0x00ab000c08007988 */ /* 0x000fe8000800040b */
[----:B------:R-:W-:Y:S04]  /*13840*/  STS.U16 [R8+UR11+0xaf00], R43 ;  /* 0x00af002b08007988 */ /* 0x000fe8000800040b */
[----:B------:R-:W-:Y:S04]  /*13850*/  STS.U16 [R8+UR11+0xb300], R42 ;  /* 0x00b3002a08007988 */ /* 0x000fe8000800040b */
[----:B------:R-:W-:Y:S04]  /*13860*/  STS.U16 [R8+UR11+0xb700], R27 ;  /* 0x00b7001b08007988 */ /* 0x000fe8000800040b */
[----:B------:R-:W-:Y:S04]  /*13870*/  STS.U16 [R8+UR11+0xbb00], R9 ;  /* 0x00bb000908007988 */ /* 0x000fe8000800040b */
[----:B------:R-:W-:Y:S04]  /*13880*/  STS.U16 [R8+UR11+0xbf00], R26 ;  /* 0x00bf001a08007988 */ /* 0x000fe8000800040b */
[----:B------:R1:W3:Y:S04]  /*13890*/  @!P2 LDG.E.U16 R53, desc[UR22][R38.64] ;  /* 0x000000162635a981 */ /* 0x0002e8000c1e1500 */
[----:B------:R0:W-:Y:S04]  /*138a0*/  STS.U16 [R52+UR11+0xcc00], R41 ;  /* 0x00cc002934007988 */ /* 0x0001e8000800040b */
[----:B0-----:R-:W2:Y:S04]  /*138b0*/  LDL.LU R41, [R1+0x438] ;  /* 0x0004380001297983 */ /* 0x001ea80000300800 */
        /* <DEDUP_REMOVED lines=18> */
[----:B------:R0:W-:Y:S04]  /*139e0*/  STS.U16 [R52+UR11+0xd800], R11 ;  /* 0x00d8000b34007988 */ /* 0x0001e8000800040b */
[----:B------:R-:W3:Y:S04]  /*139f0*/  LDL.LU R27, [R1+0x3d0] ;  /* 0x0003d000011b7983 */ /* 0x000ee80000300800 */
[----:B0-----:R-:W3:Y:S04]  /*13a00*/  LDL.LU R11, [R1+0x3b0] ;  /* 0x0003b000010b7983 */ /* 0x001ee80000300800 */
[----:B------:R-:W3:Y:S04]  /*13a10*/  LDL.LU R26, [R1+0x390] ;  /* 0x00039000011a7983 */ /* 0x000ee80000300800 */
[----:B------:R0:W-:Y:S04]  /*13a20*/  STS.U16 [R52+UR11+0xc800], R10 ;  /* 0x00c8000a34007988 */ /* 0x0001e8000800040b */
[----:B------:R-:W3:Y:S04]  /*13a30*/  LDL.LU R8, [R1+0x370] ;  /* 0x0003700001087983 */ /* 0x000ee80000300800 */
[----:B------:R1:W-:Y:S04]  /*13a40*/  STS.U16 [R52+UR11+0xc400], R24 ;  /* 0x00c4001834007988 */ /* 0x0003e8000800040b */
[----:B0-----:R-:W3:Y:S04]  /*13a50*/  LDL.LU R10, [R1+0x350] ;  /* 0x00035000010a7983 */ /* 0x001ee80000300800 */
[----:B------:R0:W-:Y:S04]  /*13a60*/  STS.U16 [R52+UR11+0xc000], R25 ;  /* 0x00c0001934007988 */ /* 0x0001e8000800040b */
[----:B-1----:R-:W3:Y:S04]  /*13a70*/  LDL.LU R24, [R1+0x42c] ;  /* 0x00042c0001187983 */ /* 0x002ee80000300800 */
[----:B------:R1:W-:Y:S04]  /*13a80*/  STS.U16 [R52+UR11+0xd000], R40 ;  /* 0x00d0002834007988 */ /* 0x0003e8000800040b */
[----:B0-----:R-:W3:Y:S04]  /*13a90*/  LDL.LU R25, [R1+0x40c] ;  /* 0x00040c0001197983 */ /* 0x001ee80000300800 */
[----:B------:R0:W-:Y:S04]  /*13aa0*/  STS.U16 [R52+UR11+0xd400], R29 ;  /* 0x00d4001d34007988 */ /* 0x0001e8000800040b */
[----:B-1----:R-:W3:Y:S04]  /*13ab0*/  LDL.LU R40, [R1+0x3ec] ;  /* 0x0003ec0001287983 */ /* 0x002ee80000300800 */
[----:B0-----:R-:W3:Y:S01]  /*13ac0*/  LDL.LU R29, [R1+0x3cc] ;  /* 0x0003cc00011d7983 */ /* 0x001ee20000300800 */
[----:B------:R-:W-:-:S02]  /*13ad0*/  LOP3.LUT R44, R52, 0x10, RZ, 0x3c, !PT ;  /* 0x00000010342c7812 */ /* 0x000fc400078e3cff */
[----:B------:R-:W-:Y:S02]  /*13ae0*/  PRMT R46, RZ, 0x7610, R46 ;  /* 0x00007610ff2e7816 */ /* 0x000fe4000000002e */
[----:B------:R-:W-:Y:S02]  /*13af0*/  PRMT R16, RZ, 0x7610, R16 ;  /* 0x00007610ff107816 */ /* 0x000fe40000000010 */
[----:B------:R-:W-:Y:S02]  /*13b00*/  PRMT R50, RZ, 0x7610, R50 ;  /* 0x00007610ff327816 */ /* 0x000fe40000000032 */
[----:B------:R-:W3:Y:S01]  /*13b10*/  @!P2 LDG.E.U16 R46, desc[UR22][R20.64] ;  /* 0x00000016142ea981 */ /* 0x000ee2000c1e1500 */
[----:B------:R-:W-:-:S03]  /*13b20*/  PRMT R51, RZ, 0x7610, R51 ;  /* 0x00007610ff337816 */ /* 0x000fc60000000033 */
[----:B------:R-:W3:Y:S01]  /*13b30*/  @!P2 LDG.E.U16 R16, desc[UR22][R4.64] ;  /* 0x000000160410a981 */ /* 0x000ee2000c1e1500 */
[----:B------:R-:W-:-:S03]  /*13b40*/  PRMT R49, RZ, 0x7610, R49 ;  /* 0x00007610ff317816 */ /* 0x000fc60000000031 */
[----:B------:R-:W3:Y:S04]  /*13b50*/  @!P2 LDG.E.U16 R50, desc[UR22][R34.64] ;  /* 0x000000162232a981 */ /* 0x000ee8000c1e1500 */
[----:B------:R-:W3:Y:S04]  /*13b60*/  @!P2 LDG.E.U16 R51, desc[UR22][R18.64] ;  /* 0x000000161233a981 */ /* 0x000ee8000c1e1500 */
[----:B------:R-:W3:Y:S04]  /*13b70*/  @!P2 LDG.E.U16 R49, desc[UR22][R2.64] ;  /* 0x000000160231a981 */ /* 0x000ee8000c1e1500 */
[----:B----4-:R0:W-:Y:S04]  /*13b80*/  STS.U16 [R52+UR11+0xdc00], R37 ;  /* 0x00dc002534007988 */ /* 0x0101e8000800040b */
[----:B0-----:R0:W5:Y:S04]  /*13b90*/  LDL.LU R37, [R1+0x64c] ;  /* 0x00064c0001257983 */ /* 0x0011680000300800 */
[----:B--2---:R1:W-:Y:S04]  /*13ba0*/  STS.U16 [R44+UR11+0xc080], R41 ;  /* 0x00c080292c007988 */ /* 0x0043e8000800040b */
[----:B---3--:R-:W-:Y:S04]  /*13bb0*/  STS.U16 [R44+UR11+0xc480], R48 ;  /* 0x00c480302c007988 */ /* 0x008fe8000800040b */
[----:B------:R-:W-:Y:S04]  /*13bc0*/  STS.U16 [R44+UR11+0xc880], R30 ;  /* 0x00c8801e2c007988 */ /* 0x000fe8000800040b */
[----:B------:R-:W-:Y:S04]  /*13bd0*/  STS.U16 [R44+UR11+0xcc80], R15 ;  /* 0x00cc800f2c007988 */ /* 0x000fe8000800040b */
[----:B------:R2:W-:Y:S04]  /*13be0*/  STS.U16 [R44+UR11+0xd080], R39 ;  /* 0x00d080272c007988 */ /* 0x0005e8000800040b */
[----:B-1----:R-:W3:Y:S04]  /*13bf0*/  LDL.LU R41, [R1+0x38c] ;  /* 0x00038c0001297983 */ /* 0x002ee80000300800 */
[----:B------:R1:W-:Y:S01]  /*13c00*/  STS.U16 [R44+UR11+0xd480], R14 ;  /* 0x00d4800e2c007988 */ /* 0x0003e2000800040b */
[----:B--2---:R-:W-:-:S03]  /*13c10*/  LOP3.LUT R39, R52, 0x20, RZ, 0x3c, !PT ;  /* 0x0000002034277812 */ /* 0x004fc600078e3cff */
[----:B------:R-:W2:Y:S04]  /*13c20*/  LDL.LU R48, [R1+0x648] ;  /* 0x0006480001307983 */ /* 0x000ea80000300800 */
[----:B------:R4:W-:Y:S04]  /*13c30*/  STS.U16 [R44+UR11+0xd880], R45 ;  /* 0x00d8802d2c007988 */ /* 0x0009e8000800040b */
[----:B------:R-:W2:Y:S04]  /*13c40*/  LDL.LU R30, [R1+0x644] ;  /* 0x00064400011e7983 */ /* 0x000ea80000300800 */
[----:B------:R0:W-:Y:S04]  /*13c50*/  STS.U16 [R44+UR11+0xdc80], R6 ;  /* 0x00dc80062c007988 */ /* 0x0001e8000800040b */
[----:B------:R-:W2:Y:S04]  /*13c60*/  LDL.LU R15, [R1+0x640] ;  /* 0x00064000010f7983 */ /* 0x000ea80000300800 */
[----:B------:R0:W-:Y:S04]  /*13c70*/  STS.U16 [R39+UR11+0xc100], R7 ;  /* 0x00c1000727007988 */ /* 0x0001e8000800040b */
[----:B-1----:R-:W2:Y:S04]  /*13c80*/  LDL.LU R14, [R1+0x63c] ;  /* 0x00063c00010e7983 */ /* 0x002ea80000300800 */
[----:B------:R1:W-:Y:S04]  /*13c90*/  STS.U16 [R39+UR11+0xc500], R28 ;  /* 0x00c5001c27007988 */ /* 0x0003e8000800040b */
[----:B----4-:R-:W4:Y:S04]  /*13ca0*/  LDL.LU R45, [R1+0x638] ;  /* 0x00063800012d7983 */ /* 0x010f280000300800 */
[----:B------:R-:W-:Y:S04]  /*13cb0*/  STS.U16 [R39+UR11+0xc900], R22 ;  /* 0x00c9001627007988 */ /* 0x000fe8000800040b */
[----:B0-----:R-:W2:Y:S04]  /*13cc0*/  LDL.LU R44, [R1+0x634] ;  /* 0x00063400012c7983 */ /* 0x001ea80000300800 */
[----:B------:R-:W-:Y:S04]  /*13cd0*/  STS.U16 [R39+UR11+0xcd00], R23 ;  /* 0x00cd001727007988 */ /* 0x000fe8000800040b */
[----:B------:R0:W5:Y:S04]  /*13ce0*/  LDL.LU R6, [R1+0x630] ;  /* 0x0006300001067983 */ /* 0x0001680000300800 */
[----:B------:R0:W-:Y:S04]  /*13cf0*/  STS.U16 [R39+UR11+0xd100], R9 ;  /* 0x00d1000927007988 */ /* 0x0001e8000800040b */
[----:B------:R2:W5:Y:S04]  /*13d00*/  LDL.LU R7, [R1+0x62c] ;  /* 0x00062c0001077983 */ /* 0x0005680000300800 */
[----:B-1----:R-:W2:Y:S01]  /*13d10*/  LDL.LU R28, [R1+0x628] ;  /* 0x00062800011c7983 */ /* 0x002ea20000300800 */
[----:B0-----:R-:W-:-:S03]  /*13d20*/  LOP3.LUT R9, R52, 0x30, RZ, 0x3c, !PT ;  /* 0x0000003034097812 */ /* 0x001fc600078e3cff */
[----:B------:R0:W5:Y:S04]  /*13d30*/  LDL.LU R22, [R1+0x624] ;  /* 0x0006240001167983 */ /* 0x0001680000300800 */
[----:B------:R1:W-:Y:S04]  /*13d40*/  STS.U16 [R39+UR11+0xd500], R13 ;  /* 0x00d5000d27007988 */ /* 0x0003e8000800040b */
[----:B------:R0:W5:Y:S04]  /*13d50*/  LDL.LU R23, [R1+0x620] ;  /* 0x0006200001177983 */ /* 0x0001680000300800 */
[----:B------:R0:W-:Y:S04]  /*13d60*/  STS.U16 [R39+UR11+0xd900], R38 ;  /* 0x00d9002627007988 */ /* 0x0001e8000800040b */
[----:B-1----:R-:W2:Y:S04]  /*13d70*/  LDL.LU R13, [R1+0x61c] ;  /* 0x00061c00010d7983 */ /* 0x002ea80000300800 */
[----:B------:R1:W-:Y:S04]  /*13d80*/  STS.U16 [R39+UR11+0xdd00], R47 ;  /* 0x00dd002f27007988 */ /* 0x0003e8000800040b */
[----:B0-----:R0:W5:Y:S04]  /*13d90*/  LDL.LU R38, [R1+0x618] ;  /* 0x0006180001267983 */ /* 0x0011680000300800 */
[----:B------:R0:W-:Y:S04]  /*13da0*/  STS.U16 [R9+UR11+0xc180], R12 ;  /* 0x00c1800c09007988 */ /* 0x0001e8000800040b */
[----:B-1----:R1:W5:Y:S04]  /*13db0*/  LDL.LU R39, [R1+0x614] ;  /* 0x0006140001277983 */ /* 0x0023680000300800 */
[----:B------:R0:W-:Y:S04]  /*13dc0*/  STS.U16 [R9+UR11+0xc580], R43 ;  /* 0x00c5802b09007988 */ /* 0x0001e8000800040b */
[----:B------:R-:W2:Y:S04]  /*13dd0*/  LDL.LU R47, [R1+0x610] ;  /* 0x00061000012f7983 */ /* 0x000ea80000300800 */
[----:B------:R1:W-:Y:S04]  /*13de0*/  STS.U16 [R9+UR11+0xc980], R42 ;  /* 0x00c9802a09007988 */ /* 0x0003e8000800040b */
[----:B0-----:R-:W2:Y:S04]  /*13df0*/  LDL.LU R12, [R1+0x60c] ;  /* 0x00060c00010c7983 */ /* 0x001ea80000300800 */
[----:B------:R0:W-:Y:S04]  /*13e00*/  STS.U16 [R9+UR11+0xcd80], R27 ;  /* 0x00cd801b09007988 */ /* 0x0001e8000800040b */
[----:B------:R-:W2:Y:S04]  /*13e10*/  LDL.LU R43, [R1+0x608] ;  /* 0x00060800012b7983 */ /* 0x000ea80000300800 */
[----:B------:R0:W-:Y:S04]  /*13e20*/  STS.U16 [R9+UR11+0xd180], R11 ;  /* 0x00d1800b09007988 */ /* 0x0001e8000800040b */
[----:B-1----:R-:W2:Y:S04]  /*13e30*/  LDL.LU R42, [R1+0x604] ;  /* 0x00060400012a7983 */ /* 0x002ea80000300800 */
[----:B0-----:R-:W2:Y:S01]  /*13e40*/  LDL.LU R27, [R1+0x600] ;  /* 0x00060000011b7983 */ /* 0x001ea20000300800 */
[----:B------:R-:W-:-:S03]  /*13e50*/  LOP3.LUT R11, R52, 0x40, RZ, 0x3c, !PT ;  /* 0x00000040340b7812 */ /* 0x000fc600078e3cff */
[----:B------:R0:W-:Y:S04]  /*13e60*/  STS.U16 [R9+UR11+0xd580], R26 ;  /* 0x00d5801a09007988 */ /* 0x0001e8000800040b */
[----:B------:R1:W-:Y:S04]  /*13e70*/  STS.U16 [R9+UR11+0xd980], R8 ;  /* 0x00d9800809007988 */ /* 0x0003e8000800040b */
[----:B------:R1:W-:Y:S04]  /*13e80*/  STS.U16 [R9+UR11+0xdd80], R10 ;  /* 0x00dd800a09007988 */ /* 0x0003e8000800040b */
[----:B0-----:R-:W2:Y:S04]  /*13e90*/  LDL.LU R26, [R1+0x5fc] ;  /* 0x0005fc00011a7983 */ /* 0x001ea80000300800 */
[----:B-1----:R0:W5:Y:S04]  /*13ea0*/  LDL.LU R8, [R1+0x5f8] ;  /* 0x0005f80001087983 */ /* 0x0021680000300800 */
[----:B------:R0:W5:Y:S04]  /*13eb0*/  LDL.LU R9, [R1+0x5f4] ;  /* 0x0005f40001097983 */ /* 0x0001680000300800 */
[----:B------:R-:W2:Y:S04]  /*13ec0*/  LDL.LU R10, [R1+0x5f0] ;  /* 0x0005f000010a7983 */ /* 0x000ea80000300800 */
[----:B------:R1:W-:Y:S04]  /*13ed0*/  STS.U16 [R11+UR11+0xc200], R24 ;  /* 0x00c200180b007988 */ /* 0x0003e8000800040b */
[----:B------:R0:W-:Y:S04]  /*13ee0*/  STS.U16 [R11+UR11+0xc600], R25 ;  /* 0x00c600190b007988 */ /* 0x0001e8000800040b */
[----:B------:R0:W-:Y:S04]  /*13ef0*/  STS.U16 [R11+UR11+0xca00], R40 ;  /* 0x00ca00280b007988 */ /* 0x0001e8000800040b */
[----:B-1----:R1:W5:Y:S04]  /*13f00*/  LDL.LU R24, [R1+0x5ec] ;  /* 0x0005ec0001187983 */ /* 0x0023680000300800 */
[----:B0-----:R1:W5:Y:S04]  /*13f10*/  LDL.LU R25, [R1+0x5e8] ;  /* 0x0005e80001197983 */ /* 0x0013680000300800 */
[----:B------:R1:W5:Y:S04]  /*13f20*/  LDL.LU R40, [R1+0x5e4] ;  /* 0x0005e40001287983 */ /* 0x0003680000300800 */
[----:B------:R0:W-:Y:S04]  /*13f30*/  STS.U16 [R11+UR11+0xce00], R29 ;  /* 0x00ce001d0b007988 */ /* 0x0001e8000800040b */
[----:B0-----:R-:W2:Y:S04]  /*13f40*/  LDL.LU R29, [R1+0x5e0] ;  /* 0x0005e000011d7983 */ /* 0x001ea80000300800 */
[----:B--2---:R0:W-:Y:S04]  /*13f50*/  STS.U16 [R11+UR11+0xd200], R29 ;  /* 0x00d2001d0b007988 */ /* 0x0041e8000800040b */
[----:B---3--:R2:W-:Y:S01]  /*13f60*/  STS.U16 [R11+UR11+0xd600], R41 ;  /* 0x00d600290b007988 */ /* 0x0085e2000800040b */
[----:B0-----:R-:W-:-:S03]  /*13f70*/  LOP3.LUT R29, R52, 0x50, RZ, 0x3c, !PT ;  /* 0x00000050341d7812 */ /* 0x001fc600078e3cff */
[----:B------:R0:W-:Y:S04]  /*13f80*/  STS.U16 [R11+UR11+0xda00], R10 ;  /* 0x00da000a0b007988 */ /* 0x0001e8000800040b */
[----:B------:R3:W-:Y:S04]  /*13f90*/  STS.U16 [R11+UR11+0xde00], R26 ;  /* 0x00de001a0b007988 */ /* 0x0007e8000800040b */
[----:B------:R0:W-:Y:S04]  /*13fa0*/  STS.U16 [R29+UR11+0xc280], R27 ;  /* 0x00c2801b1d007988 */ /* 0x0001e8000800040b */
[----:B--2---:R1:W5:Y:S04]  /*13fb0*/  LDL.LU R41, [R1+0x5dc] ;  /* 0x0005dc0001297983 */ /* 0x0043680000300800 */
[----:B------:R2:W-:Y:S04]  /*13fc0*/  STS.U16 [R29+UR11+0xc680], R42 ;  /* 0x00c6802a1d007988 */ /* 0x0005e8000800040b */
[----:B0-----:R1:W5:Y:S04]  /*13fd0*/  LDL.LU R10, [R1+0x5d8] ;  /* 0x0005d800010a7983 */ /* 0x0013680000300800 */
[----:B------:R-:W-:Y:S04]  /*13fe0*/  STS.U16 [R29+UR11+0xca80], R43 ;  /* 0x00ca802b1d007988 */ /* 0x000fe8000800040b */
[----:B---3--:R1:W5:Y:S04]  /*13ff0*/  LDL.LU R11, [R1+0x5d4] ;  /* 0x0005d400010b7983 */ /* 0x0083680000300800 */
[----:B------:R-:W-:Y:S04]  /*14000*/  STS.U16 [R29+UR11+0xce80], R12 ;  /* 0x00ce800c1d007988 */ /* 0x000fe8000800040b */
[----:B------:R1:W5:Y:S04]  /*14010*/  LDL.LU R26, [R1+0x5d0] ;  /* 0x0005d000011a7983 */ /* 0x0003680000300800 */
[----:B------:R0:W-:Y:S04]  /*14020*/  STS.U16 [R29+UR11+0xd280], R47 ;  /* 0x00d2802f1d007988 */ /* 0x0001e8000800040b */
[----:B------:R1:W5:Y:S04]  /*14030*/  LDL.LU R27, [R1+0x5cc] ;  /* 0x0005cc00011b7983 */ /* 0x0003680000300800 */
[----:B--2---:R1:W5:Y:S01]  /*14040*/  LDL.LU R42, [R1+0x5c8] ;  /* 0x0005c800012a7983 */ /* 0x0043620000300800 */
[----:B0-----:R-:W-:-:S03]  /*14050*/  LOP3.LUT R47, R52, 0x60, RZ, 0x3c, !PT ;  /* 0x00000060342f7812 */ /* 0x001fc600078e3cff */
[----:B------:R1:W5:Y:S04]  /*14060*/  LDL.LU R43, [R1+0x5c4] ;  /* 0x0005c400012b7983 */ /* 0x0003680000300800 */
[----:B------:R0:W-:Y:S04]  /*14070*/  STS.U16 [R29+UR11+0xd680], R13 ;  /* 0x00d6800d1d007988 */ /* 0x0001e8000800040b */
[----:B------:R1:W5:Y:S04]  /*14080*/  LDL.LU R12, [R1+0x5c0] ;  /* 0x0005c000010c7983 */ /* 0x0003680000300800 */
[----:B------:R2:W-:Y:S04]  /*14090*/  STS.U16 [R29+UR11+0xda80], R28 ;  /* 0x00da801c1d007988 */ /* 0x0005e8000800040b */
[----:B0-----:R1:W5:Y:S04]  /*140a0*/  LDL.LU R13, [R1+0x5bc] ;  /* 0x0005bc00010d7983 */ /* 0x0013680000300800 */
[----:B------:R0:W-:Y:S04]  /*140b0*/  STS.U16 [R29+UR11+0xde80], R44 ;  /* 0x00de802c1d007988 */ /* 0x0001e8000800040b */
[----:B--2---:R1:W5:Y:S04]  /*140c0*/  LDL.LU R28, [R1+0x5b8] ;  /* 0x0005b800011c7983 */ /* 0x0043680000300800 */
[----:B----4-:R2:W-:Y:S04]  /*140d0*/  STS.U16 [R47+UR11+0xc300], R45 ;  /* 0x00c3002d2f007988 */ /* 0x0105e8000800040b */
[----:B0-----:R1:W5:Y:S04]  /*140e0*/  LDL.LU R29, [R1+0x5b4] ;  /* 0x0005b400011d7983 */ /* 0x0013680000300800 */
[----:B------:R0:W-:Y:S04]  /*140f0*/  STS.U16 [R47+UR11+0xc700], R14 ;  /* 0x00c7000e2f007988 */ /* 0x0001e8000800040b */
[----:B------:R1:W5:Y:S04]  /*14100*/  LDL.LU R44, [R1+0x5b0] ;  /* 0x0005b000012c7983 */ /* 0x0003680000300800 */
[----:B------:R3:W-:Y:S04]  /*14110*/  STS.U16 [R47+UR11+0xcb00], R15 ;  /* 0x00cb000f2f007988 */ /* 0x0007e8000800040b */
[----:B--2---:R1:W5:Y:S04]  /*14120*/  LDL.LU R45, [R1+0x5ac] ;  /* 0x0005ac00012d7983 */ /* 0x0043680000300800 */
[----:B------:R2:W-:Y:S04]  /*14130*/  STS.U16 [R47+UR11+0xcf00], R30 ;  /* 0x00cf001e2f007988 */ /* 0x0005e8000800040b */
[----:B0-----:R1:W5:Y:S04]  /*14140*/  LDL.LU R14, [R1+0x5a8] ;  /* 0x0005a800010e7983 */ /* 0x0013680000300800 */
[----:B------:R0:W-:Y:S04]  /*14150*/  STS.U16 [R47+UR11+0xd300], R48 ;  /* 0x00d300302f007988 */ /* 0x0001e8000800040b */
[----:B---3--:R1:W5:Y:S04]  /*14160*/  LDL.LU R15, [R1+0x5a4] ;  /* 0x0005a400010f7983 */ /* 0x0083680000300800 */
[----:B--2---:R1:W5:Y:S01]  /*14170*/  LDL.LU R30, [R1+0x5a0] ;  /* 0x0005a000011e7983 */ /* 0x0043620000300800 */
[----:B0-----:R-:W-:-:S03]  /*14180*/  LOP3.LUT R48, R52, 0x70, RZ, 0x3c, !PT ;  /* 0x0000007034307812 */ /* 0x001fc600078e3cff */
[----:B------:R0:W-:Y:S04]  /*14190*/  STS.U16 [R47+UR11+0xd700], R31 ;  /* 0x00d7001f2f007988 */ /* 0x0001e8000800040b */
[----:B------:R2:W-:Y:S04]  /*141a0*/  STS.U16 [R47+UR11+0xdb00], R46 ;  /* 0x00db002e2f007988 */ /* 0x0005e8000800040b */
[----:B------:R3:W-:Y:S04]  /*141b0*/  STS.U16 [R47+UR11+0xdf00], R16 ;  /* 0x00df00102f007988 */ /* 0x0007e8000800040b */
[----:B0-----:R1:W5:Y:S04]  /*141c0*/  LDL.LU R31, [R1+0x59c] ;  /* 0x00059c00011f7983 */ /* 0x0013680000300800 */
[----:B--2---:R1:W5:Y:S04]  /*141d0*/  LDL.LU R46, [R1+0x598] ;  /* 0x00059800012e7983 */ /* 0x0043680000300800 */
[----:B---3--:R1:W5:Y:S04]  /*141e0*/  LDL.LU R47, [R1+0x594] ;  /* 0x00059400012f7983 */ /* 0x0083680000300800 */
[----:B------:R1:W5:Y:S04]  /*141f0*/  LDL.LU R16, [R1+0x590] ;  /* 0x0005900001107983 */ /* 0x0003680000300800 */
[----:B------:R0:W-:Y:S04]  /*14200*/  STS.U16 [R48+UR11+0xc380], R17 ;  /* 0x00c3801130007988 */ /* 0x0001e8000800040b */
[----:B------:R2:W-:Y:S04]  /*14210*/  STS.U16 [R48+UR11+0xc780], R32 ;  /* 0x00c7802030007988 */ /* 0x0005e8000800040b */
[----:B------:R3:W-:Y:S04]  /*14220*/  STS.U16 [R48+UR11+0xcb80], R33 ;  /* 0x00cb802130007988 */ /* 0x0007e8000800040b */
[----:B0-----:R1:W5:Y:S04]  /*14230*/  LDL.LU R17, [R1+0x58c] ;  /* 0x00058c0001117983 */ /* 0x0013680000300800 */
[----:B--2---:R1:W5:Y:S04]  /*14240*/  LDL.LU R32, [R1+0x588] ;  /* 0x0005880001207983 */ /* 0x0043680000300800 */
[----:B---3--:R1:W5:Y:S04]  /*14250*/  LDL.LU R33, [R1+0x584] ;  /* 0x0005840001217983 */ /* 0x0083680000300800 */
[----:B------:R0:W-:Y:S04]  /*14260*/  STS.U16 [R48+UR11+0xcf80], R0 ;  /* 0x00cf800030007988 */ /* 0x0001e8000800040b */
[----:B------:R2:W-:Y:S04]  /*14270*/  STS.U16 [R48+UR11+0xd380], R53 ;  /* 0x00d3803530007988 */ /* 0x0005e8000800040b */
[----:B------:R3:W-:Y:S04]  /*14280*/  STS.U16 [R48+UR11+0xd780], R50 ;  /* 0x00d7803230007988 */ /* 0x0007e8000800040b */
[----:B0-----:R1:W5:Y:S04]  /*14290*/  LDL.LU R0, [R1+0x580] ;  /* 0x0005800001007983 */ /* 0x0013680000300800 */
[----:B--2---:R1:W5:Y:S04]  /*142a0*/  LDL.LU R53, [R1+0x57c] ;  /* 0x00057c0001357983 */ /* 0x0043680000300800 */
[----:B---3--:R1:W5:Y:S04]  /*142b0*/  LDL.LU R50, [R1+0x578] ;  /* 0x0005780001327983 */ /* 0x0083680000300800 */
[----:B------:R0:W-:Y:S04]  /*142c0*/  STS.U16 [R48+UR11+0xdb80], R51 ;  /* 0x00db803330007988 */ /* 0x0001e8000800040b */
[----:B------:R2:W-:Y:S01]  /*142d0*/  STS.U16 [R48+UR11+0xdf80], R49 ;  /* 0x00df803130007988 */ /* 0x0005e2000800040b */
[----:B------:R3:W-:Y:S06]  /*142e0*/  MEMBAR.ALL.CTA ;  /* 0x0000000000007992 */ /* 0x0007ec0000008000 */
[----:B---3--:R-:W3:Y:S04]  /*142f0*/  FENCE.VIEW.ASYNC.S ;  /* 0x00000000000073c6 */ /* 0x008ee80000000000 */
[----:B0-----:R1:W5:Y:S04]  /*14300*/  LDL.LU R51, [R1+0x574] ;  /* 0x0005740001337983 */ /* 0x0013680000300800 */
[----:B--2---:R1:W5:Y:S04]  /*14310*/  LDL.LU R48, [R1+0x570] ;  /* 0x0005700001307983 */ /* 0x0043680000300800 */
[----:B------:R1:W5:Y:S01]  /*14320*/  LDL.LU R49, [R1+0x56c] ;  /* 0x00056c0001317983 */ /* 0x0003620000300800 */
[----:B------:R-:W-:-:S04]  /*14330*/  ULEA UR12, UR13, UR11, 0x3 ;  /* 0x0000000b0d0c7291 */ /* 0x000fc8000f8e18ff */
[----:B------:R-:W-:Y:S01]  /*14340*/  UIADD3 UR12, UPT, UPT, UR12, 0x10000, URZ ;  /* 0x000100000c0c7890 */ /* 0x000fe2000fffe0ff */
[----:B---3--:R-:W-:Y:S06]  /*14350*/  BAR.SYNC.DEFER_BLOCKING 0x0 ;  /* 0x0000000000007b1d */ /* 0x008fec0000010000 */
[----:B------:R-:W-:Y:S05]  /*14360*/  @P0 BRA `(.L_x_9) ;  /* 0x00000000007c0947 */ /* 0x000fea0003800000 */
[----:B------:R-:W-:Y:S01]  /*14370*/  UMOV UR17, 0x40004040 ;  /* 0x4000404000117882 */ /* 0x000fe20000000000 */
[----:B------:R-:W-:Y:S01]  /*14380*/  UMOV UR15, 0x40004040 ;  /* 0x40004040000f7882 */ /* 0x000fe20000000000 */
[----:B------:R-:W-:Y:S01]  /*14390*/  UMOV UR18, 0x0 ;  /* 0x0000000000127882 */ /* 0x000fe20000000000 */
[----:B------:R-:W-:Y:S01]  /*143a0*/  UMOV UR19, 0x4108010 ;  /* 0x0410801000137882 */ /* 0x000fe20000000000 */
[----:B------:R-:W-:Y:S01]  /*143b0*/  UMOV UR50, 0x0 ;  /* 0x0000000000327882 */ /* 0x000fe20000000000 */
[----:B------:R-:W-:Y:S01]  /*143c0*/  UMOV UR51, 0x4108010 ;  /* 0x0410801000337882 */ /* 0x000fe20000000000 */
        /* <DEDUP_REMOVED lines=14> */
[----:B------:R-:W-:Y:S01]  /*144b0*/  UMOV UR6, UR12 ;  /* 0x0000000c00067c82 */ /* 0x000fe20008000000 */
        /* <DEDUP_REMOVED lines=10> */
.L_x_9:
[----:B-----5:R2:W-:Y:S04]  /*14560*/  STL [R1+0x56c], R0 ;  /* 0x00056c0001007387 */ /* 0x0205e80000100800 */
[----:B--2---:R-:W2:Y:S01]  /*14570*/  LDL.LU R0, [R1+0x440] ;  /* 0x0004400001007983 */ /* 0x004ea20000300800 */
[----:B------:R-:W-:Y:S02]  /*14580*/  UIADD3 UR13, UPT, UPT, UR13, 0x1, URZ ;  /* 0x000000010d0d7890 */ /* 0x000fe4000fffe0ff */
[----:B------:R-:W-:Y:S02]  /*14590*/  UIADD3 UR8, UPT, UPT, UR8, -0x80, URZ ;  /* 0xffffff8008087890 */ /* 0x000fe4000fffe0ff */
[----:B------:R-:W-:-:S04]  /*145a0*/  UISETP.GT.AND UP1, UPT, UR13, 0x1, UPT ;  /* 0x000000010d00788c */ /* 0x000fc8000bf24270 */
[----:B0-----:R-:W-:Y:S02]  /*145b0*/  USEL UR4, URZ, 0x1, !UP1 ;  /* 0x00000001ff047887 */ /* 0x001fe4000c800000 */
[----:B------:R-:W-:Y:S01]  /*145c0*/  USEL UR13, UR13, URZ, !UP1 ;  /* 0x000000ff0d0d7287 */ /* 0x000fe2000c800000 */
[----:B--2---:R-:W-:-:S05]  /*145d0*/  VIADD R0, R0, 0xffffffff ;  /* 0xffffffff00007836 */ /* 0x004fca0000000000 */
[----:B------:R0:W-:Y:S01]  /*145e0*/  STL [R1+0x440], R0 ;  /* 0x0004400001007387 */ /* 0x0001e20000100800 */
[----:B------:R-:W-:-:S03]  /*145f0*/  ISETP.NE.U32.AND P2, PT, R0, RZ, PT ;  /* 0x000000ff0000720c */ /* 0x000fc60003f45070 */
[----:B0-----:R2:W5:Y:S01]  /*14600*/  LDL.LU R0, [R1+0x56c] ;  /* 0x00056c0001007983 */ /* 0x0015620000300800 */
[----:B------:R-:W-:-:S03]  /*14610*/  ULOP3.LUT UR6, UR5, UR4, URZ, 0x3c, !UPT ;  /* 0x0000000405067292 */ /* 0x000fc6000f8e3cff */
[----:B------:R-:W-:-:S04]  /*14620*/  UMOV UR4, UR5 ;  /* 0x0000000500047c82 */ /* 0x000fc80008000000 */
[----:B------:R-:W-:Y:S02]  /*14630*/  UMOV UR5, UR6 ;  /* 0x0000000600057c82 */ /* 0x000fe40008000000 */
[----:B--2---:R-:W-:Y:S05]  /*14640*/  @P2 BRA `(.L_x_10) ;  /* 0xffffff9400e02947 */ /* 0x004fea000383ffff */
.L_x_7:
[----:B------:R-:W2:Y:S02]  /*14650*/  LDL.LU R51, [R1+0x550] ;  /* 0x0005500001337983 */ /* 0x000ea40000300800 */
[----:B--2---:R-:W-:-:S13]  /*14660*/  ISETP.GE.AND P0, PT, R51, 0x80, PT ;  /* 0x000000803300780c */ /* 0x004fda0003f06270 */
[----:B------:R-:W-:Y:S05]  /*14670*/  @!P0 BRA `(.L_x_11) ;  /* 0x0000000000108947 */ /* 0x000fea0003800000 */
[----:B------:R-:W-:-:S06]  /*14680*/  USHF.L.U32 UR4, UR4, 0x1f, URZ ;  /* 0x0000001f04047899 */ /* 0x000fcc00080006ff */
[----:B-----5:R-:W-:-:S04]  /*14690*/  IMAD.U32 R0, RZ, RZ, UR4 ;  /* 0x00000004ff007e24 */ /* 0x020fc8000f8e00ff */
[----:B------:R-:W2:Y:S02]  /*146a0*/  SYNCS.PHASECHK.TRANS64.TRYWAIT P0, [UR12], R0 ;  /* 0x00000000ff0075a7 */ /* 0x000ea4000800110c */
[----:B--2---:R-:W-:Y:S05]  /*146b0*/  @!P0 BRA `(.L_x_12) ;  /* 0x0000001000f88947 */ /* 0x004fea0003800000 */
.L_x_11:
[----:B-----5:R-:W2:Y:S01]  /*146c0*/  LDL.LU R41, [R1+0x33c] ;  /* 0x00033c0001297983 */ /* 0x020ea20000300800 */
[----:B------:R-:W3:Y:S03]  /*146d0*/  LDCU UR4, c[0x0][0x3b4] ;  /* 0x00007680ff0477ac */ /* 0x000ee60008000800 */
[----:B------:R-:W3:Y:S01]  /*146e0*/  LDL.LU R40, [R1+0x568] ;  /* 0x0005680001287983 */ /* 0x000ee20000300800 */
[----:B------:R-:W4:Y:S01]  /*146f0*/  LDCU.128 UR12, c[0x0][0x390] ;  /* 0x00007200ff0c77ac */ /* 0x000f220008000c00 */
[----:B------:R-:W-:Y:S06]  /*14700*/  BAR.SYNC.DEFER_BLOCKING 0x0 ;  /* 0x0000000000007b1d */ /* 0x000fec0000010000 */
[----:B------:R-:W0:Y:S01]  /*14710*/  S2R R42, SR_TID.X ;  /* 0x00000000002a7919 */ /* 0x000e220000002100 */
[----:B------:R-:W1:Y:S01]  /*14720*/  S2R R44, SR_CgaCtaId ;  /* 0x00000000002c7919 */ /* 0x000e620000008800 */
[----:B------:R-:W1:Y:S01]  /*14730*/  S2R R43, SR_TID.X ;  /* 0x00000000002b7919 */ /* 0x000e620000002100 */
[----:B------:R-:W4:Y:S02]  /*14740*/  @!P1 SYNCS.CCTL.IV [UR11+0x10000] ;  /* 0x01000000ff0099b1 */ /* 0x000f24000800000b */
[----:B----4-:R-:W-:Y:S06]  /*14750*/  BAR.SYNC.DEFER_BLOCKING 0x0 ;  /* 0x0000000000007b1d */ /* 0x010fec0000010000 */
[----:B------:R-:W-:Y:S01]  /*14760*/  LDTM.16dp32bit_t0_t15.x32 R4, tmem[UR10] ;  /* 0x0000000a000479ee */ /* 0x000fe20008a80000 */
[----:B------:R-:W4:Y:S01]  /*14770*/  LDTM.16dp32bit_t16_t31.x32 R4, tmem[UR10+0x20] ;  /* 0x0000200a000479ee */ /* 0x000f220008aa0000 */
[----:B0-----:R-:W-:-:S02]  /*14780*/  IMAD.SHL.U32 R0, R42, 0x10, RZ ;  /* 0x000000102a007824 */ /* 0x001fc400078e00ff */
[C---:B------:R-:W-:Y:S02]  /*14790*/  IMAD.SHL.U32 R3, R42.reuse, 0x80, RZ ;  /* 0x000000802a037824 */ /* 0x040fe400078e00ff */
[----:B------:R-:W-:Y:S01]  /*147a0*/  IMAD.SHL.U32 R2, R42, 0x8, RZ ;  /* 0x000000082a027824 */ /* 0x000fe200078e00ff */
[----:B------:R-:W-:Y:S02]  /*147b0*/  LOP3.LUT R0, R0, 0xf0, RZ, 0xc0, !PT ;  /* 0x000000f000007812 */ /* 0x000fe400078ec0ff */
[----:B------:R-:W-:Y:S02]  /*147c0*/  LOP3.LUT R3, R3, 0x800, RZ, 0xc0, !PT ;  /* 0x0000080003037812 */ /* 0x000fe400078ec0ff */
[----:B------:R-:W-:Y:S01]  /*147d0*/  LOP3.LUT R2, R2, 0x300, RZ, 0xc0, !PT ;  /* 0x0000030002027812 */ /* 0x000fe200078ec0ff */
[----:B------:R-:W0:Y:S01]  /*147e0*/  @!P1 SYNCS.CCTL.IV [UR11+0x10008] ;  /* 0x01000800ff0099b1 */ /* 0x000e22000800000b */
[----:B------:R-:W-:Y:S01]  /*147f0*/  IADD3 R3, PT, PT, R0, UR11, R3 ;  /* 0x0000000b00037c10 */ /* 0x000fe2000fffe003 */
[----:B------:R-:W-:Y:S01]  /*14800*/  NOP ;  /* 0x0000000000007918 */ /* 0x000fe20000000000 */
[----:B-1----:R-:W-:-:S03]  /*14810*/  LOP3.LUT R43, R43, 0x7f, RZ, 0xc0, !PT ;  /* 0x0000007f2b2b7812 */ /* 0x002fc600078ec0ff */
[----:B------:R-:W-:Y:S01]  /*14820*/  IMAD.IADD R0, R2, 0x1, R3 ;  /* 0x0000000102007824 */ /* 0x000fe200078e0203 */
[----:B----4-:R-:W-:Y:S01]  /*14830*/  F2FP.F16.F32.PACK_AB R4, R6, R4 ;  /* 0x000000040604723e */ /* 0x010fe200000000ff */
[----:B------:R-:W1:Y:S01]  /*14840*/  LDC R2, c[0x0][0x3b8] ;  /* 0x0000ee00ff027b82 */ /* 0x000e620000000800 */
[----:B------:R-:W-:Y:S01]  /*14850*/  F2FP.F16.F32.PACK_AB R36, R7, R5 ;  /* 0x000000050724723e */ /* 0x000fe200000000ff */
[----:B------:R-:W-:Y:S01]  /*14860*/  IMAD.SHL.U32 R3, R44, 0x40, RZ ;  /* 0x000000402c037824 */ /* 0x000fe200078e00ff */
[----:B------:R-:W-:Y:S02]  /*14870*/  F2FP.F16.F32.PACK_AB R5, R10, R8 ;  /* 0x000000080a05723e */ /* 0x000fe400000000ff */
[----:B------:R-:W-:Y:S02]  /*14880*/  F2FP.F16.F32.PACK_AB R37, R11, R9 ;  /* 0x000000090b25723e */ /* 0x000fe400000000ff */
[----:B------:R-:W-:Y:S02]  /*14890*/  F2FP.F16.F32.PACK_AB R6, R14, R12 ;  /* 0x0000000c0e06723e */ /* 0x000fe400000000ff */
[----:B------:R-:W-:-:S02]  /*148a0*/  F2FP.F16.F32.PACK_AB R38, R15, R13 ;  /* 0x0000000d0f26723e */ /* 0x000fc400000000ff */
[----:B------:R-:W-:Y:S02]  /*148b0*/  F2FP.F16.F32.PACK_AB R7, R18, R16 ;  /* 0x000000101207723e */ /* 0x000fe400000000ff */
[----:B------:R-:W-:Y:S02]  /*148c0*/  F2FP.F16.F32.PACK_AB R39, R19, R17 ;  /* 0x000000111327723e */ /* 0x000fe400000000ff */
[----:B------:R-:W-:Y:S01]  /*148d0*/  SHF.R.U32.HI R13, RZ, 0x6, R42 ;  /* 0x00000006ff0d7819 */ /* 0x000fe2000001162a */
[----:B0-----:R0:W-:Y:S01]  /*148e0*/  STS.128 [R0], R4 ;  /* 0x0000000400007388 */ /* 0x0011e20000000c00 */
[----:B------:R-:W-:Y:S02]  /*148f0*/  LOP3.LUT R12, R3, 0xc0, RZ, 0xc0, !PT ;  /* 0x000000c0030c7812 */ /* 0x000fe400078ec0ff */
[----:B------:R-:W-:Y:S01]  /*14900*/  SGXT.U32 R3, R13, 0x1 ;  /* 0x000000010d03781a */ /* 0x000fe20000000000 */
[----:B------:R-:W-:Y:S01]  /*14910*/  STS.128 [R0+0x400], R36 ;  /* 0x0004002400007388 */ /* 0x000fe20000000c00 */
[----:B------:R-:W-:-:S02]  /*14920*/  LEA R16, R43, UR11, 0x4 ;  /* 0x0000000b2b107c11 */ /* 0x000fc4000f8e20ff */
[----:B------:R-:W-:Y:S01]  /*14930*/  F2FP.F16.F32.PACK_AB R20, R22, R20 ;  /* 0x000000141614723e */ /* 0x000fe200000000ff */
[----:B------:R-:W-:Y:S01]  /*14940*/  BAR.SYNC.DEFER_BLOCKING 0x0 ;  /* 0x0000000000007b1d */ /* 0x000fe20000010000 */
[----:B------:R-:W-:-:S05]  /*14950*/  F2FP.F16.F32.PACK_AB R22, R30, R28 ;  /* 0x0000001c1e16723e */ /* 0x000fca00000000ff */
[----:B------:R-:W4:Y:S01]  /*14960*/  LDS.128 R8, [R16] ;  /* 0x0000000010087984 */ /* 0x000f220000000c00 */
[----:B--2---:R-:W-:Y:S01]  /*14970*/  LOP3.LUT R3, R41, R3, R12, 0xfe, !PT ;  /* 0x0000000329037212 */ /* 0x004fe200078efe0c */
[C---:B---3--:R-:W-:Y:S01]  /*14980*/  IMAD R18, R40.reuse, UR4, RZ ;  /* 0x0000000428127c24 */ /* 0x048fe2000f8e02ff */
[----:B------:R-:W-:-:S03]  /*14990*/  ISETP.GE.AND P0, PT, R40, UR14, PT ;  /* 0x0000000e28007c0c */ /* 0x000fc6000bf06270 */
[C---:B-1----:R-:W-:Y:S01]  /*149a0*/  IMAD R13, R3.reuse, R2, RZ ;  /* 0x00000002030d7224 */ /* 0x042fe200078e02ff */
[C---:B0-----:R-:W-:Y:S02]  /*149b0*/  LOP3.LUT R4, R3.reuse, 0x8, RZ, 0xfc, !PT ;  /* 0x0000000803047812 */ /* 0x041fe400078efcff */
[----:B------:R-:W-:Y:S01]  /*149c0*/  LEA R17, P6, R18, UR12, 0x1 ;  /* 0x0000000c12117c11 */ /* 0x000fe2000f8c08ff */
[----:B------:R-:W-:Y:S01]  /*149d0*/  IMAD R19, R2, 0x2, R13 ;  /* 0x0000000202137824 */ /* 0x000fe200078e020d */
[----:B------:R-:W-:Y:S02]  /*149e0*/  ISETP.LT.AND P2, PT, R4, UR15, !P0 ;  /* 0x0000000f04007c0c */ /* 0x000fe4000c741270 */
[----:B------:R-:W-:Y:S02]  /*149f0*/  LOP3.LUT R5, R3, 0x6, RZ, 0xfc, !PT ;  /* 0x0000000603057812 */ /* 0x000fe400078efcff */
[----:B------:R-:W-:Y:S02]  /*14a00*/  F2FP.F16.F32.PACK_AB R4, R23, R21 ;  /* 0x000000151704723e */ /* 0x000fe400000000ff */
[----:B------:R-:W-:-:S02]  /*14a10*/  F2FP.F16.F32.PACK_AB R21, R26, R24 ;  /* 0x000000181a15723e */ /* 0x000fc400000000ff */
[----:B------:R-:W-:Y:S02]  /*14a20*/  LEA.HI.X.SX32 R18, R18, UR13, 0x1, P6 ;  /* 0x0000000d12127c11 */ /* 0x000fe4000b0f0eff */
[----:B------:R-:W-:Y:S02]  /*14a30*/  LEA R24, P6, R13, R17, 0x1 ;  /* 0x000000110d187211 */ /* 0x000fe400078c08ff */
[----:B------:R-:W-:Y:S02]  /*14a40*/  ISETP.LT.AND P3, PT, R5, UR15, !P0 ;  /* 0x0000000f05007c0c */ /* 0x000fe4000c761270 */
[----:B------:R-:W-:Y:S02]  /*14a50*/  F2FP.F16.F32.PACK_AB R5, R27, R25 ;  /* 0x000000191b05723e */ /* 0x000fe400000000ff */
[----:B------:R-:W-:Y:S02]  /*14a60*/  LEA.HI.X.SX32 R25, R13, R18, 0x1, P6 ;  /* 0x000000120d197211 */ /* 0x000fe400030f0eff */
[----:B------:R-:W-:Y:S01]  /*14a70*/  LDS.128 R12, [R16+0x800] ;  /* 0x00080000100c7984 */ /* 0x000fe20000000c00 */
[----:B------:R-:W-:-:S02]  /*14a80*/  LOP3.LUT R7, R3, 0x2, RZ, 0xfc, !PT ;  /* 0x0000000203077812 */ /* 0x000fc400078efcff */
[----:B------:R-:W-:Y:S01]  /*14a90*/  LOP3.LUT R6, R3, 0x4, RZ, 0xfc, !PT ;  /* 0x0000000403067812 */ /* 0x000fe200078efcff */
[----:B------:R-:W-:Y:S01]  /*14aa0*/  BAR.SYNC.DEFER_BLOCKING 0x0 ;  /* 0x0000000000007b1d */ /* 0x000fe20000010000 */
[----:B------:R-:W-:Y:S02]  /*14ab0*/  ISETP.LT.AND P5, PT, R7, UR15, !P0 ;  /* 0x0000000f07007c0c */ /* 0x000fe4000c7a1270 */
[----:B------:R-:W-:Y:S02]  /*14ac0*/  ISETP.LT.AND P4, PT, R6, UR15, !P0 ;  /* 0x0000000f06007c0c */ /* 0x000fe4000c781270 */
[----:B------:R-:W-:Y:S01]  /*14ad0*/  F2FP.F16.F32.PACK_AB R6, R31, R29 ;  /* 0x0000001d1f06723e */ /* 0x000fe200000000ff */
[----:B------:R-:W-:Y:S01]  /*14ae0*/  IMAD R29, R2, 0x2, R19 ;  /* 0x00000002021d7824 */ /* 0x000fe200078e0213 */
[----:B------:R-:W-:Y:S02]  /*14af0*/  F2FP.F16.F32.PACK_AB R23, R34, R32 ;  /* 0x000000202217723e */ /* 0x000fe400000000ff */
[----:B------:R-:W-:-:S02]  /*14b00*/  F2FP.F16.F32.PACK_AB R7, R35, R33 ;  /* 0x000000212307723e */ /* 0x000fc400000000ff */
[----:B------:R-:W-:Y:S02]  /*14b10*/  ISETP.LT.AND P1, PT, R3, UR15, !P0 ;  /* 0x0000000f03007c0c */ /* 0x000fe4000c721270 */
[-C--:B------:R-:W-:Y:S02]  /*14b20*/  LEA R26, P6, R19, R17.reuse, 0x1 ;  /* 0x00000011131a7211 */ /* 0x080fe400078c08ff */
[----:B------:R-:W-:Y:S02]  /*14b30*/  LOP3.LUT R28, R3, 0xa, RZ, 0xfc, !PT ;  /* 0x0000000a031c7812 */ /* 0x000fe400078efcff */
[----:B------:R-:W-:Y:S02]  /*14b40*/  LEA.HI.X.SX32 R27, R19, R18, 0x1, P6 ;  /* 0x00000012131b7211 */ /* 0x000fe400030f0eff */
[----:B------:R-:W-:Y:S01]  /*14b50*/  LOP3.LUT R19, R3, 0xc, RZ, 0xfc, !PT ;  /* 0x0000000c03137812 */ /* 0x000fe200078efcff */
[----:B------:R0:W-:Y:S04]  /*14b60*/  STS.128 [R0], R20 ;  /* 0x0000001400007388 */ /* 0x0001e80000000c00 */
[----:B------:R1:W-:Y:S01]  /*14b70*/  STS.128 [R0+0x400], R4 ;  /* 0x0004000400007388 */ /* 0x0003e20000000c00 */
[----:B------:R-:W-:Y:S01]  /*14b80*/  BAR.SYNC.DEFER_BLOCKING 0x0 ;  /* 0x0000000000007b1d */ /* 0x000fe20000010000 */
[----:B0-----:R-:W-:Y:S01]  /*14b90*/  LEA R20, P6, R29, R17, 0x1 ;  /* 0x000000111d147211 */ /* 0x001fe200078c08ff */
[----:B-1----:R-:W-:-:S03]  /*14ba0*/  IMAD R5, R2, 0x2, R29 ;  /* 0x0000000202057824 */ /* 0x002fc600078e021d */
[----:B------:R-:W-:Y:S02]  /*14bb0*/  LEA.HI.X.SX32 R21, R29, R18, 0x1, P6 ;  /* 0x000000121d157211 */ /* 0x000fe400030f0eff */
[----:B------:R-:W-:Y:S02]  /*14bc0*/  LOP3.LUT R0, R3, 0xe, RZ, 0xfc, !PT ;  /* 0x0000000e03007812 */ /* 0x000fe400078efcff */
[----:B------:R-:W-:-:S04]  /*14bd0*/  LEA R22, P6, R5, R17, 0x1 ;  /* 0x0000001105167211 */ /* 0x000fc800078c08ff */
[----:B------:R-:W-:Y:S01]  /*14be0*/  LEA.HI.X.SX32 R23, R5, R18, 0x1, P6 ;  /* 0x0000001205177211 */ /* 0x000fe200030f0eff */
[----:B----4-:R0:W-:Y:S01]  /*14bf0*/  @P1 STG.E.U16 desc[UR22][R24.64], R8 ;  /* 0x0000000818001986 */ /* 0x0101e2000c101516 */
[----:B------:R-:W-:Y:S02]  /*14c00*/  ISETP.LT.AND P1, PT, R28, UR15, !P0 ;  /* 0x0000000f1c007c0c */ /* 0x000fe4000c721270 */
[----:B0-----:R-:W-:-:S05]  /*14c10*/  PRMT R25, R8, 0x7632, R25 ;  /* 0x0000763208197816 */ /* 0x001fca0000000019 */
[----:B------:R0:W-:Y:S01]  /*14c20*/  @P5 STG.E.U16 desc[UR22][R26.64], R25 ;  /* 0x000000191a005986 */ /* 0x0001e2000c101516 */
[----:B------:R-:W-:Y:S01]  /*14c30*/  ISETP.LT.AND P5, PT, R19, UR15, !P0 ;  /* 0x0000000f13007c0c */ /* 0x000fe2000c7a1270 */
[----:B------:R-:W-:Y:S02]  /*14c40*/  IMAD R19, R2, 0x2, R5 ;  /* 0x0000000202137824 */ /* 0x000fe400078e0205 */
[----:B------:R-:W1:Y:S03]  /*14c50*/  LDS.128 R4, [R16] ;  /* 0x0000000010047984 */ /* 0x000e660000000c00 */
[----:B------:R-:W-:Y:S01]  /*14c60*/  LEA R24, P6, R19, R17, 0x1 ;  /* 0x0000001113187211 */ /* 0x000fe200078c08ff */
[----:B------:R2:W-:Y:S01]  /*14c70*/  @P4 STG.E.U16 desc[UR22][R20.64], R9 ;  /* 0x0000000914004986 */ /* 0x0005e2000c101516 */
[----:B------:R-:W-:Y:S02]  /*14c80*/  ISETP.LT.AND P4, PT, R0, UR15, !P0 ;  /* 0x0000000f00007c0c */ /* 0x000fe4000c781270 */
[----:B------:R-:W-:Y:S01]  /*14c90*/  LOP3.LUT R0, R3, 0x10, RZ, 0xfc, !PT ;  /* 0x0000001003007812 */ /* 0x000fe200078efcff */
[----:B0-----:R-:W-:Y:S01]  /*14ca0*/  IMAD R27, R2, 0x2, R19 ;  /* 0x00000002021b7824 */ /* 0x001fe200078e0213 */
[----:B------:R-:W-:-:S03]  /*14cb0*/  LEA.HI.X.SX32 R25, R19, R18, 0x1, P6 ;  /* 0x0000001213197211 */ /* 0x000fc600030f0eff */
[----:B------:R-:W-:Y:S01]  /*14cc0*/  IMAD R19, R2, 0x2, R27 ;  /* 0x0000000202137824 */ /* 0x000fe200078e021b */
[-C--:B------:R-:W-:Y:S02]  /*14cd0*/  LEA R8, P6, R27, R17.reuse, 0x1 ;  /* 0x000000111b087211 */ /* 0x080fe400078c08ff */
[----:B--2---:R-:W-:Y:S02]  /*14ce0*/  PRMT R21, R9, 0x7632, R21 ;  /* 0x0000763209157816 */ /* 0x004fe40000000015 */
[----:B------:R-:W-:Y:S02]  /*14cf0*/  LEA.HI.X.SX32 R9, R27, R18, 0x1, P6 ;  /* 0x000000121b097211 */ /* 0x000fe400030f0eff */
[----:B------:R-:W-:Y:S01]  /*14d00*/  LEA R20, P6, R19, R17, 0x1 ;  /* 0x0000001113147211 */ /* 0x000fe200078c08ff */
[----:B------:R0:W-:Y:S01]  /*14d10*/  @P3 STG.E.U16 desc[UR22][R22.64], R21 ;  /* 0x0000001516003986 */ /* 0x0001e2000c101516 */
[----:B------:R-:W-:Y:S02]  /*14d20*/  ISETP.LT.AND P3, PT, R0, UR15, !P0 ;  /* 0x0000000f00007c0c */ /* 0x000fe4000c761270 */
[----:B------:R-:W-:Y:S01]  /*14d30*/  LOP3.LUT R0, R3, 0x12, RZ, 0xfc, !PT ;  /* 0x0000001203007812 */ /* 0x000fe200078efcff */
[----:B------:R2:W-:Y:S03]  /*14d40*/  @P2 STG.E.U16 desc[UR22][R24.64], R10 ;  /* 0x0000000a18002986 */ /* 0x0005e6000c101516 */
[----:B------:R-:W-:-:S02]  /*14d50*/  ISETP.LT.AND P2, PT, R0, UR15, !P0 ;  /* 0x0000000f00007c0c */ /* 0x000fc4000c741270 */
[----:B------:R-:W-:Y:S01]  /*14d60*/  LOP3.LUT R0, R3, 0x14, RZ, 0xfc, !PT ;  /* 0x0000001403007812 */ /* 0x000fe200078efcff */
[----:B0-----:R-:W-:Y:S01]  /*14d70*/  IMAD R23, R2, 0x2, R19 ;  /* 0x0000000202177824 */ /* 0x001fe200078e0213 */
[----:B------:R-:W-:Y:S02]  /*14d80*/  LEA.HI.X.SX32 R21, R19, R18, 0x1, P6 ;  /* 0x0000001213157211 */ /* 0x000fe400030f0eff */
[----:B--2---:R-:W-:Y:S01]  /*14d90*/  PRMT R25, R10, 0x7632, R25 ;  /* 0x000076320a197816 */ /* 0x004fe20000000019 */
[----:B------:R-:W-:Y:S01]  /*14da0*/  IMAD R19, R2, 0x2, R23 ;  /* 0x0000000202137824 */ /* 0x000fe200078e0217 */
[----:B------:R-:W-:-:S03]  /*14db0*/  LEA R22, P6, R23, R17, 0x1 ;  /* 0x0000001117167211 */ /* 0x000fc600078c08ff */
[----:B------:R0:W-:Y:S01]  /*14dc0*/  @P1 STG.E.U16 desc[UR22][R8.64], R25 ;  /* 0x0000001908001986 */ /* 0x0001e2000c101516 */
[----:B------:R-:W-:Y:S02]  /*14dd0*/  LEA.HI.X.SX32 R23, R23, R18, 0x1, P6 ;  /* 0x0000001217177211 */ /* 0x000fe400030f0eff */
[----:B------:R-:W-:Y:S01]  /*14de0*/  LEA R24, P6, R19, R17, 0x1 ;  /* 0x0000001113187211 */ /* 0x000fe200078c08ff */
[----:B------:R2:W-:Y:S01]  /*14df0*/  @P5 STG.E.U16 desc[UR22][R20.64], R11 ;  /* 0x0000000b14005986 */ /* 0x0005e2000c101516 */
[----:B------:R-:W-:Y:S02]  /*14e00*/  ISETP.LT.AND P1, PT, R0, UR15, !P0 ;  /* 0x0000000f00007c0c */ /* 0x000fe4000c721270 */
[----:B------:R-:W-:-:S04]  /*14e10*/  LOP3.LUT R0, R3, 0x16, RZ, 0xfc, !PT ;  /* 0x0000001603007812 */ /* 0x000fc800078efcff */
[----:B------:R-:W-:Y:S01]  /*14e20*/  ISETP.LT.AND P5, PT, R0, UR15, !P0 ;  /* 0x0000000f00007c0c */ /* 0x000fe2000c7a1270 */
[C---:B0-----:R-:W-:Y:S01]  /*14e30*/  IMAD R9, R2.reuse, 0x2, R19 ;  /* 0x0000000202097824 */ /* 0x041fe200078e0213 */
[----:B------:R-:W-:Y:S02]  /*14e40*/  LEA.HI.X.SX32 R25, R19, R18, 0x1, P6 ;  /* 0x0000001213197211 */ /* 0x000fe400030f0eff */
[----:B------:R-:W-:Y:S02]  /*14e50*/  LOP3.LUT R0, R3, 0x18, RZ, 0xfc, !PT ;  /* 0x0000001803007812 */ /* 0x000fe400078efcff */
[----:B--2---:R-:W-:Y:S01]  /*14e60*/  PRMT R21, R11, 0x7632, R21 ;  /* 0x000076320b157816 */ /* 0x004fe20000000015 */
[----:B------:R-:W-:Y:S01]  /*14e70*/  IMAD R11, R2, 0x2, R9 ;  /* 0x00000002020b7824 */ /* 0x000fe200078e0209 */
[----:B------:R-:W-:-:S03]  /*14e80*/  LEA R8, P6, R9, R17, 0x1 ;  /* 0x0000001109087211 */ /* 0x000fc600078c08ff */
[----:B------:R-:W-:Y:S01]  /*14e90*/  IMAD R19, R2, 0x2, R11 ;  /* 0x0000000202137824 */ /* 0x000fe200078e020b */
[-C--:B------:R-:W-:Y:S01]  /*14ea0*/  LEA.HI.X.SX32 R9, R9, R18.reuse, 0x1, P6 ;  /* 0x0000001209097211 */ /* 0x080fe200030f0eff */
[----:B------:R0:W-:Y:S01]  /*14eb0*/  @P4 STG.E.U16 desc[UR22][R22.64], R21 ;  /* 0x0000001516004986 */ /* 0x0001e2000c101516 */
[CC--:B------:R-:W-:Y:S02]  /*14ec0*/  LEA R10, P6, R11.reuse, R17.reuse, 0x1 ;  /* 0x000000110b0a7211 */ /* 0x0c0fe400078c08ff */
[----:B------:R-:W-:Y:S01]  /*14ed0*/  ISETP.LT.AND P4, PT, R0, UR15, !P0 ;  /* 0x0000000f00007c0c */ /* 0x000fe2000c781270 */
[----:B-1----:R1:W-:Y:S01]  /*14ee0*/  @P3 STG.E.U16 desc[UR22][R24.64], R4 ;  /* 0x0000000418003986 */ /* 0x0023e2000c101516 */
[-C--:B------:R-:W-:Y:S02]  /*14ef0*/  LEA.HI.X.SX32 R11, R11, R18.reuse, 0x1, P6 ;  /* 0x000000120b0b7211 */ /* 0x080fe400030f0eff */
[----:B------:R-:W-:Y:S02]  /*14f00*/  LEA R20, P6, R19, R17, 0x1 ;  /* 0x0000001113147211 */ /* 0x000fe400078c08ff */
[----:B------:R-:W-:Y:S01]  /*14f10*/  LOP3.LUT R0, R3, 0x1a, RZ, 0xfc, !PT ;  /* 0x0000001a03007812 */ /* 0x000fe200078efcff */
[----:B0-----:R-:W-:Y:S01]  /*14f20*/  IMAD R23, R2, 0x2, R19 ;  /* 0x0000000202177824 */ /* 0x001fe200078e0213 */
[----:B------:R-:W-:-:S02]  /*14f30*/  LEA.HI.X.SX32 R21, R19, R18, 0x1, P6 ;  /* 0x0000001213157211 */ /* 0x000fc400030f0eff */
[----:B------:R-:W-:Y:S02]  /*14f40*/  ISETP.LT.AND P3, PT, R0, UR15, !P0 ;  /* 0x0000000f00007c0c */ /* 0x000fe4000c761270 */
[----:B-1----:R-:W-:Y:S02]  /*14f50*/  PRMT R25, R4, 0x7632, R25 ;  /* 0x0000763204197816 */ /* 0x002fe40000000019 */
[----:B------:R-:W-:Y:S02]  /*14f60*/  LEA R22, P6, R23, R17, 0x1 ;  /* 0x0000001117167211 */ /* 0x000fe400078c08ff */
[C---:B------:R-:W-:Y:S01]  /*14f70*/  LOP3.LUT R0, R3.reuse, 0x1c, RZ, 0xfc, !PT ;  /* 0x0000001c03007812 */ /* 0x040fe200078efcff */
[----:B------:R0:W-:Y:S03]  /*14f80*/  @P2 STG.E.U16 desc[UR22][R8.64], R25 ;  /* 0x0000001908002986 */ /* 0x0001e6000c101516 */
[----:B------:R-:W-:Y:S01]  /*14f90*/  ISETP.LT.AND P2, PT, R0, UR15, !P0 ;  /* 0x0000000f00007c0c */ /* 0x000fe2000c741270 */
[----:B------:R1:W-:Y:S01]  /*14fa0*/  @P1 STG.E.U16 desc[UR22][R10.64], R5 ;  /* 0x000000050a001986 */ /* 0x0003e2000c101516 */
[----:B------:R-:W-:-:S04]  /*14fb0*/  LOP3.LUT R0, R3, 0x1e, RZ, 0xfc, !PT ;  /* 0x0000001e03007812 */ /* 0x000fc800078efcff */
[----:B------:R-:W-:Y:S02]  /*14fc0*/  ISETP.LT.AND P1, PT, R0, UR15, !P0 ;  /* 0x0000000f00007c0c */ /* 0x000fe4000c721270 */
[----:B------:R-:W-:Y:S01]  /*14fd0*/  LOP3.LUT R0, R3, 0x20, RZ, 0xfc, !PT ;  /* 0x0000002003007812 */ /* 0x000fe200078efcff */
[C---:B0-----:R-:W-:Y:S01]  /*14fe0*/  IMAD R9, R2.reuse, 0x2, R23 ;  /* 0x0000000202097824 */ /* 0x041fe200078e0217 */
[----:B------:R-:W-:Y:S02]  /*14ff0*/  LEA.HI.X.SX32 R23, R23, R18, 0x1, P6 ;  /* 0x0000001217177211 */ /* 0x000fe400030f0eff */
[----:B-1----:R-:W-:Y:S01]  /*15000*/  PRMT R11, R5, 0x7632, R11 ;  /* 0x00007632050b7816 */ /* 0x002fe2000000000b */
        /* <DEDUP_REMOVED lines=9> */
[----:B0-----:R-:W-:Y:S01]  /*150a0*/  IMAD R11, R2, 0x2, R5 ;  /* 0x00000002020b7824 */ /* 0x001fe200078e0205 */
[----:B------:R-:W-:Y:S02]  /*150b0*/  PRMT R21, R6, 0x7632, R21 ;  /* 0x0000763206157816 */ /* 0x000fe40000000015 */
[-C--:B------:R-:W-:Y:S01]  /*150c0*/  LEA.HI.X.SX32 R5, R5, R18.reuse, 0x1, P6 ;  /* 0x0000001205057211 */ /* 0x080fe200030f0eff */
[----:B------:R-:W-:Y:S01]  /*150d0*/  IMAD R19, R2, 0x2, R11 ;  /* 0x0000000202137824 */ /* 0x000fe200078e020b */
[-C--:B------:R-:W-:Y:S01]  /*150e0*/  LEA R10, P6, R11, R17.reuse, 0x1 ;  /* 0x000000110b0a7211 */ /* 0x080fe200078c08ff */
[----:B------:R0:W-:Y:S01]  /*150f0*/  @P3 STG.E.U16 desc[UR22][R8.64], R21 ;  /* 0x0000001508003986 */ /* 0x0001e2000c101516 */
[----:B-1----:R-:W-:Y:S02]  /*15100*/  PRMT R6, R7, 0x7632, R6 ;  /* 0x0000763207067816 */ /* 0x002fe40000000006 */
[----:B------:R-:W-:Y:S01]  /*15110*/  LEA.HI.X.SX32 R11, R11, R18, 0x1, P6 ;  /* 0x000000120b0b7211 */ /* 0x000fe200030f0eff */
[----:B------:R1:W-:Y:S01]  /*15120*/  @P2 STG.E.U16 desc[UR22][R4.64], R7 ;  /* 0x0000000704002986 */ /* 0x0003e2000c101516 */
[----:B------:R-:W-:-:S02]  /*15130*/  LEA R20, P6, R19, R17, 0x1 ;  /* 0x0000001113147211 */ /* 0x000fc400078c08ff */
[----:B------:R-:W-:Y:S01]  /*15140*/  LOP3.LUT R0, R3, 0x24, RZ, 0xfc, !PT ;  /* 0x0000002403007812 */ /* 0x000fe200078efcff */
[----:B------:R2:W-:Y:S03]  /*15150*/  @P1 STG.E.U16 desc[UR22][R10.64], R6 ;  /* 0x000000060a001986 */ /* 0x0005e6000c101516 */
[----:B------:R-:W-:Y:S01]  /*15160*/  ISETP.LT.AND P3, PT, R0, UR15, !P0 ;  /* 0x0000000f00007c0c */ /* 0x000fe2000c761270 */
[C---:B0-----:R-:W-:Y:S01]  /*15170*/  IMAD R9, R2.reuse, 0x2, R19 ;  /* 0x0000000202097824 */ /* 0x041fe200078e0213 */
[----:B------:R-:W-:Y:S02]  /*15180*/  LEA.HI.X.SX32 R21, R19, R18, 0x1, P6 ;  /* 0x0000001213157211 */ /* 0x000fe400030f0eff */
[----:B------:R-:W-:Y:S01]  /*15190*/  LOP3.LUT R0, R3, 0x26, RZ, 0xfc, !PT ;  /* 0x0000002603007812 */ /* 0x000fe200078efcff */
[----:B-1----:R-:W-:Y:S01]  /*151a0*/  IMAD R5, R2, 0x2, R9 ;  /* 0x0000000202057824 */ /* 0x002fe200078e0209 */
[----:B------:R-:W-:Y:S01]  /*151b0*/  LEA R8, P6, R9, R17, 0x1 ;  /* 0x0000001109087211 */ /* 0x000fe200078c08ff */
[----:B------:R0:W-:Y:S01]  /*151c0*/  @P5 STG.E.U16 desc[UR22][R20.64], R12 ;  /* 0x0000000c14005986 */ /* 0x0001e2000c101516 */
[----:B------:R-:W-:-:S02]  /*151d0*/  ISETP.LT.AND P2, PT, R0, UR15, !P0 ;  /* 0x0000000f00007c0c */ /* 0x000fc4000c741270 */
[-C--:B------:R-:W-:Y:S02]  /*151e0*/  LEA.HI.X.SX32 R9, R9, R18.reuse, 0x1, P6 ;  /* 0x0000001209097211 */ /* 0x080fe400030f0eff */
[CC--:B------:R-:W-:Y:S02]  /*151f0*/  LEA R22, P6, R5.reuse, R17.reuse, 0x1 ;  /* 0x0000001105167211 */ /* 0x0c0fe400078c08ff */
[----:B--2---:R-:W-:Y:S02]  /*15200*/  PRMT R11, R12, 0x7632, R11 ;  /* 0x000076320c0b7816 */ /* 0x004fe4000000000b */
[----:B------:R-:W-:Y:S01]  /*15210*/  LEA.HI.X.SX32 R23, R5, R18, 0x1, P6 ;  /* 0x0000001205177211 */ /* 0x000fe200030f0eff */
[C---:B------:R-:W-:Y:S01]  /*15220*/  IMAD R5, R2.reuse, 0x2, R5 ;  /* 0x0000000202057824 */ /* 0x040fe200078e0205 */
[----:B------:R-:W-:Y:S01]  /*15230*/  LOP3.LUT R0, R3, 0x28, RZ, 0xfc, !PT ;  /* 0x0000002803007812 */ /* 0x000fe200078efcff */
[----:B------:R1:W-:Y:S02]  /*15240*/  @P4 STG.E.U16 desc[UR22][R8.64], R11 ;  /* 0x0000000b08004986 */ /* 0x0003e4000c101516 */
[----:B------:R-:W-:Y:S01]  /*15250*/  IMAD R19, R2, 0x2, R5 ;  /* 0x0000000202137824 */ /* 0x000fe200078e0205 */
[----:B------:R-:W-:Y:S01]  /*15260*/  LEA R10, P6, R5, R17, 0x1 ;  /* 0x00000011050a7211 */ /* 0x000fe200078c08ff */
[----:B------:R2:W-:Y:S01]  /*15270*/  @P3 STG.E.U16 desc[UR22][R22.64], R13 ;  /* 0x0000000d16003986 */ /* 0x0005e2000c101516 */
[----:B------:R-:W-:Y:S01]  /*15280*/  ISETP.LT.AND P1, PT, R0, UR15, !P0 ;  /* 0x0000000f00007c0c */ /* 0x000fe2000c721270 */
[----:B0-----:R-:W-:Y:S01]  /*15290*/  IMAD R21, R2, 0x2, R19 ;  /* 0x0000000202157824 */ /* 0x001fe200078e0213 */
[----:B------:R-:W-:-:S04]  /*152a0*/  LOP3.LUT R0, R3, 0x2a, RZ, 0xfc, !PT ;  /* 0x0000002a03007812 */ /* 0x000fc800078efcff */
[----:B------:R-:W-:Y:S02]  /*152b0*/  ISETP.LT.AND P5, PT, R0, UR15, !P0 ;  /* 0x0000000f00007c0c */ /* 0x000fe4000c7a1270 */
[-C--:B-1----:R-:W-:Y:S02]  /*152c0*/  LEA.HI.X.SX32 R11, R5, R18.reuse, 0x1, P6 ;  /* 0x00000012050b7211 */ /* 0x082fe400030f0eff */
[----:B------:R-:W0:Y:S01]  /*152d0*/  LDS.128 R4, [R16+0x800] ;  /* 0x0008000010047984 */ /* 0x000e220000000c00 */
[----:B------:R-:W-:Y:S02]  /*152e0*/  LEA R8, P6, R19, R17, 0x1 ;  /* 0x0000001113087211 */ /* 0x000fe400078c08ff */
[----:B------:R-:W-:Y:S02]  /*152f0*/  LOP3.LUT R0, R3, 0x2c, RZ, 0xfc, !PT ;  /* 0x0000002c03007812 */ /* 0x000fe400078efcff */
[----:B------:R-:W-:Y:S01]  /*15300*/  LEA.HI.X.SX32 R9, R19, R18, 0x1, P6 ;  /* 0x0000001213097211 */ /* 0x000fe200030f0eff */
[----:B------:R-:W-:Y:S01]  /*15310*/  IMAD R19, R2, 0x2, R21 ;  /* 0x0000000202137824 */ /* 0x000fe200078e0215 */
[----:B--2---:R-:W-:-:S02]  /*15320*/  PRMT R23, R13, 0x7632, R23 ;  /* 0x000076320d177816 */ /* 0x004fc40000000017 */
[-C--:B------:R-:W-:Y:S02]  /*15330*/  LEA R12, P6, R21, R17.reuse, 0x1 ;  /* 0x00000011150c7211 */ /* 0x080fe400078c08ff */
[----:B------:R-:W-:Y:S01]  /*15340*/  ISETP.LT.AND P4, PT, R0, UR15, !P0 ;  /* 0x0000000f00007c0c */ /* 0x000fe2000c781270 */
[----:B------:R1:W-:Y:S01]  /*15350*/  @P2 STG.E.U16 desc[UR22][R10.64], R23 ;  /* 0x000000170a002986 */ /* 0x0003e2000c101516 */
[----:B------:R-:W-:Y:S02]  /*15360*/  LOP3.LUT R0, R3, 0x2e, RZ, 0xfc, !PT ;  /* 0x0000002e03007812 */ /* 0x000fe400078efcff */
[----:B------:R-:W-:Y:S01]  /*15370*/  LEA.HI.X.SX32 R13, R21, R18, 0x1, P6 ;  /* 0x00000012150d7211 */ /* 0x000fe200030f0eff */
[----:B------:R2:W-:Y:S01]  /*15380*/  @P1 STG.E.U16 desc[UR22][R8.64], R14 ;  /* 0x0000000e08001986 */ /* 0x0005e2000c101516 */
[----:B------:R-:W-:Y:S02]  /*15390*/  LEA R20, P6, R19, R17, 0x1 ;  /* 0x0000001113147211 */ /* 0x000fe400078c08ff */
[----:B------:R-:W-:-:S02]  /*153a0*/  ISETP.LT.AND P3, PT, R0, UR15, !P0 ;  /* 0x0000000f00007c0c */ /* 0x000fc4000c761270 */
[----:B------:R-:W-:Y:S02]  /*153b0*/  LOP3.LUT R0, R3, 0x30, RZ, 0xfc, !PT ;  /* 0x0000003003007812 */ /* 0x000fe400078efcff */
[----:B------:R-:W-:Y:S01]  /*153c0*/  LEA.HI.X.SX32 R21, R19, R18, 0x1, P6 ;  /* 0x0000001213157211 */ /* 0x000fe200030f0eff */
[----:B-1----:R-:W-:Y:S01]  /*153d0*/  IMAD R11, R2, 0x2, R19 ;  /* 0x00000002020b7824 */ /* 0x002fe200078e0213 */
[----:B------:R-:W-:Y:S02]  /*153e0*/  ISETP.LT.AND P2, PT, R0, UR15, !P0 ;  /* 0x0000000f00007c0c */ /* 0x000fe4000c741270 */
[----:B------:R-:W-:Y:S01]  /*153f0*/  LOP3.LUT R0, R3, 0x32, RZ, 0xfc, !PT ;  /* 0x0000003203007812 */ /* 0x000fe200078efcff */
[----:B------:R-:W-:Y:S01]  /*15400*/  IMAD R19, R2, 0x2, R11 ;  /* 0x0000000202137824 */ /* 0x000fe200078e020b */
[----:B--2---:R-:W-:Y:S02]  /*15410*/  PRMT R9, R14, 0x7632, R9 ;  /* 0x000076320e097816 */ /* 0x004fe40000000009 */
[----:B------:R-:W-:-:S02]  /*15420*/  LEA R8, P6, R11, R17, 0x1 ;  /* 0x000000110b087211 */ /* 0x000fc400078c08ff */
[----:B------:R-:W-:Y:S01]  /*15430*/  PRMT R16, R15, 0x7632, R16 ;  /* 0x000076320f107816 */ /* 0x000fe20000000010 */
[----:B------:R1:W-:Y:S01]  /*15440*/  @P5 STG.E.U16 desc[UR22][R12.64], R9 ;  /* 0x000000090c005986 */ /* 0x0003e2000c101516 */
[----:B------:R-:W-:Y:S02]  /*15450*/  ISETP.LT.AND P1, PT, R0, UR15, !P0 ;  /* 0x0000000f00007c0c */ /* 0x000fe4000c721270 */
[C---:B------:R-:W-:Y:S01]  /*15460*/  LOP3.LUT R0, R3.reuse, 0x34, RZ, 0xfc, !PT ;  /* 0x0000003403007812 */ /* 0x040fe200078efcff */
[----:B------:R2:W-:Y:S03]  /*15470*/  @P4 STG.E.U16 desc[UR22][R20.64], R15 ;  /* 0x0000000f14004986 */ /* 0x0005e6000c101516 */
[----:B------:R-:W-:Y:S02]  /*15480*/  ISETP.LT.AND P5, PT, R0, UR15, !P0 ;  /* 0x0000000f00007c0c */ /* 0x000fe4000c7a1270 */
[----:B------:R-:W-:Y:S01]  /*15490*/  LOP3.LUT R0, R3, 0x36, RZ, 0xfc, !PT ;  /* 0x0000003603007812 */ /* 0x000fe200078efcff */
[----:B-1----:R-:W-:Y:S01]  /*154a0*/  IMAD R13, R2, 0x2, R19 ;  /* 0x00000002020d7824 */ /* 0x002fe200078e0213 */
[----:B------:R-:W-:-:S02]  /*154b0*/  LEA.HI.X.SX32 R9, R11, R18, 0x1, P6 ;  /* 0x000000120b097211 */ /* 0x000fc400030f0eff */
[CC--:B------:R-:W-:Y:S01]  /*154c0*/  LEA R10, P6, R19.reuse, R17.reuse, 0x1 ;  /* 0x00000011130a7211 */ /* 0x0c0fe200078c08ff */
[----:B--2---:R-:W-:Y:S01]  /*154d0*/  IMAD R15, R2, 0x2, R13 ;  /* 0x00000002020f7824 */ /* 0x004fe200078e020d */
[----:B------:R-:W-:Y:S01]  /*154e0*/  ISETP.LT.AND P4, PT, R0, UR15, !P0 ;  /* 0x0000000f00007c0c */ /* 0x000fe2000c781270 */
[----:B------:R1:W-:Y:S01]  /*154f0*/  @P3 STG.E.U16 desc[UR22][R8.64], R16 ;  /* 0x0000001008003986 */ /* 0x0003e2000c101516 */
[-C--:B------:R-:W-:Y:S01]  /*15500*/  LEA.HI.X.SX32 R11, R19, R18.reuse, 0x1, P6 ;  /* 0x00000012130b7211 */ /* 0x080fe200030f0eff */
[C---:B------:R-:W-:Y:S01]  /*15510*/  IMAD R19, R2.reuse, 0x2, R15 ;  /* 0x0000000202137824 */ /* 0x040fe200078e020f */
[-C--:B------:R-:W-:Y:S02]  /*15520*/  LEA R12, P6, R13, R17.reuse, 0x1 ;  /* 0x000000110d0c7211 */ /* 0x080fe400078c08ff */
[----:B------:R-:W-:Y:S01]  /*15530*/  LOP3.LUT R0, R3, 0x38, RZ, 0xfc, !PT ;  /* 0x0000003803007812 */ /* 0x000fe200078efcff */
[C---:B------:R-:W-:Y:S01]  /*15540*/  IMAD R21, R2.reuse, 0x2, R19 ;  /* 0x0000000202157824 */ /* 0x040fe200078e0213 */
[----:B------:R-:W-:Y:S01]  /*15550*/  LEA.HI.X.SX32 R13, R13, R18, 0x1, P6 ;  /* 0x000000120d0d7211 */ /* 0x000fe200030f0eff */
[----:B0-----:R0:W-:Y:S01]  /*15560*/  @P2 STG.E.U16 desc[UR22][R10.64], R4 ;  /* 0x000000040a002986 */ /* 0x0011e2000c101516 */
[----:B------:R-:W-:Y:S01]  /*15570*/  LEA R14, P6, R15, R17, 0x1 ;  /* 0x000000110f0e7211 */ /* 0x000fe200078c08ff */
[----:B------:R-:W-:Y:S01]  /*15580*/  IMAD R23, R2, 0x2, R21 ;  /* 0x0000000202177824 */ /* 0x000fe200078e0215 */
[----:B------:R-:W-:-:S02]  /*15590*/  ISETP.LT.AND P3, PT, R0, UR15, !P0 ;  /* 0x0000000f00007c0c */ /* 0x000fc4000c761270 */
[----:B-1----:R-:W-:Y:S01]  /*155a0*/  PRMT R9, R4, 0x7632, R9 ;  /* 0x0000763204097816 */ /* 0x002fe20000000009 */
[----:B------:R-:W-:Y:S01]  /*155b0*/  IMAD R25, R2, 0x2, R23 ;  /* 0x0000000202197824 */ /* 0x000fe200078e0217 */
[----:B------:R-:W-:Y:S02]  /*155c0*/  LEA.HI.X.SX32 R15, R15, R18, 0x1, P6 ;  /* 0x000000120f0f7211 */ /* 0x000fe400030f0eff */
[----:B------:R-:W-:Y:S01]  /*155d0*/  LOP3.LUT R0, R3, 0x3a, RZ, 0xfc, !PT ;  /* 0x0000003a03007812 */ /* 0x000fe200078efcff */
[----:B------:R1:W-:Y:S01]  /*155e0*/  @P1 STG.E.U16 desc[UR22][R12.64], R9 ;  /* 0x000000090c001986 */ /* 0x0003e2000c101516 */
[-C--:B------:R-:W-:Y:S02]  /*155f0*/  LEA R8, P1, R19, R17.reuse, 0x1 ;  /* 0x0000001113087211 */ /* 0x080fe400078208ff */
[----:B0-----:R-:W-:Y:S01]  /*15600*/  LEA R10, P6, R21, R17, 0x1 ;  /* 0x00000011150a7211 */ /* 0x001fe200078c08ff */
[----:B------:R-:W-:Y:S01]  /*15610*/  @P5 STG.E.U16 desc[UR22][R14.64], R5 ;  /* 0x000000050e005986 */ /* 0x000fe2000c101516 */
[----:B------:R-:W-:Y:S01]  /*15620*/  ISETP.LT.AND P2, PT, R0, UR15, !P0 ;  /* 0x0000000f00007c0c */ /* 0x000fe2000c741270 */
[----:B------:R-:W-:Y:S01]  /*15630*/  IMAD R0, R2, 0x2, R25 ;  /* 0x0000000202007824 */ /* 0x000fe200078e0219 */
[----:B------:R-:W-:-:S02]  /*15640*/  LOP3.LUT R4, R3, 0x3c, RZ, 0xfc, !PT ;  /* 0x0000003c03047812 */ /* 0x000fc400078efcff */
[-C--:B------:R-:W-:Y:S02]  /*15650*/  LEA.HI.X.SX32 R11, R21, R18.reuse, 0x1, P6 ;  /* 0x00000012150b7211 */ /* 0x080fe400030f0eff */
[-C--:B------:R-:W-:Y:S02]  /*15660*/  LEA R22, P6, R25, R17.reuse, 0x1 ;  /* 0x0000001119167211 */ /* 0x080fe400078c08ff */
[-C--:B-1----:R-:W-:Y:S02]  /*15670*/  LEA.HI.X.SX32 R9, R19, R18.reuse, 0x1, P1 ;  /* 0x0000001213097211 */ /* 0x082fe400008f0eff */
[----:B------:R-:W-:Y:S02]  /*15680*/  LEA R20, P1, R23, R17, 0x1 ;  /* 0x0000001117147211 */ /* 0x000fe400078208ff */
[----:B------:R-:W-:Y:S02]  /*15690*/  LOP3.LUT R3, R3, 0x3e, RZ, 0xfc, !PT ;  /* 0x0000003e03037812 */ /* 0x000fe400078efcff */
[----:B------:R-:W-:-:S02]  /*156a0*/  LEA.HI.X.SX32 R21, R23, R18, 0x1, P1 ;  /* 0x0000001217157211 */ /* 0x000fc400008f0eff */
[----:B------:R-:W-:Y:S02]  /*156b0*/  ISETP.LT.AND P1, PT, R4, UR15, !P0 ;  /* 0x0000000f04007c0c */ /* 0x000fe4000c721270 */
[-C--:B------:R-:W-:Y:S02]  /*156c0*/  LEA.HI.X.SX32 R23, R25, R18.reuse, 0x1, P6 ;  /* 0x0000001219177211 */ /* 0x080fe400030f0eff */
[----:B------:R-:W-:Y:S02]  /*156d0*/  ISETP.LT.AND P0, PT, R3, UR15, !P0 ;  /* 0x0000000f03007c0c */ /* 0x000fe4000c701270 */
[C---:B------:R-:W-:Y:S02]  /*156e0*/  LEA R2, P6, R0.reuse, R17, 0x1 ;  /* 0x0000001100027211 */ /* 0x040fe400078c08ff */
[----:B------:R-:W-:Y:S02]  /*156f0*/  PRMT R4, R5, 0x7632, R4 ;  /* 0x0000763205047816 */ /* 0x000fe40000000004 */
[----:B------:R-:W-:-:S02]  /*15700*/  LEA.HI.X.SX32 R3, R0, R18, 0x1, P6 ;  /* 0x0000001200037211 */ /* 0x000fc400030f0eff */
[----:B------:R-:W-:Y:S01]  /*15710*/  PRMT R0, R6, 0x7632, R0 ;  /* 0x0000763206007816 */ /* 0x000fe20000000000 */
[----:B------:R0:W-:Y:S04]  /*15720*/  @P4 STG.E.U16 desc[UR22][R8.64], R4 ;  /* 0x0000000408004986 */ /* 0x0001e8000c101516 */
[----:B------:R1:W-:Y:S04]  /*15730*/  @P3 STG.E.U16 desc[UR22][R10.64], R6 ;  /* 0x000000060a003986 */ /* 0x0003e8000c101516 */
[----:B------:R1:W-:Y:S01]  /*15740*/  @P2 STG.E.U16 desc[UR22][R20.64], R0 ;  /* 0x0000000014002986 */ /* 0x0003e2000c101516 */
[----:B0-----:R-:W-:-:S03]  /*15750*/  PRMT R9, R7, 0x7632, R9 ;  /* 0x0000763207097816 */ /* 0x001fc60000000009 */
[----:B------:R1:W-:Y:S04]  /*15760*/  @P1 STG.E.U16 desc[UR22][R22.64], R7 ;  /* 0x0000000716001986 */ /* 0x0003e8000c101516 */
[----:B------:R1:W-:Y:S01]  /*15770*/  @P0 STG.E.U16 desc[UR22][R2.64], R9 ;  /* 0x0000000902000986 */ /* 0x0003e2000c101516 */
[----:B------:R-:W-:Y:S06]  /*15780*/  BAR.SYNC.DEFER_BLOCKING 0x0 ;  /* 0x0000000000007b1d */ /* 0x000fec0000010000 */
[----:B------:R-:W-:Y:S05]  /*15790*/  BRA.U UP0, `(.L_x_13) ;  /* 0x0000000100a07547 */ /* 0x000fea000b800000 */
[----:B------:R-:W0:Y:S01]  /*157a0*/  S2UR UR5, SR_CgaCtaId ;  /* 0x00000000000579c3 */ /* 0x000e220000008800 */
[----:B------:R-:W-:Y:S01]  /*157b0*/  NOP ;  /* 0x0000000000007918 */ /* 0x000fe20000000000 */
[----:B------:R-:W-:Y:S01]  /*157c0*/  UMOV UR4, 0x50 ;  /* 0x0000005000047882 */ /* 0x000fe20000000000 */
[----:B-1----:R-:W-:Y:S02]  /*157d0*/  IMAD.U32 R0, RZ, RZ, UR9 ;  /* 0x00000009ff007e24 */ /* 0x002fe4000f8e00ff */
[----:B------:R-:W-:Y:S02]  /*157e0*/  IMAD.MOV.U32 R3, RZ, RZ, 0x3 ;  /* 0x00000003ff037424 */ /* 0x000fe400078e00ff */
[----:B------:R-:W-:Y:S01]  /*157f0*/  IMAD.MOV.U32 R7, RZ, RZ, 0x1 ;  /* 0x00000001ff077424 */ /* 0x000fe200078e00ff */
[----:B------:R-:W-:-:S04]  /*15800*/  LOP3.LUT R0, R0, 0xffff, RZ, 0xc0, !PT ;  /* 0x0000ffff00007812 */ /* 0x000fc800078ec0ff */
[----:B------:R-:W-:-:S05]  /*15810*/  SHF.R.U32.HI R0, RZ, 0x5, R0 ;  /* 0x00000005ff007819 */ /* 0x000fca0000011600 */
[----:B------:R-:W-:Y:S01]  /*15820*/  VIADD R2, R0, 0x10 ;  /* 0x0000001000027836 */ /* 0x000fe20000000000 */
[----:B------:R-:W-:Y:S01]  /*15830*/  SHF.L.U32 R0, R3, R0, RZ ;  /* 0x0000000003007219 */ /* 0x000fe200000006ff */
[----:B0-----:R-:W-:-:S03]  /*15840*/  ULEA UR6, UR5, UR4, 0x18 ;  /* 0x0000000405067291 */ /* 0x001fc6000f8ec0ff */
[----:B------:R-:W-:-:S04]  /*15850*/  SHF.L.U32 R3, R7, R2, RZ ;  /* 0x0000000207037219 */ /* 0x000fc800000006ff */
[----:B------:R-:W-:Y:S02]  /*15860*/  LOP3.LUT R0, R3, R0, RZ, 0xfc, !PT ;  /* 0x0000000003007212 */ /* 0x000fe400078efcff */
[----:B------:R-:W0:Y:S02]  /*15870*/  LDS R5, [UR6] ;  /* 0x00000006ff057984 */ /* 0x000e240008000800 */
[C---:B------:R-:W-:Y:S02]  /*15880*/  LOP3.LUT R2, R0.reuse, 0xffff, RZ, 0xc0, !PT ;  /* 0x0000ffff00027812 */ /* 0x040fe400078ec0ff */
[----:B0-----:R-:W-:-:S04]  /*15890*/  LOP3.LUT R3, R0, 0xffff, R5, 0x80, !PT ;  /* 0x0000ffff00037812 */ /* 0x001fc800078e8005 */
[----:B------:R-:W-:-:S13]  /*158a0*/  ISETP.NE.AND P0, PT, R3, R2, PT ;  /* 0x000000020300720c */ /* 0x000fda0003f05270 */
[----:B------:R-:W-:Y:S05]  /*158b0*/  @P0 BRA `(.L_x_14) ;  /* 0x0000000000500947 */ /* 0x000fea0003800000 */
[----:B------:R-:W-:Y:S02]  /*158c0*/  SHF.R.U32.HI R5, RZ, 0x10, R5 ;  /* 0x00000010ff057819 */ /* 0x000fe40000011605 */
[----:B------:R-:W-:-:S04]  /*158d0*/  SHF.R.U32.HI R2, RZ, 0x10, R0 ;  /* 0x00000010ff027819 */ /* 0x000fc80000011600 */
[----:B------:R-:W-:-:S04]  /*158e0*/  LOP3.LUT R5, R5, R2, RZ, 0xc0, !PT ;  /* 0x0000000205057212 */ /* 0x000fc800078ec0ff */
[----:B------:R-:W-:-:S13]  /*158f0*/  ISETP.NE.AND P0, PT, R5, R2, PT ;  /* 0x000000020500720c */ /* 0x000fda0003f05270 */
[----:B------:R-:W-:Y:S05]  /*15900*/  @P0 BRA `(.L_x_15) ;  /* 0x0000000000300947 */ /* 0x000fea0003800000 */
[----:B------:R-:W-:Y:S01]  /*15910*/  R2UR UR4, R0 ;  /* 0x00000000000472ca */ /* 0x000fe200000e0000 */
[----:B------:R-:W-:Y:S01]  /*15920*/  VOTEU.ANY UR5, UPT, PT ;  /* 0x0000000000057886 */ /* 0x000fe200038e0100 */
[----:B------:R-:W0:Y:S01]  /*15930*/  S2R R0, SR_LANEID ;  /* 0x0000000000007919 */ /* 0x000e220000000000 */
[----:B------:R-:W-:-:S10]  /*15940*/  UFLO.U32 UR5, UR5 ;  /* 0x00000005000572bd */ /* 0x000fd400080e0000 */
[----:B------:R-:W-:-:S06]  /*15950*/  ULOP3.LUT UR4, URZ, UR4, URZ, 0x33, !UPT ;  /* 0x00000004ff047292 */ /* 0x000fcc000f8e33ff */
[----:B------:R-:W-:-:S04]  /*15960*/  IMAD.U32 R2, RZ, RZ, UR4 ;  /* 0x00000004ff027e24 */ /* 0x000fc8000f8e00ff */
[----:B------:R-:W1:Y:S02]  /*15970*/  REDUX UR7, R2 ;  /* 0x00000000020773c4 */ /* 0x000e640000000000 */
[----:B------:R2:W-:Y:S01]  /*15980*/  UTCATOMSWS.AND URZ, UR4 ;  /* 0x0000000400ff79e3 */ /* 0x0005e20008000000 */
[----:B0-----:R-:W-:Y:S01]  /*15990*/  ISETP.EQ.U32.AND P0, PT, R0, UR5, PT ;  /* 0x0000000500007c0c */ /* 0x001fe2000bf02070 */
[----:B-1----:R-:W-:-:S12]  /*159a0*/  IMAD.U32 R0, RZ, RZ, UR7 ;  /* 0x00000007ff007e24 */ /* 0x002fd8000f8e00ff */
[----:B------:R2:W-:Y:S01]  /*159b0*/  @P0 ATOMS.AND RZ, [UR6], R0 ;  /* 0x00000000ffff098c */ /* 0x0005e2000a800006 */
[----:B------:R-:W-:Y:S05]  /*159c0*/  BRA `(.L_x_13) ;  /* 0x0000000000147947 */ /* 0x000fea0003800000 */
.L_x_15:
[----:B------:R-:W-:-:S07]  /*159d0*/  MOV R2, 0x159f0 ;  /* 0x000159f000027802 */ /* 0x000fce0000000f00 */
[----:B------:R-:W-:Y:S05]  /*159e0*/  CALL.REL.NOINC `($__internal_0_$__cuda_sm10x_tcgen05_guardrail_trap_col_being_dealloced_not_returned_by_alloc) ;  /* 0x0000000000387944 */ /* 0x000fea0003c00000 */
[----:B------:R-:W-:Y:S05]  /*159f0*/  BRA `(.L_x_13) ;  /* 0x0000000000087947 */ /* 0x000fea0003800000 */
.L_x_14:
[----:B------:R-:W-:-:S07]  /*15a00*/  MOV R2, 0x15a20 ;  /* 0x00015a2000027802 */ /* 0x000fce0000000f00 */
[----:B------:R-:W-:Y:S05]  /*15a10*/  CALL.REL.NOINC `($__internal_2_$__cuda_sm10x_tcgen05_guardrail_trap_unallocated_columns_being_dealloced) ;  /* 0x0000000000447944 */ /* 0x000fea0003c00000 */
.L_x_13:
[----:B------:R-:W-:Y:S01]  /*15a20*/  NOP ;  /* 0x0000000000007918 */ /* 0x000fe20000000000 */
[----:B--2---:R-:W-:Y:S05]  /*15a30*/  EXIT ;  /* 0x000000000000794d */ /* 0x004fea0003800000 */
.L_x_8:
[----:B-----5:R1:W-:Y:S04]  /*15a40*/  STL [R1+0x56c], R0 ;  /* 0x00056c0001007387 */ /* 0x0203e80000100800 */
[----:B-1----:R-:W3:Y:S02]  /*15a50*/  LDL R0, [R1+0x340] ;  /* 0x0003400001007983 */ /* 0x002ee40000100800 */
[----:B---3--:R1:W3:Y:S02]  /*15a60*/  SYNCS.PHASECHK.TRANS64.TRYWAIT P2, [UR12], R0 ;  /* 0x00000000ff0075a7 */ /* 0x0082e4000804110c */
[----:B-1----:R1:W5:Y:S02]  /*15a70*/  LDL.LU R0, [R1+0x56c] ;  /* 0x00056c0001007983 */ /* 0x0023640000300800 */
[----:B-1-3--:R-:W-:Y:S05]  /*15a80*/  @!P2 BRA `(.L_x_8) ;  /* 0xfffffffc00eca947 */ /* 0x00afea000383ffff */
[----:B------:R-:W-:Y:S05]  /*15a90*/  BRA `(.L_x_16) ;  /* 0xffffff8400147947 */ /* 0x000fea000383ffff */
.L_x_12:
[----:B------:R-:W2:Y:S02]  /*15aa0*/  SYNCS.PHASECHK.TRANS64.TRYWAIT P0, [UR12], R0 ;  /* 0x00000000ff0075a7 */ /* 0x000ea4000800110c */
[----:B--2---:R-:W-:Y:S05]  /*15ab0*/  @!P0 BRA `(.L_x_12) ;  /* 0xfffffffc00f88947 */ /* 0x004fea000383ffff */
[----:B------:R-:W-:Y:S05]  /*15ac0*/  BRA `(.L_x_11) ;  /* 0xffffffe800fc7947 */ /* 0x000fea000383ffff */
        .weak           $__internal_0_$__cuda_sm10x_tcgen05_guardrail_trap_col_being_dealloced_not_returned_by_alloc
        .type           $__internal_0_$__cuda_sm10x_tcgen05_guardrail_trap_col_being_dealloced_not_returned_by_alloc,@function
        .size           $__internal_0_$__cuda_sm10x_tcgen05_guardrail_trap_col_being_dealloced_not_returned_by_alloc,($__internal_1_$__cuda_sm10x_tcgen05_guardrail_trap_phase_invalid_during_alloc - $__internal_0_$__cuda_sm10x_tcgen05_guardrail_trap_col_being_dealloced_not_returned_by_alloc)
$__internal_0_$__cuda_sm10x_tcgen05_guardrail_trap_col_being_dealloced_not_returned_by_alloc:
[----:B------:R-:W-:Y:S05]  /*15ad0*/  BPT.TRAP 0x1 ;  /* 0x000000040000795c */ /* 0x000fea0000300000 */
[----:B------:R-:W-:-:S04]  /*15ae0*/  IMAD.MOV.U32 R3, RZ, RZ, 0x0 ;  /* 0x00000000ff037424 */ /* 0x000fc800078e00ff */
[----:B------:R-:W-:Y:S05]  /*15af0*/  RET.REL.NODEC R2 `(matmul_kernel) ;  /* 0xfffffea402407950 */ /* 0x000fea0003c3ffff */
        .weak           $__internal_1_$__cuda_sm10x_tcgen05_guardrail_trap_phase_invalid_during_alloc
        .type           $__internal_1_$__cuda_sm10x_tcgen05_guardrail_trap_phase_invalid_during_alloc,@function
        .size           $__internal_1_$__cuda_sm10x_tcgen05_guardrail_trap_phase_invalid_during_alloc,($__internal_2_$__cuda_sm10x_tcgen05_guardrail_trap_unallocated_columns_being_dealloced - $__internal_1_$__cuda_sm10x_tcgen05_guardrail_trap_phase_invalid_during_alloc)
$__internal_1_$__cuda_sm10x_tcgen05_guardrail_trap_phase_invalid_during_alloc:
[----:B------:R-:W-:Y:S05]  /*15b00*/  BPT.TRAP 0x1 ;  /* 0x000000040000795c */ /* 0x000fea0000300000 */
[----:B------:R-:W-:-:S04]  /*15b10*/  IMAD.MOV.U32 R3, RZ, RZ, 0x0 ;  /* 0x00000000ff037424 */ /* 0x000fc800078e00ff */
[----:B------:R-:W-:Y:S05]  /*15b20*/  RET.REL.NODEC R2 `(matmul_kernel) ;  /* 0xfffffea402347950 */ /* 0x000fea0003c3ffff */
        .weak           $__internal_2_$__cuda_sm10x_tcgen05_guardrail_trap_unallocated_columns_being_dealloced
        .type           $__internal_2_$__cuda_sm10x_tcgen05_guardrail_trap_unallocated_columns_being_dealloced,@function
        .size           $__internal_2_$__cuda_sm10x_tcgen05_guardrail_trap_unallocated_columns_being_dealloced,(.L_x_20 - $__internal_2_$__cuda_sm10x_tcgen05_guardrail_trap_unallocated_columns_being_dealloced)
$__internal_2_$__cuda_sm10x_tcgen05_guardrail_trap_unallocated_columns_being_dealloced:
[----:B------:R-:W-:Y:S05]  /*15b30*/  BPT.TRAP 0x1 ;  /* 0x000000040000795c */ /* 0x000fea0000300000 */
[----:B------:R-:W-:-:S04]  /*15b40*/  IMAD.MOV.U32 R3, RZ, RZ, 0x0 ;  /* 0x00000000ff037424 */ /* 0x000fc800078e00ff */
[----:B------:R-:W-:Y:S05]  /*15b50*/  RET.REL.NODEC R2 `(matmul_kernel) ;  /* 0xfffffea402287950 */ /* 0x000fea0003c3ffff */
.L_x_17:
[----:B------:R-:W-:-:S00]  /*15b60*/  BRA `(.L_x_17) ;  /* 0xfffffffc00fc7947 */ /* 0x000fc0000383ffff */
[----:B------:R-:W-:-:S00]  /*15b70*/  NOP ;  /* 0x0000000000007918 */ /* 0x000fc00000000000 */
        /* <DEDUP_REMOVED lines=8> */
.L_x_20:


//--------------------- .nv.shared.matmul_kernel  --------------------------
	.section	.nv.shared.matmul_kernel,"aw",@nobits
	.sectionflags	@""
	.align	16
	.zero		1024


//--------------------- .nv.shared.reserved.0     --------------------------
	.section	.nv.shared.reserved.0,"aw",@nobits
	.align	8
	.weak		__nv_reservedSMEM_offset_0_alias
	.size		__nv_reservedSMEM_offset_0_alias, 0, 64
	.other		__nv_reservedSMEM_offset_0_alias,@"STO_CUDA_RESERVED_SHARED STV_DEFAULT"
__nv_reservedSMEM_offset_0_alias:
	.zero		0
.nv.shared.reserved.0:
	.zero		64
	.weak		__nv_reservedSMEM_allocation_phase
	.type		__nv_reservedSMEM_allocation_phase,@object
	.size		__nv_reservedSMEM_allocation_phase,(.L_0 - __nv_reservedSMEM_allocation_phase)
__nv_reservedSMEM_allocation_phase:
	.zero		1
.L_0:
	.zero		7
	.weak		__nv_reservedSMEM_devtool_atexit_pc
	.type		__nv_reservedSMEM_devtool_atexit_pc,@object
	.size		__nv_reservedSMEM_devtool_atexit_pc,(__nv_reservedSMEM_allocation_mask - __nv_reservedSMEM_devtool_atexit_pc)
__nv_reservedSMEM_devtool_atexit_pc:
	.zero		8
	.weak		__nv_reservedSMEM_allocation_mask
	.type		__nv_reservedSMEM_allocation_mask,@object
	.size		__nv_reservedSMEM_allocation_mask,(.L_2 - __nv_reservedSMEM_allocation_mask)
__nv_reservedSMEM_allocation_mask:
	.zero		4
.L_2:


//--------------------- .nv.constant0.matmul_kernel --------------------------
	.section	.nv.constant0.matmul_kernel,"a",@progbits
	.sectionflags	@""
	.align	4
.nv.constant0.matmul_kernel:
	.zero		976


//--------------------- SYMBOLS --------------------------

	.type		.nv.reservedSmem.offset0,@object
	.size		.nv.reservedSmem.offset0,0x4
	.type		.nv.reservedSmem.cap,@object
	.size		.nv.reservedSmem.cap,0x4
